def attn_fwd(
    Q,
    K,
    V,
    Out,
    Lse,
    sm_scale,
    stride_qz,
    stride_qh,
    stride_qm,
    stride_qk,
    stride_kz,
    stride_kh,
    stride_kn,
    stride_kk,
    stride_vz,
    stride_vh,
    stride_vn,
    stride_vk,
    stride_oz,
    stride_oh,
    stride_om,
    stride_ok,
    seqlen_q,
    seqlen_k,
    BLOCK_M: tl.constexpr,
    BLOCK_N: tl.constexpr,
    HEAD_DIM: tl.constexpr,
    CAUSAL: tl.constexpr,
):
    start_m = tl.program_id(0)
    off_hz = tl.program_id(1)
    q_off = off_hz * stride_qh
    k_off = off_hz * stride_kh
    v_off = off_hz * stride_vh
    offs_m = start_m * BLOCK_M + tl.arange(0, BLOCK_M)
    offs_d = tl.arange(0, HEAD_DIM)
    offs_n = tl.arange(0, BLOCK_N)
    q_ptrs = Q + q_off + offs_m[:, None] * stride_qm + offs_d[None, :] * stride_qk
    k_ptrs = K + k_off + offs_d[:, None] * stride_kk + offs_n[None, :] * stride_kn
    v_ptrs = V + v_off + offs_n[:, None] * stride_vn + offs_d[None, :] * stride_vk
    m_i = tl.full([BLOCK_M], float("-inf"), dtype=tl.float32)
    l_i = tl.zeros([BLOCK_M], dtype=tl.float32) + 1.0
    acc = tl.zeros([BLOCK_M, HEAD_DIM], dtype=tl.float32)
    q = tl.load(q_ptrs)
    acc, l_i, m_i = _attn_fwd_inner(
        acc,
        l_i,
        m_i,
        q,
        k_ptrs,
        v_ptrs,
        sm_scale,
        stride_kn,
        stride_vn,
        start_m,
        seqlen_k,
        BLOCK_M,
        BLOCK_N,
        HEAD_DIM,
        CAUSAL,
    )
    acc = acc / l_i[:, None]
    lse = m_i + tl.math.log2(l_i) / 1.4426950408889634
    o_ptrs = (
        Out
        + off_hz * stride_oh
        + offs_m[:, None] * stride_om
        + offs_d[None, :] * stride_ok
    )
    tl.store(o_ptrs, acc.to(Out.dtype.element_ty))
    tl.store(Lse + off_hz * seqlen_q + offs_m, lse)

# config = {"BLOCK_M": 64, "BLOCK_N": 64, "HEAD_DIM": 256, "arch": "sm_100", "causal": false, "dtype": "bf16", "num_stages": 2, "num_warps": 4}
# arch = sm_100


// ===== COMPILED SASS (sm_100a) =====

	.target	sm_100a

	.elftype	@"ET_EXEC"


//--------------------- .note.nv.tkinfo           --------------------------
	.section	.note.nv.tkinfo,"",@"SHT_NOTE"
	.sectionflags	@"SHF_NOTE_NV_TKINFO"
	.tkinfo
        /*0018*/ 	.word	0x00000081
        /*0030*/ 	.string	""
        /*0030*/ 	.string	"ptxas-blackwell"
        /*0030*/ 	.string	"Cuda compilation tools, release 12.9, V12.9.86"
        /*0030*/ 	.string	"Build cuda_12.9.r12.9/compiler.36037853_0"
        /*0030*/ 	.string	"-v  -suppress-debug-info  -lineinfo  -arch sm_100a "



//--------------------- .note.nv.cuver            --------------------------
	.section	.note.nv.cuver,"",@"SHT_NOTE"
	.sectionflags	@"SHF_NOTE_NV_CUVER"
        /*0018*/ 	.short	0x0001
        /*001a*/ 	.short	0x0064
        /*001c*/ 	.short	0x0001
        /*001e*/ 	.short	0x0000
        /*0020*/ 	.short	0x0001
        /*0022*/ 	.short	0x0000


//--------------------- .nv.info                  --------------------------
	.section	.nv.info,"",@"SHT_CUDA_INFO"
	.align	4


	//----- nvinfo : EIATTR_REGCOUNT
	.align		4
        /*0000*/ 	.byte	0x04, 0x2f
        /*0002*/ 	.short	(.L_5 - .L_4)
	.align		4
.L_4:
        /*0004*/ 	.word	index@(attn_fwd)
        /*0008*/ 	.word	0x000000ff


	//----- nvinfo : EIATTR_FRAME_SIZE
	.align		4
.L_5:
        /*000c*/ 	.byte	0x04, 0x11
        /*000e*/ 	.short	(.L_7 - .L_6)
	.align		4
.L_6:
        /*0010*/ 	.word	index@($__internal_2_$__cuda_sm10x_tcgen05_guardrail_trap_unallocated_columns_being_dealloced)
        /*0014*/ 	.word	0x000007d8


	//----- nvinfo : EIATTR_FRAME_SIZE
	.align		4
.L_7:
        /*0018*/ 	.byte	0x04, 0x11
        /*001a*/ 	.short	(.L_9 - .L_8)
	.align		4
.L_8:
        /*001c*/ 	.word	index@($__internal_1_$__cuda_sm10x_tcgen05_guardrail_trap_phase_invalid_during_alloc)
        /*0020*/ 	.word	0x000007d8


	//----- nvinfo : EIATTR_FRAME_SIZE
	.align		4
.L_9:
        /*0024*/ 	.byte	0x04, 0x11
        /*0026*/ 	.short	(.L_11 - .L_10)
	.align		4
.L_10:
        /*0028*/ 	.word	index@($__internal_0_$__cuda_sm10x_tcgen05_guardrail_trap_col_being_dealloced_not_returned_by_alloc)
        /*002c*/ 	.word	0x000007d8


	//----- nvinfo : EIATTR_FRAME_SIZE
	.align		4
.L_11:
        /*0030*/ 	.byte	0x04, 0x11
        /*0032*/ 	.short	(.L_13 - .L_12)
	.align		4
.L_12:
        /*0034*/ 	.word	index@(attn_fwd)
        /*0038*/ 	.word	0x000007d8


	//----- nvinfo : EIATTR_MIN_STACK_SIZE
	.align		4
.L_13:
        /*003c*/ 	.byte	0x04, 0x12
        /*003e*/ 	.short	(.L_15 - .L_14)
	.align		4
.L_14:
        /*0040*/ 	.word	index@(attn_fwd)
        /*0044*/ 	.word	0x000007d8
.L_15:


//--------------------- .nv.info.attn_fwd         --------------------------
	.section	.nv.info.attn_fwd,"",@"SHT_CUDA_INFO"
	.sectionflags	@""
	.align	4


	//----- nvinfo : EIATTR_CUDA_API_VERSION
	.align		4
        /*0000*/ 	.byte	0x04, 0x37
        /*0002*/ 	.short	(.L_17 - .L_16)
.L_16:
        /*0004*/ 	.word	0x00000081


	//----- nvinfo : EIATTR_KPARAM_INFO
	.align		4
.L_17:
        /*0008*/ 	.byte	0x04, 0x17
        /*000a*/ 	.short	(.L_19 - .L_18)
.L_18:
        /*000c*/ 	.word	0x00000000
        /*0010*/ 	.short	0x0019
        /*0012*/ 	.short	0x0080
        /*0014*/ 	.byte	0x00, 0xf4, 0x21, 0x00


	//----- nvinfo : EIATTR_KPARAM_INFO
	.align		4
.L_19:
        /*0018*/ 	.byte	0x04, 0x17
        /*001a*/ 	.short	(.L_21 - .L_20)
.L_20:
        /*001c*/ 	.word	0x00000000
        /*0020*/ 	.short	0x0018
        /*0022*/ 	.short	0x0078
        /*0024*/ 	.byte	0x00, 0xf4, 0x21, 0x00


	//----- nvinfo : EIATTR_KPARAM_INFO
	.align		4
.L_21:
        /*0028*/ 	.byte	0x04, 0x17
        /*002a*/ 	.short	(.L_23 - .L_22)
.L_22:
        /*002c*/ 	.word	0x00000000
        /*0030*/ 	.short	0x0017
        /*0032*/ 	.short	0x0070
        /*0034*/ 	.byte	0x00, 0xf0, 0x11, 0x00


	//----- nvinfo : EIATTR_KPARAM_INFO
	.align		4
.L_23:
        /*0038*/ 	.byte	0x04, 0x17
        /*003a*/ 	.short	(.L_25 - .L_24)
.L_24:
        /*003c*/ 	.word	0x00000000
        /*0040*/ 	.short	0x0016
        /*0042*/ 	.short	0x006c
        /*0044*/ 	.byte	0x00, 0xf0, 0x11, 0x00


	//----- nvinfo : EIATTR_KPARAM_INFO
	.align		4
.L_25:
        /*0048*/ 	.byte	0x04, 0x17
        /*004a*/ 	.short	(.L_27 - .L_26)
.L_26:
        /*004c*/ 	.word	0x00000000
        /*0050*/ 	.short	0x0015
        /*0052*/ 	.short	0x0068
        /*0054*/ 	.byte	0x00, 0xf0, 0x11, 0x00


	//----- nvinfo : EIATTR_KPARAM_INFO
	.align		4
.L_27:
        /*0058*/ 	.byte	0x04, 0x17
        /*005a*/ 	.short	(.L_29 - .L_28)
.L_28:
        /*005c*/ 	.word	0x00000000
        /*0060*/ 	.short	0x0014
        /*0062*/ 	.short	0x0064
        /*0064*/ 	.byte	0x00, 0xf0, 0x11, 0x00


	//----- nvinfo : EIATTR_KPARAM_INFO
	.align		4
.L_29:
        /*0068*/ 	.byte	0x04, 0x17
        /*006a*/ 	.short	(.L_31 - .L_30)
.L_30:
        /*006c*/ 	.word	0x00000000
        /*0070*/ 	.short	0x0013
        /*0072*/ 	.short	0x0060
        /*0074*/ 	.byte	0x00, 0xf0, 0x11, 0x00


	//----- nvinfo : EIATTR_KPARAM_INFO
	.align		4
.L_31:
        /*0078*/ 	.byte	0x04, 0x17
        /*007a*/ 	.short	(.L_33 - .L_32)
.L_32:
        /*007c*/ 	.word	0x00000000
        /*0080*/ 	.short	0x0012
        /*0082*/ 	.short	0x005c
        /*0084*/ 	.byte	0x00, 0xf0, 0x11, 0x00


	//----- nvinfo : EIATTR_KPARAM_INFO
	.align		4
.L_33:
        /*0088*/ 	.byte	0x04, 0x17
        /*008a*/ 	.short	(.L_35 - .L_34)
.L_34:
        /*008c*/ 	.word	0x00000000
        /*0090*/ 	.short	0x0011
        /*0092*/ 	.short	0x0058
        /*0094*/ 	.byte	0x00, 0xf0, 0x11, 0x00


	//----- nvinfo : EIATTR_KPARAM_INFO
	.align		4
.L_35:
        /*0098*/ 	.byte	0x04, 0x17
        /*009a*/ 	.short	(.L_37 - .L_36)
.L_36:
        /*009c*/ 	.word	0x00000000
        /*00a0*/ 	.short	0x0010
        /*00a2*/ 	.short	0x0054
        /*00a4*/ 	.byte	0x00, 0xf0, 0x11, 0x00


	//----- nvinfo : EIATTR_KPARAM_INFO
	.align		4
.L_37:
        /*00a8*/ 	.byte	0x04, 0x17
        /*00aa*/ 	.short	(.L_39 - .L_38)
.L_38:
        /*00ac*/ 	.word	0x00000000
        /*00b0*/ 	.short	0x000f
        /*00b2*/ 	.short	0x0050
        /*00b4*/ 	.byte	0x00, 0xf0, 0x11, 0x00


	//----- nvinfo : EIATTR_KPARAM_INFO
	.align		4
.L_39:
        /*00b8*/ 	.byte	0x04, 0x17
        /*00ba*/ 	.short	(.L_41 - .L_40)
.L_40:
        /*00bc*/ 	.word	0x00000000
        /*00c0*/ 	.short	0x000e
        /*00c2*/ 	.short	0x004c
        /*00c4*/ 	.byte	0x00, 0xf0, 0x11, 0x00


	//----- nvinfo : EIATTR_KPARAM_INFO
	.align		4
.L_41:
        /*00c8*/ 	.byte	0x04, 0x17
        /*00ca*/ 	.short	(.L_43 - .L_42)
.L_42:
        /*00cc*/ 	.word	0x00000000
        /*00d0*/ 	.short	0x000d
        /*00d2*/ 	.short	0x0048
        /*00d4*/ 	.byte	0x00, 0xf0, 0x11, 0x00


	//----- nvinfo : EIATTR_KPARAM_INFO
	.align		4
.L_43:
        /*00d8*/ 	.byte	0x04, 0x17
        /*00da*/ 	.short	(.L_45 - .L_44)
.L_44:
        /*00dc*/ 	.word	0x00000000
        /*00e0*/ 	.short	0x000c
        /*00e2*/ 	.short	0x0044
        /*00e4*/ 	.byte	0x00, 0xf0, 0x11, 0x00


	//----- nvinfo : EIATTR_KPARAM_INFO
	.align		4
.L_45:
        /*00e8*/ 	.byte	0x04, 0x17
        /*00ea*/ 	.short	(.L_47 - .L_46)
.L_46:
        /*00ec*/ 	.word	0x00000000
        /*00f0*/ 	.short	0x000b
        /*00f2*/ 	.short	0x0040
        /*00f4*/ 	.byte	0x00, 0xf0, 0x11, 0x00


	//----- nvinfo : EIATTR_KPARAM_INFO
	.align		4
.L_47:
        /*00f8*/ 	.byte	0x04, 0x17
        /*00fa*/ 	.short	(.L_49 - .L_48)
.L_48:
        /*00fc*/ 	.word	0x00000000
        /*0100*/ 	.short	0x000a
        /*0102*/ 	.short	0x003c
        /*0104*/ 	.byte	0x00, 0xf0, 0x11, 0x00


	//----- nvinfo : EIATTR_KPARAM_INFO
	.align		4
.L_49:
        /*0108*/ 	.byte	0x04, 0x17
        /*010a*/ 	.short	(.L_51 - .L_50)
.L_50:
        /*010c*/ 	.word	0x00000000
        /*0110*/ 	.short	0x0009
        /*0112*/ 	.short	0x0038
        /*0114*/ 	.byte	0x00, 0xf0, 0x11, 0x00


	//----- nvinfo : EIATTR_KPARAM_INFO
	.align		4
.L_51:
        /*0118*/ 	.byte	0x04, 0x17
        /*011a*/ 	.short	(.L_53 - .L_52)
.L_52:
        /*011c*/ 	.word	0x00000000
        /*0120*/ 	.short	0x0008
        /*0122*/ 	.short	0x0034
        /*0124*/ 	.byte	0x00, 0xf0, 0x11, 0x00


	//----- nvinfo : EIATTR_KPARAM_INFO
	.align		4
.L_53:
        /*0128*/ 	.byte	0x04, 0x17
        /*012a*/ 	.short	(.L_55 - .L_54)
.L_54:
        /*012c*/ 	.word	0x00000000
        /*0130*/ 	.short	0x0007
        /*0132*/ 	.short	0x0030
        /*0134*/ 	.byte	0x00, 0xf0, 0x11, 0x00


	//----- nvinfo : EIATTR_KPARAM_INFO
	.align		4
.L_55:
        /*0138*/ 	.byte	0x04, 0x17
        /*013a*/ 	.short	(.L_57 - .L_56)
.L_56:
        /*013c*/ 	.word	0x00000000
        /*0140*/ 	.short	0x0006
        /*0142*/ 	.short	0x002c
        /*0144*/ 	.byte	0x00, 0xf0, 0x11, 0x00


	//----- nvinfo : EIATTR_KPARAM_INFO
	.align		4
.L_57:
        /*0148*/ 	.byte	0x04, 0x17
        /*014a*/ 	.short	(.L_59 - .L_58)
.L_58:
        /*014c*/ 	.word	0x00000000
        /*0150*/ 	.short	0x0005
        /*0152*/ 	.short	0x0028
        /*0154*/ 	.byte	0x00, 0xf0, 0x11, 0x00


	//----- nvinfo : EIATTR_KPARAM_INFO
	.align		4
.L_59:
        /*0158*/ 	.byte	0x04, 0x17
        /*015a*/ 	.short	(.L_61 - .L_60)
.L_60:
        /*015c*/ 	.word	0x00000000
        /*0160*/ 	.short	0x0004
        /*0162*/ 	.short	0x0020
        /*0164*/ 	.byte	0x00, 0xf4, 0x21, 0x00


	//----- nvinfo : EIATTR_KPARAM_INFO
	.align		4
.L_61:
        /*0168*/ 	.byte	0x04, 0x17
        /*016a*/ 	.short	(.L_63 - .L_62)
.L_62:
        /*016c*/ 	.word	0x00000000
        /*0170*/ 	.short	0x0003
        /*0172*/ 	.short	0x0018
        /*0174*/ 	.byte	0x00, 0xf4, 0x21, 0x00


	//----- nvinfo : EIATTR_KPARAM_INFO
	.align		4
.L_63:
        /*0178*/ 	.byte	0x04, 0x17
        /*017a*/ 	.short	(.L_65 - .L_64)
.L_64:
        /*017c*/ 	.word	0x00000000
        /*0180*/ 	.short	0x0002
        /*0182*/ 	.short	0x0010
        /*0184*/ 	.byte	0x00, 0xf4, 0x21, 0x00


	//----- nvinfo : EIATTR_KPARAM_INFO
	.align		4
.L_65:
        /*0188*/ 	.byte	0x04, 0x17
        /*018a*/ 	.short	(.L_67 - .L_66)
.L_66:
        /*018c*/ 	.word	0x00000000
        /*0190*/ 	.short	0x0001
        /*0192*/ 	.short	0x0008
        /*0194*/ 	.byte	0x00, 0xf4, 0x21, 0x00


	//----- nvinfo : EIATTR_KPARAM_INFO
	.align		4
.L_67:
        /*0198*/ 	.byte	0x04, 0x17
        /*019a*/ 	.short	(.L_69 - .L_68)
.L_68:
        /*019c*/ 	.word	0x00000000
        /*01a0*/ 	.short	0x0000
        /*01a2*/ 	.short	0x0000
        /*01a4*/ 	.byte	0x00, 0xf4, 0x21, 0x00


	//----- nvinfo : EIATTR_AT_ENTRY_FRAGMENTS
	.align		4
.L_69:
        /*01a8*/ 	.byte	0x04, 0x4f
        /*01aa*/ 	.short	(.L_71 - .L_70)


	//   ....[0]....
.L_70:
        /*01ac*/ 	.word	0x00000004


	//----- nvinfo : EIATTR_RESERVED_SMEM_USED
	.align		4
.L_71:
        /*01b0*/ 	.byte	0x01, 0x41
	.zero		2


	//----- nvinfo : EIATTR_SPARSE_MMA_MASK
	.align		4
        /*01b4*/ 	.byte	0x03, 0x50
        /*01b6*/ 	.short	0x0000


	//----- nvinfo : EIATTR_TCGEN05_1CTA_USED
	.align		4
        /*01b8*/ 	.byte	0x01, 0x51
	.zero		2


	//----- nvinfo : EIATTR_MAXREG_COUNT
	.align		4
        /*01bc*/ 	.byte	0x03, 0x1b
        /*01be*/ 	.short	0x00ff


	//----- nvinfo : EIATTR_NUM_BARRIERS
	.align		4
        /*01c0*/ 	.byte	0x02, 0x4c
        /*01c2*/ 	.byte	0x01
	.zero		1


	//----- nvinfo : EIATTR_ANNOTATIONS
	.align		4
        /*01c4*/ 	.byte	0x04, 0x55
        /*01c6*/ 	.short	(.L_73 - .L_72)


	//   ....[0]....
.L_72:
        /*01c8*/ 	.word	0x00000001
        /*01cc*/ 	.byte	0xc0, 0x38, 0x00, 0x00, 0x01, 0x00, 0x00, 0x00, 0x60, 0x39, 0x00, 0x00, 0x01, 0x00, 0x00, 0x00
        /* <DEDUP_REMOVED lines=279> */
        /*134c*/ 	.byte	0x00, 0x29, 0x01, 0x00


	//----- nvinfo : EIATTR_INT_WARP_WIDE_INSTR_OFFSETS
	.align		4
.L_73:
        /*1350*/ 	.byte	0x04, 0x31
        /*1352*/ 	.short	(.L_75 - .L_74)


	//   ....[0]....
.L_74:
        /*1354*/ 	.word	0x00003400


	//   ....[1]....
        /*1358*/ 	.word	0x00003410


	//   ....[2]....
        /*135c*/ 	.word	0x00004a40


	//   ....[3]....
        /*1360*/ 	.word	0x00006c20


	//   ....[4]....
        /*1364*/ 	.word	0x0000ef10


	//   ....[5]....
        /*1368*/ 	.word	0x00017750


	//   ....[6]....
        /*136c*/ 	.word	0x000177a0


	//----- nvinfo : EIATTR_COOP_GROUP_MASK_REGIDS
	.align		4
.L_75:
        /*1370*/ 	.byte	0x04, 0x29
        /*1372*/ 	.short	(.L_77 - .L_76)


	//   ....[0]....
.L_76:
        /*1374*/ 	.word	0xffffffff


	//   ....[1]....
        /*1378*/ 	.word	0xffffffff


	//   ....[2]....
        /*137c*/ 	.word	0xffffffff


	//   ....[3]....
        /*1380*/ 	.word	0xffffffff


	//   ....[4]....
        /*1384*/ 	.word	0xffffffff


	//   ....[5]....
        /*1388*/ 	.word	0xffffffff


	//   ....[6]....
        /*138c*/ 	.word	0xffffffff


	//   ....[7]....
        /*1390*/ 	.word	0xffffffff


	//----- nvinfo : EIATTR_COOP_GROUP_INSTR_OFFSETS
	.align		4
.L_77:
        /*1394*/ 	.byte	0x04, 0x28
        /*1396*/ 	.short	(.L_79 - .L_78)


	//   ....[0]....
.L_78:
        /*1398*/ 	.word	0x00000080


	//   ....[1]....
        /*139c*/ 	.word	0x00000340


	//   ....[2]....
        /*13a0*/ 	.word	0x0000a730


	//   ....[3]....
        /*13a4*/ 	.word	0x0000b5c0


	//   ....[4]....
        /*13a8*/ 	.word	0x0000f920


	//   ....[5]....
        /*13ac*/ 	.word	0x00010140


	//   ....[6]....
        /*13b0*/ 	.word	0x000175e0


	//   ....[7]....
        /*13b4*/ 	.word	0x00017850


	//----- nvinfo : EIATTR_VRC_CTA_INIT_COUNT
	.align		4
.L_79:
        /*13b8*/ 	.byte	0x02, 0x4a
        /*13ba*/ 	.byte	0x80
	.zero		1


	//----- nvinfo : EIATTR_MBARRIER_INSTR_OFFSETS
	.align		4
        /*13bc*/ 	.byte	0x04, 0x39
        /*13be*/ 	.short	(.L_81 - .L_80)


	//   ....[0]....
.L_80:
        /*13c0*/ 	.word	0x00003830
        /*13c4*/ 	.word	0x000000ff
        /*13c8*/ 	.word	0x00000000
        /*13cc*/ 	.short	0x0100
        /*13ce*/ 	.byte	0x04
	.zero		1


	//   ....[1]....
        /*13d0*/ 	.word	0x00005100
        /*13d4*/ 	.word	0x000000ff
        /*13d8*/ 	.word	0x00020008
        /*13dc*/ 	.short	0x0100
        /*13de*/ 	.byte	0x06
	.zero		1


	//   ....[2]....
        /*13e0*/ 	.word	0x00007090
        /*13e4*/ 	.word	0x000000ff
        /*13e8*/ 	.word	0x00010000
        /*13ec*/ 	.short	0x0100
        /*13ee*/ 	.byte	0x06
	.zero		1


	//   ....[3]....
        /*13f0*/ 	.word	0x00007d10
        /*13f4*/ 	.word	0x000000ff
        /*13f8*/ 	.word	0x00010000
        /*13fc*/ 	.short	0x010a
        /*13fe*/ 	.byte	0x06
	.zero		1


	//   ....[4]....
        /*1400*/ 	.word	0x00007dd0
        /*1404*/ 	.word	0x000000ff
        /*1408*/ 	.word	0x00010000
        /*140c*/ 	.short	0x0108
        /*140e*/ 	.byte	0x06
	.zero		1


	//   ....[5]....
        /*1410*/ 	.word	0x0000f270
        /*1414*/ 	.word	0x000000ff
        /*1418*/ 	.word	0x00020010
        /*141c*/ 	.short	0x0100
        /*141e*/ 	.byte	0x06
	.zero		1


	//   ....[6]....
        /*1420*/ 	.word	0x0000f570
        /*1424*/ 	.word	0x000000ff
        /*1428*/ 	.word	0x00020010
        /*142c*/ 	.short	0x010a
        /*142e*/ 	.byte	0x06
	.zero		1


	//   ....[7]....
        /*1430*/ 	.word	0x0000f5f0
        /*1434*/ 	.word	0x000000ff
        /*1438*/ 	.word	0x00020010
        /*143c*/ 	.short	0x0108
        /*143e*/ 	.byte	0x06
	.zero		1


	//   ....[8]....
        /*1440*/ 	.word	0x0000f660
        /*1444*/ 	.word	0x000000ff
        /*1448*/ 	.word	0x00000000
        /*144c*/ 	.short	0x010a
        /*144e*/ 	.byte	0x04
	.zero		1


	//   ....[9]....
        /*1450*/ 	.word	0x00012e60
        /*1454*/ 	.word	0x000000ff
        /*1458*/ 	.word	0x00000000
        /*145c*/ 	.short	0x010a
        /*145e*/ 	.byte	0x04
	.zero		1


	//   ....[10]....
        /*1460*/ 	.word	0x00012ff0
        /*1464*/ 	.word	0x000000ff
        /*1468*/ 	.word	0x00020000
        /*146c*/ 	.short	0x0108
        /*146e*/ 	.byte	0x06
	.zero		1


	//   ....[11]....
        /*1470*/ 	.word	0x00013110
        /*1474*/ 	.word	0x000000ff
        /*1478*/ 	.word	0x00020008
        /*147c*/ 	.short	0x0108
        /*147e*/ 	.byte	0x06
	.zero		1


	//   ....[12]....
        /*1480*/ 	.word	0x00017870
        /*1484*/ 	.word	0x000000ff
        /*1488*/ 	.word	0x00010000
        /*148c*/ 	.short	0x010a
        /*148e*/ 	.byte	0x06
	.zero		1


	//   ....[13]....
        /*1490*/ 	.word	0x000178a0
        /*1494*/ 	.word	0x000000ff
        /*1498*/ 	.word	0x00020010
        /*149c*/ 	.short	0x010a
        /*149e*/ 	.byte	0x06
	.zero		1


	//   ....[14]....
        /*14a0*/ 	.word	0x000178d0
        /*14a4*/ 	.word	0x000000ff
        /*14a8*/ 	.word	0x00000000
        /*14ac*/ 	.short	0x010a
        /*14ae*/ 	.byte	0x04
	.zero		1


	//   ....[15]....
        /*14b0*/ 	.word	0x00017900
        /*14b4*/ 	.word	0x000000ff
        /*14b8*/ 	.word	0x00000000
        /*14bc*/ 	.short	0x010a
        /*14be*/ 	.byte	0x04
	.zero		1


	//----- nvinfo : EIATTR_NUM_MBARRIERS
	.align		4
.L_81:
        /*14c0*/ 	.byte	0x03, 0x38
        /*14c2*/ 	.short	0xffff


	//----- nvinfo : EIATTR_EXIT_INSTR_OFFSETS
	.align		4
        /*14c4*/ 	.byte	0x04, 0x1c
        /*14c6*/ 	.short	(.L_83 - .L_82)


	//   ....[0]....
.L_82:
        /*14c8*/ 	.word	0x00017860


	//----- nvinfo : EIATTR_REQNTID
	.align		4
.L_83:
        /*14cc*/ 	.byte	0x04, 0x10
        /*14ce*/ 	.short	(.L_85 - .L_84)
.L_84:
        /*14d0*/ 	.word	0x00000080
        /*14d4*/ 	.word	0x00000001
        /*14d8*/ 	.word	0x00000001


	//----- nvinfo : EIATTR_CRS_STACK_SIZE
	.align		4
.L_85:
        /*14dc*/ 	.byte	0x04, 0x1e
        /*14de*/ 	.short	(.L_87 - .L_86)
.L_86:
        /*14e0*/ 	.word	0x00000000


	//----- nvinfo : EIATTR_CBANK_PARAM_SIZE
	.align		4
.L_87:
        /*14e4*/ 	.byte	0x03, 0x19
        /*14e6*/ 	.short	0x0088


	//----- nvinfo : EIATTR_PARAM_CBANK
	.align		4
        /*14e8*/ 	.byte	0x04, 0x0a
        /*14ea*/ 	.short	(.L_89 - .L_88)
	.align		4
.L_88:
        /*14ec*/ 	.word	index@(.nv.constant0.attn_fwd)
        /*14f0*/ 	.short	0x0380
        /*14f2*/ 	.short	0x0088


	//----- nvinfo : EIATTR_SW_WAR
	.align		4
.L_89:
        /*14f4*/ 	.byte	0x04, 0x36
        /*14f6*/ 	.short	(.L_91 - .L_90)
.L_90:
        /*14f8*/ 	.word	0x00000008
.L_91:


//--------------------- .nv.compat                --------------------------
	.section	.nv.compat,"",@"SHT_CUDA_COMPAT_INFO"
	.align	4
        /*0000*/ 	.byte	0x02, 0x02, 0x02, 0x00, 0x02, 0x05, 0x05, 0x00, 0x02, 0x03, 0x00, 0x00, 0x02, 0x06, 0x01, 0x00


//--------------------- .nv.callgraph             --------------------------
	.section	.nv.callgraph,"",@"SHT_CUDA_CALLGRAPH"
	.align	4
	.sectionentsize	8
	.align		4
        /*0000*/ 	.word	0x00000000
	.align		4
        /*0004*/ 	.word	0xffffffff
	.align		4
        /*0008*/ 	.word	0x00000000
	.align		4
        /*000c*/ 	.word	0xfffffffe
	.align		4
        /*0010*/ 	.word	0x00000000
	.align		4
        /*0014*/ 	.word	0xfffffffd
	.align		4
        /*0018*/ 	.word	0x00000000
	.align		4
        /*001c*/ 	.word	0xfffffffc


//--------------------- .nv.constant4             --------------------------
	.section	.nv.constant4,"a",@progbits
	.align	8
	.align		8
.nv.constant4:
        /*0000*/ 	.dword	_$_str


//--------------------- .text.attn_fwd            --------------------------
	.section	.text.attn_fwd,"ax",@progbits
	.align	128
        .global         attn_fwd
        .type           attn_fwd,@function
        .size           attn_fwd,(.L_x_28 - attn_fwd)
        .other          attn_fwd,@"STO_CUDA_ENTRY STV_DEFAULT"
attn_fwd:
.text.attn_fwd:
[----:B------:R-:W0:Y:S01]  /*0000*/  LDC R1, c[0x0][0x37c] ;  /* 0x0000df00ff017b82 */ /* 0x000e220000000800 */
[----:B------:R-:W1:Y:S01]  /*0010*/  S2R R0, SR_TID.X ;  /* 0x0000000000007919 */ /* 0x000e620000002100 */
[----:B------:R-:W-:Y:S01]  /*0020*/  LOP3.LUT R2, R2, 0xffffffef, RZ, 0xc0, !PT ;  /* 0xffffffef02027812 */ /* 0x000fe200078ec0ff */
[----:B0-----:R-:W-:Y:S01]  /*0030*/  VIADD R1, R1, 0xfffff828 ;  /* 0xfffff82801017836 */ /* 0x001fe20000000000 */
[----:B-1----:R-:W-:-:S13]  /*0040*/  ISETP.GE.U32.AND P0, PT, R0, 0x20, PT ;  /* 0x000000200000780c */ /* 0x002fda0003f06070 */
[----:B------:R-:W-:Y:S01]  /*0050*/  @P0 LOP3.LUT R2, R2, 0x10, RZ, 0xfc, !PT ;  /* 0x0000001002020812 */ /* 0x000fe200078efcff */
[----:B------:R-:W-:Y:S06]  /*0060*/  @P0 BRA `(.L_x_0) ;  /* 0x0000000000b80947 */ /* 0x000fec0003800000 */
[----:B------:R-:W0:Y:S01]  /*0070*/  S2UR UR6, SR_CgaCtaId ;  /* 0x00000000000679c3 */ /* 0x000e220000008800 */
[----:B------:R-:W-:Y:S01]  /*0080*/  NOP ;  /* 0x0000000000007918 */ /* 0x000fe20000000000 */
[----:B------:R-:W-:Y:S02]  /*0090*/  UMOV UR4, 0x40 ;  /* 0x0000004000047882 */ /* 0x000fe40000000000 */
[----:B0-----:R-:W-:-:S09]  /*00a0*/  ULEA UR4, UR6, UR4, 0x18 ;  /* 0x0000000406047291 */ /* 0x001fd2000f8ec0ff */
[----:B------:R-:W0:Y:S01]  /*00b0*/  LDS.U8 R0, [UR4] ;  /* 0x00000004ff007984 */ /* 0x000e220008000000 */
[----:B------:R-:W-:Y:S02]  /*00c0*/  UMOV UR4, 0x400 ;  /* 0x0000040000047882 */ /* 0x000fe40000000000 */
[----:B------:R-:W-:Y:S01]  /*00d0*/  ULEA UR4, UR6, UR4, 0x18 ;  /* 0x0000000406047291 */ /* 0x000fe2000f8ec0ff */
[----:B0-----:R-:W-:-:S13]  /*00e0*/  ISETP.NE.AND P0, PT, R0, RZ, PT ;  /* 0x000000ff0000720c */ /* 0x001fda0003f05270 */
[----:B------:R-:W-:Y:S05]  /*00f0*/  @P0 BRA `(.L_x_1) ;  /* 0x00000000007c0947 */ /* 0x000fea0003800000 */
[----:B------:R-:W-:-:S13]  /*0100*/  ELECT P0, URZ, PT ;  /* 0x0000000000ff782f */ /* 0x000fda0003800000 */
[----:B------:R-:W-:Y:S05]  /*0110*/  @!P0 BRA `(.L_x_2) ;  /* 0x0000000000848947 */ /* 0x000fea0003800000 */
[----:B------:R-:W-:Y:S01]  /*0120*/  UMOV UR5, 0x10 ;  /* 0x0000001000057882 */ /* 0x000fe20000000000 */
[----:B------:R-:W-:Y:S01]  /*0130*/  IMAD.MOV.U32 R5, RZ, RZ, 0x1 ;  /* 0x00000001ff057424 */ /* 0x000fe200078e00ff */
[----:B------:R-:W-:-:S03]  /*0140*/  MOV R3, 0xffff ;  /* 0x0000ffff00037802 */ /* 0x000fc60000000f00 */
[----:B------:R-:W-:Y:S04]  /*0150*/  DEPBAR.LE SB0, 0x36 ;  /* 0x00008d800000791a */ /* 0x000fe80000000000 */
[----:B------:R-:W0:Y:S02]  /*0160*/  UTCATOMSWS.FIND_AND_SET.ALIGN UP0, UR5, UR5 ;  /* 0x00000005000575e3 */ /* 0x000e240008000800 */
[----:B0-----:R-:W-:-:S04]  /*0170*/  PLOP3.LUT P0, PT, PT, PT, UP0, 0x80, 0x8 ;  /* 0x000000000008781c */ /* 0x001fc80003f0f008 */
[----:B------:R-:W-:-:S04]  /*0180*/  SEL R0, RZ, 0xffffffff, !P0 ;  /* 0xffffffffff007807 */ /* 0x000fc80004000000 */
[----:B------:R-:W-:Y:S01]  /*0190*/  ISETP.NE.AND P0, PT, R0, RZ, PT ;  /* 0x000000ff0000720c */ /* 0x000fe20003f05270 */
[----:B------:R-:W-:-:S12]  /*01a0*/  IMAD.U32 R0, RZ, RZ, UR5 ;  /* 0x00000005ff007e24 */ /* 0x000fd8000f8e00ff */
[----:B------:R-:W-:Y:S05]  /*01b0*/  @P0 BRA `(.L_x_3) ;  /* 0x0000000000240947 */ /* 0x000fea0003800000 */
.L_x_4:
[----:B------:R-:W-:Y:S05]  /*01c0*/  NANOSLEEP 0x64 ;  /* 0x000000640000795d */ /* 0x000fea0003800000 */
[----:B------:R-:W-:-:S05]  /*01d0*/  UMOV UR5, 0x10 ;  /* 0x0000001000057882 */ /* 0x000fca0000000000 */
[----:B------:R-:W-:Y:S04]  /*01e0*/  DEPBAR.LE SB0, 0x36 ;  /* 0x00008d800000791a */ /* 0x000fe80000000000 */
[----:B------:R-:W0:Y:S02]  /*01f0*/  UTCATOMSWS.FIND_AND_SET.ALIGN UP0, UR5, UR5 ;  /* 0x00000005000575e3 */ /* 0x000e240008000800 */
[----:B0-----:R-:W-:-:S04]  /*0200*/  PLOP3.LUT P0, PT, PT, PT, UP0, 0x80, 0x8 ;  /* 0x000000000008781c */ /* 0x001fc80003f0f008 */
[----:B------:R-:W-:-:S04]  /*0210*/  SEL R0, RZ, 0xffffffff, !P0 ;  /* 0xffffffffff007807 */ /* 0x000fc80004000000 */
[----:B------:R-:W-:Y:S01]  /*0220*/  ISETP.NE.AND P0, PT, R0, RZ, PT ;  /* 0x000000ff0000720c */ /* 0x000fe20003f05270 */
[----:B------:R-:W-:-:S12]  /*0230*/  IMAD.U32 R0, RZ, RZ, UR5 ;  /* 0x00000005ff007e24 */ /* 0x000fd8000f8e00ff */
[----:B------:R-:W-:Y:S05]  /*0240*/  @!P0 BRA `(.L_x_4) ;  /* 0xfffffffc00dc8947 */ /* 0x000fea000383ffff */
.L_x_3:
[C---:B------:R-:W-:Y:S01]  /*0250*/  IADD3 R4, PT, PT, R0.reuse, 0x10, RZ ;  /* 0x0000001000047810 */ /* 0x040fe20007ffe0ff */
[----:B------:R-:W-:Y:S01]  /*0260*/  UMOV UR5, 0x50 ;  /* 0x0000005000057882 */ /* 0x000fe20000000000 */
[----:B------:R-:W-:Y:S01]  /*0270*/  SHF.L.U32 R3, R3, R0, RZ ;  /* 0x0000000003037219 */ /* 0x000fe200000006ff */
[----:B------:R-:W-:Y:S01]  /*0280*/  ULEA UR5, UR6, UR5, 0x18 ;  /* 0x0000000506057291 */ /* 0x000fe2000f8ec0ff */
[----:B------:R-:W-:Y:S01]  /*0290*/  SHF.L.U32 R4, R5, R4, RZ ;  /* 0x0000000405047219 */ /* 0x000fe200000006ff */
[----:B------:R-:W-:-:S03]  /*02a0*/  IMAD.SHL.U32 R0, R0, 0x20, RZ ;  /* 0x0000002000007824 */ /* 0x000fc600078e00ff */
[----:B------:R-:W-:-:S05]  /*02b0*/  LOP3.LUT R3, R4, R3, RZ, 0xfc, !PT ;  /* 0x0000000304037212 */ /* 0x000fca00078efcff */
[----:B------:R0:W-:Y:S04]  /*02c0*/  ATOMS.OR RZ, [UR5], R3 ;  /* 0x00000003ffff798c */ /* 0x0001e8000b000005 */
[----:B------:R0:W-:Y:S01]  /*02d0*/  STS [UR4], R0 ;  /* 0x00000000ff007988 */ /* 0x0001e20008000804 */
[----:B------:R-:W-:Y:S05]  /*02e0*/  BRA `(.L_x_2) ;  /* 0x0000000000107947 */ /* 0x000fea0003800000 */
.L_x_1:
[----:B------:R-:W-:Y:S01]  /*02f0*/  IMAD.MOV.U32 R0, RZ, RZ, -0x1 ;  /* 0xffffffffff007424 */ /* 0x000fe200078e00ff */
[----:B------:R-:W-:-:S04]  /*0300*/  MOV R4, 0x330 ;  /* 0x0000033000047802 */ /* 0x000fc80000000f00 */
[----:B------:R0:W-:Y:S03]  /*0310*/  STS [UR4], R0 ;  /* 0x00000000ff007988 */ /* 0x0001e60008000804 */
[----:B0-----:R-:W-:Y:S05]  /*0320*/  CALL.REL.NOINC `($__internal_1_$__cuda_sm10x_tcgen05_guardrail_trap_phase_invalid_during_alloc) ;  /* 0x00000174008c7944 */ /* 0x001fea0003c00000 */
.L_x_2:
[----:B------:R-:W-:Y:S05]  /*0330*/  WARPSYNC.ALL ;  /* 0x0000000000007948 */ /* 0x000fea0003800000 */
[----:B------:R-:W-:Y:S01]  /*0340*/  NOP ;  /* 0x0000000000007918 */ /* 0x000fe20000000000 */
.L_x_0:
[----:B------:R-:W1:Y:S01]  /*0350*/  S2R R184, SR_TID.X ;  /* 0x0000000000b87919 */ /* 0x000e620000002100 */
[----:B------:R-:W2:Y:S01]  /*0360*/  LDC R18, c[0x0][0x3b8] ;  /* 0x0000ee00ff127b82 */ /* 0x000ea20000000800 */
[----:B------:R-:W3:Y:S01]  /*0370*/  LDCU.64 UR6, c[0x0][0x3b0] ;  /* 0x00007600ff0677ac */ /* 0x000ee20008000a00 */
[----:B0-----:R-:W0:Y:S01]  /*0380*/  S2R R0, SR_CTAID.X ;  /* 0x0000000000007919 */ /* 0x001e220000002500 */
[----:B------:R-:W4:Y:S01]  /*0390*/  LDCU.64 UR10, c[0x0][0x358] ;  /* 0x00006b00ff0a77ac */ /* 0x000f220008000a00 */
[----:B------:R-:W3:Y:S04]  /*03a0*/  S2R R186, SR_CTAID.Y ;  /* 0x0000000000ba7919 */ /* 0x000ee80000002600 */
[----:B------:R-:W5:Y:S08]  /*03b0*/  S2UR UR4, SR_CgaCtaId ;  /* 0x00000000000479c3 */ /* 0x000f700000008800 */
[----:B------:R-:W4:Y:S01]  /*03c0*/  LDC.64 R10, c[0x0][0x380] ;  /* 0x0000e000ff0a7b82 */ /* 0x000f220000000a00 */
[----:B-1----:R-:W-:-:S02]  /*03d0*/  LOP3.LUT R3, R184, 0x3f, RZ, 0xc0, !PT ;  /* 0x0000003fb8037812 */ /* 0x002fc400078ec0ff */
[----:B------:R-:W-:Y:S02]  /*03e0*/  SHF.R.U32.HI R129, RZ, 0x6, R184 ;  /* 0x00000006ff817819 */ /* 0x000fe400000116b8 */
[----:B0-----:R-:W-:Y:S02]  /*03f0*/  LEA R4, R0, R3, 0x6 ;  /* 0x0000000300047211 */ /* 0x001fe400078e30ff */
[----:B------:R-:W-:Y:S01]  /*0400*/  SGXT.U32 R129, R129, 0x1 ;  /* 0x000000018181781a */ /* 0x000fe20000000000 */
[----:B---3--:R-:W-:Y:S01]  /*0410*/  IMAD R0, R186, UR6, RZ ;  /* 0x00000006ba007c24 */ /* 0x008fe2000f8e02ff */
[----:B------:R-:W-:Y:S01]  /*0420*/  UMOV UR6, 0x400 ;  /* 0x0000040000067882 */ /* 0x000fe20000000000 */
[----:B------:R-:W-:Y:S01]  /*0430*/  IMAD R7, R4, UR7, RZ ;  /* 0x0000000704077c24 */ /* 0x000fe2000f8e02ff */
[----:B------:R-:W-:Y:S01]  /*0440*/  BAR.SYNC.DEFER_BLOCKING 0x0 ;  /* 0x0000000000007b1d */ /* 0x000fe20000010000 */
[----:B------:R-:W-:Y:S01]  /*0450*/  IMAD.SHL.U32 R5, R0, 0x2, RZ ;  /* 0x0000000200057824 */ /* 0x000fe200078e00ff */
[----:B------:R-:W-:Y:S01]  /*0460*/  ISETP.GE.U32.AND P4, PT, R184, 0x20, PT ;  /* 0x00000020b800780c */ /* 0x000fe20003f86070 */
[----:B------:R-:W-:Y:S01]  /*0470*/  IMAD.SHL.U32 R6, R7, 0x2, RZ ;  /* 0x0000000207067824 */ /* 0x000fe200078e00ff */
[----:B-----5:R-:W-:Y:S01]  /*0480*/  ULEA UR6, UR4, UR6, 0x18 ;  /* 0x0000000604067291 */ /* 0x020fe2000f8ec0ff */
[----:B--2---:R-:W-:-:S02]  /*0490*/  IMAD R9, R129, R18, RZ ;  /* 0x0000001281097224 */ /* 0x004fc400078e02ff */
[----:B------:R-:W-:Y:S01]  /*04a0*/  IMAD.HI R4, R0, 0x2, RZ ;  /* 0x0000000200047827 */ /* 0x000fe200078e02ff */
[----:B----4-:R-:W-:Y:S02]  /*04b0*/  IADD3 R6, P0, P1, R6, R10, R5 ;  /* 0x0000000a06067210 */ /* 0x010fe4000791e005 */
[----:B------:R-:W-:Y:S01]  /*04c0*/  LEA R5, R18, R9, 0x1 ;  /* 0x0000000912057211 */ /* 0x000fe200078e08ff */
[----:B------:R-:W-:-:S03]  /*04d0*/  IMAD.HI R7, R7, 0x2, RZ ;  /* 0x0000000207077827 */ /* 0x000fc600078e02ff */
[-C--:B------:R-:W-:Y:S01]  /*04e0*/  LEA R10, P2, R5, R6.reuse, 0x1 ;  /* 0x00000006050a7211 */ /* 0x080fe200078408ff */
[C---:B------:R-:W-:Y:S01]  /*04f0*/  IMAD R13, R18.reuse, 0x2, R5 ;  /* 0x00000002120d7824 */ /* 0x040fe200078e0205 */
[----:B------:R-:W-:Y:S02]  /*0500*/  IADD3.X R4, PT, PT, R7, R11, R4, P0, P1 ;  /* 0x0000000b07047210 */ /* 0x000fe400007e2404 */
[-C--:B------:R-:W-:Y:S01]  /*0510*/  LEA R8, P0, R9, R6.reuse, 0x1 ;  /* 0x0000000609087211 */ /* 0x080fe200078008ff */
[----:B------:R-:W-:Y:S01]  /*0520*/  IMAD R7, R18, 0x2, R13 ;  /* 0x0000000212077824 */ /* 0x000fe200078e020d */
[----:B------:R-:W-:Y:S02]  /*0530*/  LEA R12, P3, R13, R6, 0x1 ;  /* 0x000000060d0c7211 */ /* 0x000fe400078608ff */
[----:B------:R-:W-:Y:S01]  /*0540*/  LEA.HI.X.SX32 R9, R9, R4, 0x1, P0 ;  /* 0x0000000409097211 */ /* 0x000fe200000f0eff */
[----:B------:R-:W0:Y:S01]  /*0550*/  LDS R121, [UR6] ;  /* 0x00000006ff797984 */ /* 0x000e220008000800 */
[----:B------:R-:W-:Y:S06]  /*0560*/  BAR.SYNC.DEFER_BLOCKING 0x0 ;  /* 0x0000000000007b1d */ /* 0x000fec0000010000 */
[----:B------:R-:W-:Y:S05]  /*0570*/  @P4 BRA `(.L_x_5) ;  /* 0x0000000000184947 */ /* 0x000fea0003800000 */
[----:B------:R-:W-:Y:S01]  /*0580*/  ELECT P0, URZ, PT ;  /* 0x0000000000ff782f */ /* 0x000fe20003800000 */
[----:B------:R-:W-:Y:S01]  /*0590*/  HFMA2 R0, -RZ, RZ, 0, 5.9604644775390625e-08 ;  /* 0x00000001ff007431 */ /* 0x000fe200000001ff */
[----:B------:R-:W-:Y:S01]  /*05a0*/  UMOV UR5, 0x40 ;  /* 0x0000004000057882 */ /* 0x000fe20000000000 */
[----:B------:R-:W-:Y:S01]  /*05b0*/  UVIRTCOUNT.DEALLOC.SMPOOL 0x80 ;  /* 0x000000800000784c */ /* 0x000fe20000000000 */
[----:B------:R-:W-:-:S09]  /*05c0*/  ULEA UR5, UR4, UR5, 0x18 ;  /* 0x0000000504057291 */ /* 0x000fd2000f8ec0ff */
[----:B------:R1:W-:Y:S03]  /*05d0*/  @P0 STS.U8 [UR5], R0 ;  /* 0x00000000ff000988 */ /* 0x0003e60008000005 */
.L_x_5:
[C---:B------:R-:W-:Y:S01]  /*05e0*/  IMAD R17, R18.reuse, 0x2, R7 ;  /* 0x0000000212117824 */ /* 0x040fe200078e0207 */
[----:B------:R-:W-:Y:S01]  /*05f0*/  LEA.HI.X.SX32 R11, R5, R4, 0x1, P2 ;  /* 0x00000004050b7211 */ /* 0x000fe200010f0eff */
[----:B-1----:R1:W2:Y:S01]  /*0600*/  LDG.E.U16 R0, desc[UR10][R8.64] ;  /* 0x0000000a08007981 */ /* 0x0022a2000c1e1500 */
[----:B------:R-:W-:Y:S01]  /*0610*/  LEA R14, P0, R7, R6, 0x1 ;  /* 0x00000006070e7211 */ /* 0x000fe200078008ff */
[----:B------:R-:W-:Y:S01]  /*0620*/  IMAD R19, R18, 0x2, R17 ;  /* 0x0000000212137824 */ /* 0x000fe200078e0211 */
[-C--:B------:R-:W-:Y:S01]  /*0630*/  LEA.HI.X.SX32 R13, R13, R4.reuse, 0x1, P3 ;  /* 0x000000040d0d7211 */ /* 0x080fe200018f0eff */
[----:B------:R3:W4:Y:S01]  /*0640*/  LDG.E.U16 R5, desc[UR10][R10.64] ;  /* 0x0000000a0a057981 */ /* 0x000722000c1e1500 */
[----:B------:R-:W-:Y:S01]  /*0650*/  LEA.HI.X.SX32 R15, R7, R4, 0x1, P0 ;  /* 0x00000004070f7211 */ /* 0x000fe200000f0eff */
[----:B------:R-:W5:Y:S01]  /*0660*/  LDC.64 R182, c[0x0][0x3c0] ;  /* 0x0000f000ffb67b82 */ /* 0x000f620000000a00 */
[-C--:B------:R-:W-:Y:S01]  /*0670*/  LEA R16, P1, R17, R6.reuse, 0x1 ;  /* 0x0000000611107211 */ /* 0x080fe200078208ff */
[----:B------:R0:W2:Y:S01]  /*0680*/  LDG.E.U16 R7, desc[UR10][R12.64] ;  /* 0x0000000a0c077981 */ /* 0x0000a2000c1e1500 */
[----:B------:R-:W-:-:S02]  /*0690*/  LEA R20, P0, R19, R6, 0x1 ;  /* 0x0000000613147211 */ /* 0x000fc400078008ff */
[----:B0-----:R-:W-:Y:S01]  /*06a0*/  R2UR UR7, R121 ;  /* 0x00000000790772ca */ /* 0x001fe200000e0000 */
[----:B------:R0:W2:Y:S01]  /*06b0*/  LDG.E.U16 R8, desc[UR10][R14.64] ;  /* 0x0000000a0e087981 */ /* 0x0000a2000c1e1500 */
[C---:B-1----:R-:W-:Y:S01]  /*06c0*/  LEA R9, R18.reuse, R19, 0x1 ;  /* 0x0000001312097211 */ /* 0x042fe200078e08ff */
[----:B------:R-:W-:Y:S01]  /*06d0*/  UMOV UR14, 0x1 ;  /* 0x00000001000e7882 */ /* 0x000fe20000000000 */
[-C--:B------:R-:W-:Y:S01]  /*06e0*/  LEA.HI.X.SX32 R21, R19, R4.reuse, 0x1, P0 ;  /* 0x0000000413157211 */ /* 0x080fe200000f0eff */
[----:B------:R-:W-:Y:S01]  /*06f0*/  UIADD3 UR4, UPT, UPT, UR6, 0x20000, URZ ;  /* 0x0002000006047890 */ /* 0x000fe2000fffe0ff */
[----:B------:R-:W-:Y:S01]  /*0700*/  LEA.HI.X.SX32 R17, R17, R4, 0x1, P1 ;  /* 0x0000000411117211 */ /* 0x000fe200008f0eff */
[C---:B---3--:R-:W-:Y:S01]  /*0710*/  IMAD R11, R18.reuse, 0x2, R9 ;  /* 0x00000002120b7824 */ /* 0x048fe200078e0209 */
[C---:B------:R-:W-:Y:S01]  /*0720*/  LEA R22, P0, R9.reuse, R6, 0x1 ;  /* 0x0000000609167211 */ /* 0x040fe200078008ff */
[----:B------:R-:W1:Y:S01]  /*0730*/  LDCU UR9, c[0x0][0x3f0] ;  /* 0x00007e00ff0977ac */ /* 0x000e620008000800 */
[----:B------:R-:W3:Y:S01]  /*0740*/  LDC R179, c[0x0][0x3c4] ;  /* 0x0000f100ffb37b82 */ /* 0x000ee20000000800 */
[C---:B------:R-:W-:Y:S01]  /*0750*/  IMAD R19, R18.reuse, 0x2, R11 ;  /* 0x0000000212137824 */ /* 0x040fe200078e020b */
[----:B------:R-:W-:Y:S01]  /*0760*/  LEA.HI.X.SX32 R23, R9, R4, 0x1, P0 ;  /* 0x0000000409177211 */ /* 0x000fe200000f0eff */
[----:B------:R0:W2:Y:S01]  /*0770*/  LDG.E.U16 R10, desc[UR10][R16.64] ;  /* 0x0000000a100a7981 */ /* 0x0000a2000c1e1500 */
[----:B------:R-:W1:Y:S02]  /*0780*/  LDCU.64 UR16, c[0x0][0x390] ;  /* 0x00007200ff1077ac */ /* 0x000e640008000a00 */
[C---:B------:R-:W-:Y:S01]  /*0790*/  LEA R13, R18.reuse, R19, 0x1 ;  /* 0x00000013120d7211 */ /* 0x040fe200078e08ff */
[----:B------:R-:W2:Y:S01]  /*07a0*/  LDG.E.U16 R9, desc[UR10][R20.64] ;  /* 0x0000000a14097981 */ /* 0x000ea2000c1e1500 */
[C---:B------:R-:W-:Y:S01]  /*07b0*/  LEA R24, P0, R11.reuse, R6, 0x1 ;  /* 0x000000060b187211 */ /* 0x040fe200078008ff */
[----:B------:R-:W1:Y:S02]  /*07c0*/  LDC R181, c[0x0][0x3c4] ;  /* 0x0000f100ffb57b82 */ /* 0x000e640000000800 */
[----:B0-----:R-:W-:Y:S01]  /*07d0*/  IMAD R15, R18, 0x2, R13 ;  /* 0x00000002120f7824 */ /* 0x001fe200078e020d */
[----:B------:R-:W-:-:S02]  /*07e0*/  LEA.HI.X.SX32 R25, R11, R4, 0x1, P0 ;  /* 0x000000040b197211 */ /* 0x000fc400000f0eff */
[-C--:B------:R-:W-:Y:S01]  /*07f0*/  LEA R28, P0, R13, R6.reuse, 0x1 ;  /* 0x000000060d1c7211 */ /* 0x080fe200078008ff */
[C---:B------:R-:W-:Y:S01]  /*0800*/  IMAD R17, R18.reuse, 0x2, R15 ;  /* 0x0000000212117824 */ /* 0x040fe200078e020f */
[----:B------:R-:W-:Y:S01]  /*0810*/  LEA R26, P1, R19, R6, 0x1 ;  /* 0x00000006131a7211 */ /* 0x000fe200078208ff */
[----:B------:R0:W2:Y:S01]  /*0820*/  LDG.E.U16 R11, desc[UR10][R22.64] ;  /* 0x0000000a160b7981 */ /* 0x0000a2000c1e1500 */
[-C--:B------:R-:W-:Y:S01]  /*0830*/  LEA.HI.X.SX32 R29, R13, R4.reuse, 0x1, P0 ;  /* 0x000000040d1d7211 */ /* 0x080fe200000f0eff */
[----:B------:R-:W1:Y:S01]  /*0840*/  LDC R185, c[0x0][0x3c4] ;  /* 0x0000f100ffb97b82 */ /* 0x000e620000000800 */
[----:B------:R-:W-:Y:S01]  /*0850*/  LEA.HI.X.SX32 R27, R19, R4, 0x1, P1 ;  /* 0x00000004131b7211 */ /* 0x000fe200008f0eff */
[----:B------:R5:W2:Y:S01]  /*0860*/  LDG.E.U16 R12, desc[UR10][R24.64] ;  /* 0x0000000a180c7981 */ /* 0x000aa2000c1e1500 */
[C---:B------:R-:W-:Y:S02]  /*0870*/  LEA R30, P0, R15.reuse, R6, 0x1 ;  /* 0x000000060f1e7211 */ /* 0x040fe400078008ff */
[C---:B------:R-:W-:Y:S01]  /*0880*/  LEA R19, R18.reuse, R17, 0x1 ;  /* 0x0000001112137211 */ /* 0x040fe200078e08ff */
[----:B------:R5:W2:Y:S01]  /*0890*/  LDG.E.U16 R14, desc[UR10][R26.64] ;  /* 0x0000000a1a0e7981 */ /* 0x000aa2000c1e1500 */
[----:B------:R-:W-:Y:S01]  /*08a0*/  LEA.HI.X.SX32 R31, R15, R4, 0x1, P0 ;  /* 0x000000040f1f7211 */ /* 0x000fe200000f0eff */
[----:B------:R-:W1:Y:S01]  /*08b0*/  LDC R197, c[0x0][0x3c4] ;  /* 0x0000f100ffc57b82 */ /* 0x000e620000000800 */
[-C--:B0-----:R-:W-:Y:S01]  /*08c0*/  LEA R22, P0, R17, R6.reuse, 0x1 ;  /* 0x0000000611167211 */ /* 0x081fe200078008ff */
[C---:B------:R-:W-:Y:S01]  /*08d0*/  IMAD R33, R18.reuse, 0x2, R19 ;  /* 0x0000000212217824 */ /* 0x040fe200078e0213 */
[----:B------:R-:W-:Y:S01]  /*08e0*/  LEA R20, P1, R19, R6, 0x1 ;  /* 0x0000000613147211 */ /* 0x000fe200078208ff */
[----:B------:R0:W2:Y:S01]  /*08f0*/  LDG.E.U16 R13, desc[UR10][R28.64] ;  /* 0x0000000a1c0d7981 */ /* 0x0000a2000c1e1500 */
[-C--:B------:R-:W-:Y:S01]  /*0900*/  LEA.HI.X.SX32 R23, R17, R4.reuse, 0x1, P0 ;  /* 0x0000000411177211 */ /* 0x080fe200000f0eff */
[C---:B------:R-:W-:Y:S01]  /*0910*/  IMAD R17, R18.reuse, 0x2, R33 ;  /* 0x0000000212117824 */ /* 0x040fe200078e0221 */
[----:B------:R-:W-:Y:S01]  /*0920*/  LEA.HI.X.SX32 R21, R19, R4, 0x1, P1 ;  /* 0x0000000413157211 */ /* 0x000fe200008f0eff */
[----:B------:R-:W2:Y:S01]  /*0930*/  LDG.E.U16 R15, desc[UR10][R30.64] ;  /* 0x0000000a1e0f7981 */ /* 0x000ea2000c1e1500 */
[C---:B-----5:R-:W-:Y:S01]  /*0940*/  LEA R24, P0, R33.reuse, R6, 0x1 ;  /* 0x0000000621187211 */ /* 0x060fe200078008ff */
[----:B------:R-:W5:Y:S01]  /*0950*/  LDC R201, c[0x0][0x3c4] ;  /* 0x0000f100ffc97b82 */ /* 0x000f620000000800 */
[----:B------:R-:W-:Y:S01]  /*0960*/  LEA R19, R18, R17, 0x1 ;  /* 0x0000001112137211 */ /* 0x000fe200078e08ff */
[----:B------:R0:W2:Y:S01]  /*0970*/  LDG.E.U16 R16, desc[UR10][R22.64] ;  /* 0x0000000a16107981 */ /* 0x0000a2000c1e1500 */
[----:B------:R-:W-:-:S03]  /*0980*/  LEA.HI.X.SX32 R25, R33, R4, 0x1, P0 ;  /* 0x0000000421197211 */ /* 0x000fc600000f0eff */
[C---:B------:R-:W-:Y:S01]  /*0990*/  IMAD R33, R18.reuse, 0x2, R19 ;  /* 0x0000000212217824 */ /* 0x040fe200078e0213 */
[C---:B------:R-:W-:Y:S01]  /*09a0*/  LEA R26, P0, R17.reuse, R6, 0x1 ;  /* 0x00000006111a7211 */ /* 0x040fe200078008ff */
[----:B------:R-:W2:Y:S01]  /*09b0*/  LDG.E.U16 R20, desc[UR10][R20.64] ;  /* 0x0000000a14147981 */ /* 0x000ea2000c1e1500 */
[----:B------:R-:W1:Y:S01]  /*09c0*/  LDC R203, c[0x0][0x3c4] ;  /* 0x0000f100ffcb7b82 */ /* 0x000e620000000800 */
[C---:B------:R-:W-:Y:S01]  /*09d0*/  IMAD R35, R18.reuse, 0x2, R33 ;  /* 0x0000000212237824 */ /* 0x040fe200078e0221 */
[----:B------:R-:W-:Y:S02]  /*09e0*/  LEA.HI.X.SX32 R27, R17, R4, 0x1, P0 ;  /* 0x00000004111b7211 */ /* 0x000fe400000f0eff */
[-C--:B0-----:R-:W-:Y:S01]  /*09f0*/  LEA R28, P0, R19, R6.reuse, 0x1 ;  /* 0x00000006131c7211 */ /* 0x081fe200078008ff */
[----:B------:R0:W2:Y:S01]  /*0a00*/  LDG.E.U16 R17, desc[UR10][R24.64] ;  /* 0x0000000a18117981 */ /* 0x0000a2000c1e1500 */
[----:B------:R-:W-:Y:S02]  /*0a10*/  LEA R23, R18, R35, 0x1 ;  /* 0x0000002312177211 */ /* 0x000fe400078e08ff */
[----:B------:R-:W-:Y:S01]  /*0a20*/  LEA R30, P1, R33, R6, 0x1 ;  /* 0x00000006211e7211 */ /* 0x000fe200078208ff */
[----:B------:R-:W1:Y:S01]  /*0a30*/  LDC R191, c[0x0][0x3c4] ;  /* 0x0000f100ffbf7b82 */ /* 0x000e620000000800 */
[----:B------:R-:W-:-:S02]  /*0a40*/  LEA.HI.X.SX32 R29, R19, R4, 0x1, P0 ;  /* 0x00000004131d7211 */ /* 0x000fc400000f0eff */
[----:B------:R-:W-:Y:S01]  /*0a50*/  LEA R32, P0, R35, R6, 0x1 ;  /* 0x0000000623207211 */ /* 0x000fe200078008ff */
[----:B------:R3:W2:Y:S01]  /*0a60*/  LDG.E.U16 R19, desc[UR10][R26.64] ;  /* 0x0000000a1a137981 */ /* 0x0006a2000c1e1500 */
[C---:B0-----:R-:W-:Y:S01]  /*0a70*/  IMAD R25, R18.reuse, 0x2, R23 ;  /* 0x0000000212197824 */ /* 0x041fe200078e0217 */
[-C--:B------:R-:W-:Y:S02]  /*0a80*/  LEA.HI.X.SX32 R31, R33, R4.reuse, 0x1, P1 ;  /* 0x00000004211f7211 */ /* 0x080fe400008f0eff */
[----:B------:R0:W2:Y:S01]  /*0a90*/  LDG.E.U16 R21, desc[UR10][R28.64] ;  /* 0x0000000a1c157981 */ /* 0x0000a2000c1e1500 */
[----:B------:R-:W-:Y:S01]  /*0aa0*/  LEA.HI.X.SX32 R33, R35, R4, 0x1, P0 ;  /* 0x0000000423217211 */ /* 0x000fe200000f0eff */
[----:B------:R-:W-:Y:S01]  /*0ab0*/  IMAD R39, R18, 0x2, R25 ;  /* 0x0000000212277824 */ /* 0x000fe200078e0219 */
[C---:B------:R-:W-:Y:S01]  /*0ac0*/  LEA R34, P0, R23.reuse, R6, 0x1 ;  /* 0x0000000617227211 */ /* 0x040fe200078008ff */
[----:B------:R0:W2:Y:S01]  /*0ad0*/  LDG.E.U16 R22, desc[UR10][R30.64] ;  /* 0x0000000a1e167981 */ /* 0x0000a2000c1e1500 */
[----:B------:R-:W1:Y:S02]  /*0ae0*/  LDC R193, c[0x0][0x3c4] ;  /* 0x0000f100ffc17b82 */ /* 0x000e640000000800 */
[----:B------:R-:W-:-:S02]  /*0af0*/  LEA.HI.X.SX32 R35, R23, R4, 0x1, P0 ;  /* 0x0000000417237211 */ /* 0x000fc400000f0eff */
[C---:B------:R-:W-:Y:S01]  /*0b00*/  LEA R36, P0, R25.reuse, R6, 0x1 ;  /* 0x0000000619247211 */ /* 0x040fe200078008ff */
[----:B------:R5:W2:Y:S01]  /*0b10*/  LDG.E.U16 R23, desc[UR10][R32.64] ;  /* 0x0000000a20177981 */ /* 0x000aa2000c1e1500 */
[C---:B---3--:R-:W-:Y:S02]  /*0b20*/  LEA R27, R18.reuse, R39, 0x1 ;  /* 0x00000027121b7211 */ /* 0x048fe400078e08ff */
[----:B------:R-:W-:Y:S01]  /*0b30*/  LEA.HI.X.SX32 R37, R25, R4, 0x1, P0 ;  /* 0x0000000419257211 */ /* 0x000fe200000f0eff */
[----:B------:R3:W2:Y:S01]  /*0b40*/  LDG.E.U16 R24, desc[UR10][R34.64] ;  /* 0x0000000a22187981 */ /* 0x0006a2000c1e1500 */
[C---:B------:R-:W-:Y:S01]  /*0b50*/  LEA R40, P0, R27.reuse, R6, 0x1 ;  /* 0x000000061b287211 */ /* 0x040fe200078008ff */
[C---:B0-----:R-:W-:Y:S01]  /*0b60*/  IMAD R29, R18.reuse, 0x2, R27 ;  /* 0x00000002121d7824 */ /* 0x041fe200078e021b */
[----:B------:R-:W0:Y:S01]  /*0b70*/  LDC R195, c[0x0][0x3c4] ;  /* 0x0000f100ffc37b82 */ /* 0x000e220000000800 */
[----:B------:R3:W2:Y:S01]  /*0b80*/  LDG.E.U16 R25, desc[UR10][R36.64] ;  /* 0x0000000a24197981 */ /* 0x0006a2000c1e1500 */
[----:B------:R-:W-:Y:S01]  /*0b90*/  LEA.HI.X.SX32 R41, R27, R4, 0x1, P0 ;  /* 0x000000041b297211 */ /* 0x000fe200000f0eff */
[----:B------:R-:W-:Y:S01]  /*0ba0*/  IMAD R31, R18, 0x2, R29 ;  /* 0x00000002121f7824 */ /* 0x000fe200078e021d */
[----:B-----5:R-:W-:-:S02]  /*0bb0*/  LEA R32, P0, R29, R6, 0x1 ;  /* 0x000000061d207211 */ /* 0x020fc400078008ff */
[----:B------:R-:W-:Y:S01]  /*0bc0*/  LEA R38, P1, R39, R6, 0x1 ;  /* 0x0000000627267211 */ /* 0x000fe200078208ff */
[----:B------:R-:W5:Y:S01]  /*0bd0*/  LDG.E.U16 R27, desc[UR10][R40.64] ;  /* 0x0000000a281b7981 */ /* 0x000f62000c1e1500 */
[----:B------:R-:W-:Y:S01]  /*0be0*/  LEA.HI.X.SX32 R33, R29, R4, 0x1, P0 ;  /* 0x000000041d217211 */ /* 0x000fe200000f0eff */
[----:B------:R-:W0:Y:S01]  /*0bf0*/  LDC R199, c[0x0][0x3c4] ;  /* 0x0000f100ffc77b82 */ /* 0x000e220000000800 */
[C---:B------:R-:W-:Y:S02]  /*0c00*/  LEA R29, R18.reuse, R31, 0x1 ;  /* 0x0000001f121d7211 */ /* 0x040fe400078e08ff */
[C---:B---3--:R-:W-:Y:S01]  /*0c10*/  LEA R34, P0, R31.reuse, R6, 0x1 ;  /* 0x000000061f227211 */ /* 0x048fe200078008ff */
[----:B------:R-:W3:Y:S02]  /*0c20*/  LDG.E.U16 R28, desc[UR10][R32.64] ;  /* 0x0000000a201c7981 */ /* 0x000ee4000c1e1500 */
[C---:B------:R-:W-:Y:S01]  /*0c30*/  IMAD R45, R18.reuse, 0x2, R29 ;  /* 0x00000002122d7824 */ /* 0x040fe200078e021d */
[----:B------:R-:W-:Y:S01]  /*0c40*/  LEA.HI.X.SX32 R35, R31, R4, 0x1, P0 ;  /* 0x000000041f237211 */ /* 0x000fe200000f0eff */
[----:B------:R-:W0:Y:S02]  /*0c50*/  LDC R187, c[0x0][0x3c4] ;  /* 0x0000f100ffbb7b82 */ /* 0x000e240000000800 */
[----:B------:R-:W-:Y:S01]  /*0c60*/  IMAD R31, R18, 0x2, R45 ;  /* 0x00000002121f7824 */ /* 0x000fe200078e022d */
[----:B------:R-:W-:-:S04]  /*0c70*/  LEA R36, P0, R45, R6, 0x1 ;  /* 0x000000062d247211 */ /* 0x000fc800078008ff */
[----:B------:R-:W-:Y:S01]  /*0c80*/  LEA R47, R18, R31, 0x1 ;  /* 0x0000001f122f7211 */ /* 0x000fe200078e08ff */
[----:B------:R-:W0:Y:S01]  /*0c90*/  LDC R170, c[0x0][0x3c4] ;  /* 0x0000f100ffaa7b82 */ /* 0x000e220000000800 */
[----:B------:R-:W-:-:S03]  /*0ca0*/  LEA.HI.X.SX32 R37, R45, R4, 0x1, P0 ;  /* 0x000000042d257211 */ /* 0x000fc600000f0eff */
[----:B------:R-:W-:-:S04]  /*0cb0*/  IMAD R45, R18, 0x2, R47 ;  /* 0x00000002122d7824 */ /* 0x000fc800078e022f */
[C---:B------:R-:W-:Y:S01]  /*0cc0*/  IMAD R49, R18.reuse, 0x2, R45 ;  /* 0x0000000212317824 */ /* 0x040fe200078e022d */
[----:B------:R-:W-:Y:S01]  /*0cd0*/  LEA.HI.X.SX32 R39, R39, R4, 0x1, P1 ;  /* 0x0000000427277211 */ /* 0x000fe200008f0eff */
[----:B------:R-:W0:Y:S03]  /*0ce0*/  LDC R174, c[0x0][0x3c4] ;  /* 0x0000f100ffae7b82 */ /* 0x000e260000000800 */
[C---:B------:R-:W-:Y:S01]  /*0cf0*/  LEA R51, R18.reuse, R49, 0x1 ;  /* 0x0000003112337211 */ /* 0x040fe200078e08ff */
[----:B------:R1:W2:Y:S04]  /*0d00*/  LDG.E.U16 R26, desc[UR10][R38.64] ;  /* 0x0000000a261a7981 */ /* 0x0002a8000c1e1500 */
[C---:B------:R-:W-:Y:S01]  /*0d10*/  IMAD R53, R18.reuse, 0x2, R51 ;  /* 0x0000000212357824 */ /* 0x040fe200078e0233 */
[-C--:B------:R-:W-:Y:S01]  /*0d20*/  LEA R42, P1, R29, R6.reuse, 0x1 ;  /* 0x000000061d2a7211 */ /* 0x080fe200078208ff */
[----:B------:R-:W0:Y:S02]  /*0d30*/  LDC R180, c[0x0][0x3c4] ;  /* 0x0000f100ffb47b82 */ /* 0x000e240000000800 */
[----:B------:R-:W-:Y:S01]  /*0d40*/  IMAD R55, R18, 0x2, R53 ;  /* 0x0000000212377824 */ /* 0x000fe200078e0235 */
[----:B-1----:R-:W-:-:S04]  /*0d50*/  LEA R38, P0, R31, R6, 0x1 ;  /* 0x000000061f267211 */ /* 0x002fc800078008ff */
[----:B------:R-:W-:Y:S01]  /*0d60*/  LEA R57, R18, R55, 0x1 ;  /* 0x0000003712397211 */ /* 0x000fe200078e08ff */
[----:B------:R-:W1:Y:S01]  /*0d70*/  LDC R176, c[0x0][0x3c4] ;  /* 0x0000f100ffb07b82 */ /* 0x000e620000000800 */
[-C--:B------:R-:W-:Y:S02]  /*0d80*/  LEA.HI.X.SX32 R39, R31, R4.reuse, 0x1, P0 ;  /* 0x000000041f277211 */ /* 0x080fe400000f0eff */
[----:B------:R-:W-:Y:S01]  /*0d90*/  LEA.HI.X.SX32 R43, R29, R4, 0x1, P1 ;  /* 0x000000041d2b7211 */ /* 0x000fe200008f0eff */
[----:B------:R-:W2:Y:S01]  /*0da0*/  LDG.E.U16 R31, desc[UR10][R36.64] ;  /* 0x0000000a241f7981 */ /* 0x000ea2000c1e1500 */
[----:B------:R-:W-:-:S03]  /*0db0*/  LEA R40, P0, R47, R6, 0x1 ;  /* 0x000000062f287211 */ /* 0x000fc600078008ff */
[----:B------:R0:W2:Y:S01]  /*0dc0*/  LDG.E.U16 R32, desc[UR10][R38.64] ;  /* 0x0000000a26207981 */ /* 0x0000a2000c1e1500 */
[----:B------:R-:W-:Y:S01]  /*0dd0*/  LEA.HI.X.SX32 R41, R47, R4, 0x1, P0 ;  /* 0x000000042f297211 */ /* 0x000fe200000f0eff */
[----:B------:R-:W1:Y:S02]  /*0de0*/  LDC R178, c[0x0][0x3c4] ;  /* 0x0000f100ffb27b82 */ /* 0x000e640000000800 */
[----:B------:R0:W2:Y:S01]  /*0df0*/  LDG.E.U16 R30, desc[UR10][R42.64] ;  /* 0x0000000a2a1e7981 */ /* 0x0000a2000c1e1500 */
[----:B------:R-:W-:-:S03]  /*0e00*/  LEA R44, P1, R45, R6, 0x1 ;  /* 0x000000062d2c7211 */ /* 0x000fc600078208ff */
[----:B------:R0:W2:Y:S02]  /*0e10*/  LDG.E.U16 R33, desc[UR10][R40.64] ;  /* 0x0000000a28217981 */ /* 0x0000a4000c1e1500 */
[C---:B0-----:R-:W-:Y:S01]  /*0e20*/  IMAD R39, R18.reuse, 0x2, R57 ;  /* 0x0000000212277824 */ /* 0x041fe200078e0239 */
[----:B------:R-:W0:Y:S01]  /*0e30*/  LDC R166, c[0x0][0x3c4] ;  /* 0x0000f100ffa67b82 */ /* 0x000e220000000800 */
[----:B------:R-:W2:Y:S01]  /*0e40*/  LDG.E.U16 R29, desc[UR10][R34.64] ;  /* 0x0000000a221d7981 */ /* 0x000ea2000c1e1500 */
[----:B------:R-:W-:Y:S01]  /*0e50*/  LEA R42, P0, R49, R6, 0x1 ;  /* 0x00000006312a7211 */ /* 0x000fe200078008ff */
[----:B------:R-:W-:-:S03]  /*0e60*/  IMAD R59, R18, 0x2, R39 ;  /* 0x00000002123b7824 */ /* 0x000fc600078e0227 */
[----:B------:R-:W-:Y:S02]  /*0e70*/  LEA.HI.X.SX32 R43, R49, R4, 0x1, P0 ;  /* 0x00000004312b7211 */ /* 0x000fe400000f0eff */
[----:B------:R-:W0:Y:S01]  /*0e80*/  LDC R162, c[0x0][0x3c4] ;  /* 0x0000f100ffa27b82 */ /* 0x000e220000000800 */
[----:B------:R-:W-:Y:S02]  /*0e90*/  LEA R46, P0, R51, R6, 0x1 ;  /* 0x00000006332e7211 */ /* 0x000fe400078008ff */
[C---:B------:R-:W-:Y:S01]  /*0ea0*/  LEA R41, R18.reuse, R59, 0x1 ;  /* 0x0000003b12297211 */ /* 0x040fe200078e08ff */
[----:B------:R1:W2:Y:S01]  /*0eb0*/  LDG.E.U16 R35, desc[UR10][R42.64] ;  /* 0x0000000a2a237981 */ /* 0x0002a2000c1e1500 */
[-C--:B------:R-:W-:Y:S02]  /*0ec0*/  LEA.HI.X.SX32 R45, R45, R4.reuse, 0x1, P1 ;  /* 0x000000042d2d7211 */ /* 0x080fe400008f0eff */
[----:B------:R-:W-:Y:S01]  /*0ed0*/  LEA.HI.X.SX32 R47, R51, R4, 0x1, P0 ;  /* 0x00000004332f7211 */ /* 0x000fe200000f0eff */
[C---:B------:R-:W-:Y:S01]  /*0ee0*/  IMAD R61, R18.reuse, 0x2, R41 ;  /* 0x00000002123d7824 */ /* 0x040fe200078e0229 */
[C---:B------:R-:W-:Y:S01]  /*0ef0*/  LEA R48, P0, R53.reuse, R6, 0x1 ;  /* 0x0000000635307211 */ /* 0x040fe200078008ff */
[----:B------:R1:W2:Y:S01]  /*0f00*/  LDG.E.U16 R34, desc[UR10][R44.64] ;  /* 0x0000000a2c227981 */ /* 0x0002a2000c1e1500 */
[----:B------:R-:W0:Y:S02]  /*0f10*/  LDC R158, c[0x0][0x3c4] ;  /* 0x0000f100ff9e7b82 */ /* 0x000e240000000800 */
[----:B------:R-:W-:Y:S01]  /*0f20*/  LEA.HI.X.SX32 R49, R53, R4, 0x1, P0 ;  /* 0x0000000435317211 */ /* 0x000fe200000f0eff */
[----:B-1----:R-:W-:Y:S01]  /*0f30*/  IMAD R43, R18, 0x2, R61 ;  /* 0x00000002122b7824 */ /* 0x002fe200078e023d */
[----:B------:R1:W2:Y:S01]  /*0f40*/  LDG.E.U16 R36, desc[UR10][R46.64] ;  /* 0x0000000a2e247981 */ /* 0x0002a2000c1e1500 */
[----:B------:R-:W-:-:S03]  /*0f50*/  LEA R50, P1, R55, R6, 0x1 ;  /* 0x0000000637327211 */ /* 0x000fc600078208ff */
[----:B------:R1:W2:Y:S01]  /*0f60*/  LDG.E.U16 R37, desc[UR10][R48.64] ;  /* 0x0000000a30257981 */ /* 0x0002a2000c1e1500 */
[C---:B------:R-:W-:Y:S01]  /*0f70*/  LEA R44, P0, R57.reuse, R6, 0x1 ;  /* 0x00000006392c7211 */ /* 0x040fe200078008ff */
[----:B------:R-:W0:Y:S03]  /*0f80*/  LDC R154, c[0x0][0x3c4] ;  /* 0x0000f100ff9a7b82 */ /* 0x000e260000000800 */
[----:B------:R-:W-:Y:S02]  /*0f90*/  LEA.HI.X.SX32 R45, R57, R4, 0x1, P0 ;  /* 0x00000004392d7211 */ /* 0x000fe400000f0eff */
[C---:B------:R-:W-:Y:S02]  /*0fa0*/  LEA R57, R18.reuse, R43, 0x1 ;  /* 0x0000002b12397211 */ /* 0x040fe400078e08ff */
[C---:B------:R-:W-:Y:S01]  /*0fb0*/  LEA R52, P0, R39.reuse, R6, 0x1 ;  /* 0x0000000627347211 */ /* 0x040fe200078008ff */
[----:B------:R-:W0:Y:S02]  /*0fc0*/  LDC R156, c[0x0][0x3c4] ;  /* 0x0000f100ff9c7b82 */ /* 0x000e240000000800 */
[----:B------:R-:W-:Y:S01]  /*0fd0*/  IMAD R63, R18, 0x2, R57 ;  /* 0x00000002123f7824 */ /* 0x000fe200078e0239 */
[----:B------:R-:W-:-:S02]  /*0fe0*/  LEA.HI.X.SX32 R53, R39, R4, 0x1, P0 ;  /* 0x0000000427357211 */ /* 0x000fc400000f0eff */
[----:B-1----:R-:W-:Y:S01]  /*0ff0*/  LEA R46, P0, R59, R6, 0x1 ;  /* 0x000000063b2e7211 */ /* 0x002fe200078008ff */
[C---:B------:R-:W-:Y:S01]  /*1000*/  IMAD R65, R18.reuse, 0x2, R63 ;  /* 0x0000000212417824 */ /* 0x040fe200078e023f */
[-C--:B------:R-:W-:Y:S01]  /*1010*/  LEA.HI.X.SX32 R51, R55, R4.reuse, 0x1, P1 ;  /* 0x0000000437337211 */ /* 0x080fe200008f0eff */
[----:B------:R-:W2:Y:S01]  /*1020*/  LDG.E.U16 R40, desc[UR10][R52.64] ;  /* 0x0000000a34287981 */ /* 0x000ea2000c1e1500 */
[----:B------:R-:W-:Y:S01]  /*1030*/  LEA.HI.X.SX32 R47, R59, R4, 0x1, P0 ;  /* 0x000000043b2f7211 */ /* 0x000fe200000f0eff */
[----:B------:R-:W1:Y:S01]  /*1040*/  LDC R160, c[0x0][0x3c4] ;  /* 0x0000f100ffa07b82 */ /* 0x000e620000000800 */
[C---:B------:R-:W-:Y:S01]  /*1050*/  LEA R59, R18.reuse, R65, 0x1 ;  /* 0x00000041123b7211 */ /* 0x040fe200078e08ff */
[----:B------:R0:W2:Y:S04]  /*1060*/  LDG.E.U16 R38, desc[UR10][R50.64] ;  /* 0x0000000a32267981 */ /* 0x0000a8000c1e1500 */
[C---:B------:R-:W-:Y:S01]  /*1070*/  IMAD R67, R18.reuse, 0x2, R59 ;  /* 0x0000000212437824 */ /* 0x040fe200078e023b */
[----:B------:R-:W2:Y:S01]  /*1080*/  LDG.E.U16 R39, desc[UR10][R44.64] ;  /* 0x0000000a2c277981 */ /* 0x000ea2000c1e1500 */
[----:B------:R-:W1:Y:S02]  /*1090*/  LDC R163, c[0x0][0x3c4] ;  /* 0x0000f100ffa37b82 */ /* 0x000e640000000800 */
[----:B------:R-:W-:-:S05]  /*10a0*/  IMAD R69, R18, 0x2, R67 ;  /* 0x0000000212457824 */ /* 0x000fca00078e0243 */
[----:B------:R-:W-:Y:S01]  /*10b0*/  LEA R71, R18, R69, 0x1 ;  /* 0x0000004512477211 */ /* 0x000fe200078e08ff */
[----:B------:R-:W1:Y:S01]  /*10c0*/  LDC R164, c[0x0][0x3c4] ;  /* 0x0000f100ffa47b82 */ /* 0x000e620000000800 */
[----:B------:R-:W-:-:S03]  /*10d0*/  LEA R48, P0, R61, R6, 0x1 ;  /* 0x000000063d307211 */ /* 0x000fc600078008ff */
[----:B------:R-:W-:Y:S01]  /*10e0*/  IMAD R73, R18, 0x2, R71 ;  /* 0x0000000212497824 */ /* 0x000fe200078e0247 */
[----:B------:R-:W-:-:S03]  /*10f0*/  LEA.HI.X.SX32 R49, R61, R4, 0x1, P0 ;  /* 0x000000043d317211 */ /* 0x000fc600000f0eff */
[C---:B------:R-:W-:Y:S01]  /*1100*/  IMAD R75, R18.reuse, 0x2, R73 ;  /* 0x00000002124b7824 */ /* 0x040fe200078e0249 */
[-C--:B------:R-:W-:Y:S01]  /*1110*/  LEA R54, P1, R41, R6.reuse, 0x1 ;  /* 0x0000000629367211 */ /* 0x080fe200078208ff */
[----:B------:R-:W1:Y:S01]  /*1120*/  LDC R165, c[0x0][0x3c4] ;  /* 0x0000f100ffa57b82 */ /* 0x000e620000000800 */
[----:B0-----:R-:W-:Y:S02]  /*1130*/  LEA R50, P0, R43, R6, 0x1 ;  /* 0x000000062b327211 */ /* 0x001fe400078008ff */
[C---:B------:R-:W-:Y:S02]  /*1140*/  LEA R77, R18.reuse, R75, 0x1 ;  /* 0x0000004b124d7211 */ /* 0x040fe400078e08ff */
[-C--:B------:R-:W-:Y:S02]  /*1150*/  LEA.HI.X.SX32 R55, R41, R4.reuse, 0x1, P1 ;  /* 0x0000000429377211 */ /* 0x080fe400008f0eff */
[----:B------:R-:W-:Y:S01]  /*1160*/  LEA.HI.X.SX32 R51, R43, R4, 0x1, P0 ;  /* 0x000000042b337211 */ /* 0x000fe200000f0eff */
[C---:B------:R-:W-:Y:S01]  /*1170*/  IMAD R79, R18.reuse, 0x2, R77 ;  /* 0x00000002124f7824 */ /* 0x040fe200078e024d */
[C---:B------:R-:W-:Y:S01]  /*1180*/  LEA R52, P0, R57.reuse, R6, 0x1 ;  /* 0x0000000639347211 */ /* 0x040fe200078008ff */
[----:B------:R0:W2:Y:S01]  /*1190*/  LDG.E.U16 R42, desc[UR10][R54.64] ;  /* 0x0000000a362a7981 */ /* 0x0000a2000c1e1500 */
[----:B------:R-:W1:Y:S02]  /*11a0*/  LDC R167, c[0x0][0x3c4] ;  /* 0x0000f100ffa77b82 */ /* 0x000e640000000800 */
[----:B------:R-:W-:Y:S01]  /*11b0*/  LEA.HI.X.SX32 R53, R57, R4, 0x1, P0 ;  /* 0x0000000439357211 */ /* 0x000fe200000f0eff */
[C---:B------:R-:W-:Y:S01]  /*11c0*/  IMAD R81, R18.reuse, 0x2, R79 ;  /* 0x0000000212517824 */ /* 0x040fe200078e024f */
[-C--:B------:R-:W-:Y:S01]  /*11d0*/  LEA R56, P1, R63, R6.reuse, 0x1 ;  /* 0x000000063f387211 */ /* 0x080fe200078208ff */
[----:B------:R-:W2:Y:S03]  /*11e0*/  LDG.E.U16 R41, desc[UR10][R46.64] ;  /* 0x0000000a2e297981 */ /* 0x000ea6000c1e1500 */
[----:B------:R-:W1:Y:S01]  /*11f0*/  LDC R168, c[0x0][0x3c4] ;  /* 0x0000f100ffa87b82 */ /* 0x000e620000000800 */
[----:B0-----:R-:W-:Y:S01]  /*1200*/  LEA R54, P0, R65, R6, 0x1 ;  /* 0x0000000641367211 */ /* 0x001fe200078008ff */
[----:B------:R-:W2:Y:S01]  /*1210*/  LDG.E.U16 R43, desc[UR10][R48.64] ;  /* 0x0000000a302b7981 */ /* 0x000ea2000c1e1500 */
[----:B------:R-:W-:-:S02]  /*1220*/  LEA R83, R18, R81, 0x1 ;  /* 0x0000005112537211 */ /* 0x000fc400078e08ff */
[----:B------:R-:W-:Y:S01]  /*1230*/  LEA.HI.X.SX32 R55, R65, R4, 0x1, P0 ;  /* 0x0000000441377211 */ /* 0x000fe200000f0eff */
[----:B------:R-:W2:Y:S01]  /*1240*/  LDG.E.U16 R44, desc[UR10][R50.64] ;  /* 0x0000000a322c7981 */ /* 0x000ea2000c1e1500 */
[----:B------:R-:W-:Y:S01]  /*1250*/  LEA R58, P0, R59, R6, 0x1 ;  /* 0x000000063b3a7211 */ /* 0x000fe200078008ff */
[----:B------:R-:W0:Y:S01]  /*1260*/  LDC R169, c[0x0][0x3c4] ;  /* 0x0000f100ffa97b82 */ /* 0x000e220000000800 */
[-C--:B------:R-:W-:Y:S01]  /*1270*/  LEA.HI.X.SX32 R57, R63, R4.reuse, 0x1, P1 ;  /* 0x000000043f397211 */ /* 0x080fe200008f0eff */
[C---:B------:R-:W-:Y:S01]  /*1280*/  IMAD R85, R18.reuse, 0x2, R83 ;  /* 0x0000000212557824 */ /* 0x040fe200078e0253 */
[----:B------:R-:W-:Y:S01]  /*1290*/  LEA.HI.X.SX32 R59, R59, R4, 0x1, P0 ;  /* 0x000000043b3b7211 */ /* 0x000fe200000f0eff */
[----:B------:R-:W2:Y:S01]  /*12a0*/  LDG.E.U16 R45, desc[UR10][R52.64] ;  /* 0x0000000a342d7981 */ /* 0x000ea2000c1e1500 */
[C---:B------:R-:W-:Y:S01]  /*12b0*/  LEA R60, P0, R67.reuse, R6, 0x1 ;  /* 0x00000006433c7211 */ /* 0x040fe200078008ff */
[----:B------:R-:W-:Y:S02]  /*12c0*/  IMAD R87, R18, 0x2, R85 ;  /* 0x0000000212577824 */ /* 0x000fe400078e0255 */
[----:B------:R4:W2:Y:S01]  /*12d0*/  LDG.E.U16 R46, desc[UR10][R56.64] ;  /* 0x0000000a382e7981 */ /* 0x0008a2000c1e1500 */
[----:B------:R-:W-:Y:S01]  /*12e0*/  LEA.HI.X.SX32 R61, R67, R4, 0x1, P0 ;  /* 0x00000004433d7211 */ /* 0x000fe200000f0eff */
[----:B------:R-:W0:Y:S01]  /*12f0*/  LDC R171, c[0x0][0x3c4] ;  /* 0x0000f100ffab7b82 */ /* 0x000e220000000800 */
[-C--:B------:R-:W-:Y:S01]  /*1300*/  LEA R62, P1, R69, R6.reuse, 0x1 ;  /* 0x00000006453e7211 */ /* 0x080fe200078208ff */
[----:B------:R1:W2:Y:S04]  /*1310*/  LDG.E.U16 R48, desc[UR10][R58.64] ;  /* 0x0000000a3a307981 */ /* 0x0002a8000c1e1500 */
[----:B------:R-:W2:Y:S01]  /*1320*/  LDG.E.U16 R47, desc[UR10][R54.64] ;  /* 0x0000000a362f7981 */ /* 0x000ea2000c1e1500 */
[C---:B----4-:R-:W-:Y:S01]  /*1330*/  LEA R56, P0, R71.reuse, R6, 0x1 ;  /* 0x0000000647387211 */ /* 0x050fe200078008ff */
[----:B------:R-:W4:Y:S02]  /*1340*/  LDC R172, c[0x0][0x3c4] ;  /* 0x0000f100ffac7b82 */ /* 0x000f240000000800 */
[----:B------:R1:W2:Y:S01]  /*1350*/  LDG.E.U16 R49, desc[UR10][R60.64] ;  /* 0x0000000a3c317981 */ /* 0x0002a2000c1e1500 */
[----:B------:R-:W-:-:S02]  /*1360*/  LEA.HI.X.SX32 R57, R71, R4, 0x1, P0 ;  /* 0x0000000447397211 */ /* 0x000fc400000f0eff */
[C---:B------:R-:W-:Y:S02]  /*1370*/  LEA R71, R18.reuse, R87, 0x1 ;  /* 0x0000005712477211 */ /* 0x040fe400078e08ff */
[----:B------:R-:W-:Y:S01]  /*1380*/  LEA.HI.X.SX32 R63, R69, R4, 0x1, P1 ;  /* 0x00000004453f7211 */ /* 0x000fe200008f0eff */
[----:B------:R-:W2:Y:S01]  /*1390*/  LDG.E.U16 R51, desc[UR10][R56.64] ;  /* 0x0000000a38337981 */ /* 0x000ea2000c1e1500 */
[----:B------:R-:W0:Y:S01]  /*13a0*/  LDC R173, c[0x0][0x3c4] ;  /* 0x0000f100ffad7b82 */ /* 0x000e220000000800 */
[C---:B------:R-:W-:Y:S01]  /*13b0*/  IMAD R89, R18.reuse, 0x2, R71 ;  /* 0x0000000212597824 */ /* 0x040fe200078e0247 */
[-C--:B------:R-:W-:Y:S01]  /*13c0*/  LEA R64, P0, R73, R6.reuse, 0x1 ;  /* 0x0000000649407211 */ /* 0x080fe200078008ff */
[----:B------:R1:W2:Y:S02]  /*13d0*/  LDG.E.U16 R50, desc[UR10][R62.64] ;  /* 0x0000000a3e327981 */ /* 0x0002a4000c1e1500 */
[----:B------:R-:W-:Y:S01]  /*13e0*/  IMAD R91, R18, 0x2, R89 ;  /* 0x00000002125b7824 */ /* 0x000fe200078e0259 */
[----:B------:R-:W-:-:S02]  /*13f0*/  LEA R66, P1, R77, R6, 0x1 ;  /* 0x000000064d427211 */ /* 0x000fc400078208ff */
[----:B------:R-:W0:Y:S02]  /*1400*/  LDC R175, c[0x0][0x3c4] ;  /* 0x0000f100ffaf7b82 */ /* 0x000e240000000800 */
[C---:B------:R-:W-:Y:S02]  /*1410*/  LEA R93, R18.reuse, R91, 0x1 ;  /* 0x0000005b125d7211 */ /* 0x040fe400078e08ff */
[----:B------:R-:W-:Y:S02]  /*1420*/  LEA.HI.X.SX32 R65, R73, R4, 0x1, P0 ;  /* 0x0000000449417211 */ /* 0x000fe400000f0eff */
[----:B-1----:R-:W-:Y:S02]  /*1430*/  LEA R58, P0, R75, R6, 0x1 ;  /* 0x000000064b3a7211 */ /* 0x002fe400078008ff */
[-C--:B------:R-:W-:Y:S01]  /*1440*/  LEA.HI.X.SX32 R67, R77, R4.reuse, 0x1, P1 ;  /* 0x000000044d437211 */ /* 0x080fe200008f0eff */
[C---:B------:R-:W-:Y:S01]  /*1450*/  IMAD R77, R18.reuse, 0x2, R93 ;  /* 0x00000002124d7824 */ /* 0x040fe200078e025d */
[----:B------:R-:W-:Y:S01]  /*1460*/  LEA.HI.X.SX32 R59, R75, R4, 0x1, P0 ;  /* 0x000000044b3b7211 */ /* 0x000fe200000f0eff */
[----:B------:R1:W2:Y:S01]  /*1470*/  LDG.E.U16 R52, desc[UR10][R64.64] ;  /* 0x0000000a40347981 */ /* 0x0002a2000c1e1500 */
[-C--:B------:R-:W-:Y:S01]  /*1480*/  LEA R60, P0, R79, R6.reuse, 0x1 ;  /* 0x000000064f3c7211 */ /* 0x080fe200078008ff */
[----:B------:R-:W-:Y:S01]  /*1490*/  IMAD R95, R18, 0x2, R77 ;  /* 0x00000002125f7824 */ /* 0x000fe200078e024d */
[----:B------:R-:W-:Y:S01]  /*14a0*/  LEA R68, P1, R85, R6, 0x1 ;  /* 0x0000000655447211 */ /* 0x000fe200078208ff */
[----:B------:R1:W2:Y:S01]  /*14b0*/  LDG.E.U16 R54, desc[UR10][R66.64] ;  /* 0x0000000a42367981 */ /* 0x0002a2000c1e1500 */
[----:B------:R-:W-:-:S02]  /*14c0*/  LEA.HI.X.SX32 R61, R79, R4, 0x1, P0 ;  /* 0x000000044f3d7211 */ /* 0x000fc400000f0eff */
[C---:B------:R-:W-:Y:S01]  /*14d0*/  LEA R62, P0, R81.reuse, R6, 0x1 ;  /* 0x00000006513e7211 */ /* 0x040fe200078008ff */
[----:B------:R-:W2:Y:S01]  /*14e0*/  LDG.E.U16 R53, desc[UR10][R58.64] ;  /* 0x0000000a3a357981 */ /* 0x000ea2000c1e1500 */
[C---:B------:R-:W-:Y:S02]  /*14f0*/  LEA R79, R18.reuse, R95, 0x1 ;  /* 0x0000005f124f7211 */ /* 0x040fe400078e08ff */
[----:B------:R-:W-:Y:S01]  /*1500*/  LEA.HI.X.SX32 R63, R81, R4, 0x1, P0 ;  /* 0x00000004513f7211 */ /* 0x000fe200000f0eff */
[----:B------:R-:W2:Y:S02]  /*1510*/  LDG.E.U16 R55, desc[UR10][R60.64] ;  /* 0x0000000a3c377981 */ /* 0x000ea4000c1e1500 */
[C---:B------:R-:W-:Y:S01]  /*1520*/  IMAD R81, R18.reuse, 0x2, R79 ;  /* 0x0000000212517824 */ /* 0x040fe200078e024f */
[C---:B-1----:R-:W-:Y:S01]  /*1530*/  LEA R64, P0, R83.reuse, R6, 0x1 ;  /* 0x0000000653407211 */ /* 0x042fe200078008ff */
[----:B------:R-:W2:Y:S02]  /*1540*/  LDG.E.U16 R56, desc[UR10][R62.64] ;  /* 0x0000000a3e387981 */ /* 0x000ea4000c1e1500 */
[----:B------:R-:W-:Y:S01]  /*1550*/  IMAD R97, R18, 0x2, R81 ;  /* 0x0000000212617824 */ /* 0x000fe200078e0251 */
[----:B------:R-:W-:-:S04]  /*1560*/  LEA.HI.X.SX32 R65, R83, R4, 0x1, P0 ;  /* 0x0000000453417211 */ /* 0x000fc800000f0eff */
[C---:B------:R-:W-:Y:S01]  /*1570*/  LEA R83, R18.reuse, R97, 0x1 ;  /* 0x0000006112537211 */ /* 0x040fe200078e08ff */
[----:B------:R-:W2:Y:S01]  /*1580*/  LDG.E.U16 R57, desc[UR10][R64.64] ;  /* 0x0000000a40397981 */ /* 0x000ea2000c1e1500 */
[----:B------:R-:W-:Y:S02]  /*1590*/  LEA.HI.X.SX32 R69, R85, R4, 0x1, P1 ;  /* 0x0000000455457211 */ /* 0x000fe400008f0eff */
[C---:B------:R-:W-:Y:S01]  /*15a0*/  LEA R66, P0, R87.reuse, R6, 0x1 ;  /* 0x0000000657427211 */ /* 0x040fe200078008ff */
[C---:B------:R-:W-:Y:S02]  /*15b0*/  IMAD R85, R18.reuse, 0x2, R83 ;  /* 0x0000000212557824 */ /* 0x040fe400078e0253 */
[----:B------:R1:W2:Y:S01]  /*15c0*/  LDG.E.U16 R58, desc[UR10][R68.64] ;  /* 0x0000000a443a7981 */ /* 0x0002a2000c1e1500 */
[----:B------:R-:W-:Y:S01]  /*15d0*/  LEA.HI.X.SX32 R67, R87, R4, 0x1, P0 ;  /* 0x0000000457437211 */ /* 0x000fe200000f0eff */
[----:B------:R-:W-:Y:S01]  /*15e0*/  IMAD R87, R18, 0x2, R85 ;  /* 0x0000000212577824 */ /* 0x000fe200078e0255 */
[----:B------:R-:W-:-:S02]  /*15f0*/  LEA R70, P0, R71, R6, 0x1 ;  /* 0x0000000647467211 */ /* 0x000fc400078008ff */
[----:B------:R-:W-:Y:S01]  /*1600*/  LEA R74, P1, R91, R6, 0x1 ;  /* 0x000000065b4a7211 */ /* 0x000fe200078208ff */
[----:B------:R-:W2:Y:S01]  /*1610*/  LDG.E.U16 R59, desc[UR10][R66.64] ;  /* 0x0000000a423b7981 */ /* 0x000ea2000c1e1500 */
[C---:B------:R-:W-:Y:S02]  /*1620*/  LEA R99, R18.reuse, R87, 0x1 ;  /* 0x0000005712637211 */ /* 0x040fe400078e08ff */
[----:B------:R-:W-:Y:S02]  /*1630*/  LEA.HI.X.SX32 R71, R71, R4, 0x1, P0 ;  /* 0x0000000447477211 */ /* 0x000fe400000f0eff */
[C---:B------:R-:W-:Y:S01]  /*1640*/  LEA R72, P0, R89.reuse, R6, 0x1 ;  /* 0x0000000659487211 */ /* 0x040fe200078008ff */
[C---:B------:R-:W-:Y:S02]  /*1650*/  IMAD R101, R18.reuse, 0x2, R99 ;  /* 0x0000000212657824 */ /* 0x040fe400078e0263 */
[----:B------:R0:W2:Y:S01]  /*1660*/  LDG.E.U16 R60, desc[UR10][R70.64] ;  /* 0x0000000a463c7981 */ /* 0x0000a2000c1e1500 */
[----:B------:R-:W-:Y:S01]  /*1670*/  LEA.HI.X.SX32 R73, R89, R4, 0x1, P0 ;  /* 0x0000000459497211 */ /* 0x000fe200000f0eff */
[----:B------:R-:W-:Y:S01]  /*1680*/  IMAD R89, R18, 0x2, R101 ;  /* 0x0000000212597824 */ /* 0x000fe200078e0265 */
[----:B-1----:R-:W-:-:S02]  /*1690*/  LEA R68, P0, R93, R6, 0x1 ;  /* 0x000000065d447211 */ /* 0x002fc400078008ff */
[-C--:B------:R-:W-:Y:S01]  /*16a0*/  LEA.HI.X.SX32 R75, R91, R4.reuse, 0x1, P1 ;  /* 0x000000045b4b7211 */ /* 0x080fe200008f0eff */
[----:B------:R1:W2:Y:S01]  /*16b0*/  LDG.E.U16 R61, desc[UR10][R72.64] ;  /* 0x0000000a483d7981 */ /* 0x0002a2000c1e1500 */
[C---:B------:R-:W-:Y:S02]  /*16c0*/  LEA R103, R18.reuse, R89, 0x1 ;  /* 0x0000005912677211 */ /* 0x040fe400078e08ff */
[----:B------:R-:W-:Y:S01]  /*16d0*/  LEA.HI.X.SX32 R69, R93, R4, 0x1, P0 ;  /* 0x000000045d457211 */ /* 0x000fe200000f0eff */
[----:B------:R0:W2:Y:S02]  /*16e0*/  LDG.E.U16 R62, desc[UR10][R74.64] ;  /* 0x0000000a4a3e7981 */ /* 0x0000a4000c1e1500 */
[C---:B------:R-:W-:Y:S01]  /*16f0*/  IMAD R93, R18.reuse, 0x2, R103 ;  /* 0x00000002125d7824 */ /* 0x040fe200078e0267 */
[C---:B------:R-:W-:Y:S01]  /*1700*/  LEA R76, P0, R77.reuse, R6, 0x1 ;  /* 0x000000064d4c7211 */ /* 0x040fe200078008ff */
[----:B------:R-:W2:Y:S02]  /*1710*/  LDG.E.U16 R63, desc[UR10][R68.64] ;  /* 0x0000000a443f7981 */ /* 0x000ea4000c1e1500 */
[----:B------:R-:W-:Y:S01]  /*1720*/  IMAD R105, R18, 0x2, R93 ;  /* 0x0000000212697824 */ /* 0x000fe200078e025d */
[----:B------:R-:W-:-:S04]  /*1730*/  LEA.HI.X.SX32 R77, R77, R4, 0x1, P0 ;  /* 0x000000044d4d7211 */ /* 0x000fc800000f0eff */
[----:B------:R-:W-:Y:S01]  /*1740*/  LEA R107, R18, R105, 0x1 ;  /* 0x00000069126b7211 */ /* 0x000fe200078e08ff */
[----:B------:R3:W2:Y:S01]  /*1750*/  LDG.E.U16 R64, desc[UR10][R76.64] ;  /* 0x0000000a4c407981 */ /* 0x0006a2000c1e1500 */
[----:B0-----:R-:W-:-:S03]  /*1760*/  LEA R70, P0, R95, R6, 0x1 ;  /* 0x000000065f467211 */ /* 0x001fc600078008ff */
[----:B------:R-:W-:Y:S01]  /*1770*/  IMAD R109, R18, 0x2, R107 ;  /* 0x00000002126d7824 */ /* 0x000fe200078e026b */
[----:B------:R-:W-:-:S03]  /*1780*/  LEA.HI.X.SX32 R71, R95, R4, 0x1, P0 ;  /* 0x000000045f477211 */ /* 0x000fc600000f0eff */
[C---:B------:R-:W-:Y:S01]  /*1790*/  IMAD R95, R18.reuse, 0x2, R109 ;  /* 0x00000002125f7824 */ /* 0x040fe200078e026d */
[----:B-1----:R-:W-:Y:S01]  /*17a0*/  LEA R72, P0, R81, R6, 0x1 ;  /* 0x0000000651487211 */ /* 0x002fe200078008ff */
[----:B------:R-:W2:Y:S03]  /*17b0*/  LDG.E.U16 R65, desc[UR10][R70.64] ;  /* 0x0000000a46417981 */ /* 0x000ea6000c1e1500 */
[----:B------:R-:W-:-:S05]  /*17c0*/  LEA R111, R18, R95, 0x1 ;  /* 0x0000005f126f7211 */ /* 0x000fca00078e08ff */
[----:B------:R-:W-:-:S04]  /*17d0*/  IMAD R113, R18, 0x2, R111 ;  /* 0x0000000212717824 */ /* 0x000fc800078e026f */
[----:B------:R-:W-:-:S05]  /*17e0*/  IMAD R115, R18, 0x2, R113 ;  /* 0x0000000212737824 */ /* 0x000fca00078e0271 */
[----:B------:R-:W-:-:S05]  /*17f0*/  LEA R117, R18, R115, 0x1 ;  /* 0x0000007312757211 */ /* 0x000fca00078e08ff */
[----:B------:R-:W-:-:S04]  /*1800*/  IMAD R119, R18, 0x2, R117 ;  /* 0x0000000212777824 */ /* 0x000fc800078e0275 */
[----:B------:R-:W-:-:S05]  /*1810*/  IMAD R123, R18, 0x2, R119 ;  /* 0x00000002127b7824 */ /* 0x000fca00078e0277 */
[----:B------:R-:W-:-:S05]  /*1820*/  LEA R125, R18, R123, 0x1 ;  /* 0x0000007b127d7211 */ /* 0x000fca00078e08ff */
[----:B------:R-:W-:-:S04]  /*1830*/  IMAD R127, R18, 0x2, R125 ;  /* 0x00000002127f7824 */ /* 0x000fc800078e027d */
[----:B------:R-:W-:-:S05]  /*1840*/  IMAD R91, R18, 0x2, R127 ;  /* 0x00000002125b7824 */ /* 0x000fca00078e027f */
[----:B------:R-:W-:Y:S02]  /*1850*/  LEA R131, R18, R91, 0x1 ;  /* 0x0000005b12837211 */ /* 0x000fe400078e08ff */
[----:B------:R-:W-:-:S03]  /*1860*/  LEA.HI.X.SX32 R73, R81, R4, 0x1, P0 ;  /* 0x0000000451497211 */ /* 0x000fc600000f0eff */
[C---:B------:R-:W-:Y:S01]  /*1870*/  IMAD R133, R18.reuse, 0x2, R131 ;  /* 0x0000000212857824 */ /* 0x040fe200078e0283 */
[-C--:B------:R-:W-:Y:S01]  /*1880*/  LEA R78, P1, R79, R6.reuse, 0x1 ;  /* 0x000000064f4e7211 */ /* 0x080fe200078208ff */
[----:B------:R-:W2:Y:S01]  /*1890*/  LDG.E.U16 R67, desc[UR10][R72.64] ;  /* 0x0000000a48437981 */ /* 0x000ea2000c1e1500 */
[----:B------:R-:W-:Y:S01]  /*18a0*/  LEA R74, P0, R97, R6, 0x1 ;  /* 0x00000006614a7211 */ /* 0x000fe200078008ff */
[C---:B------:R-:W-:Y:S01]  /*18b0*/  IMAD R135, R18.reuse, 0x2, R133 ;  /* 0x0000000212877824 */ /* 0x040fe200078e0285 */
[-C--:B------:R-:W-:Y:S02]  /*18c0*/  LEA.HI.X.SX32 R79, R79, R4.reuse, 0x1, P1 ;  /* 0x000000044f4f7211 */ /* 0x080fe400008f0eff */
[----:B------:R-:W-:Y:S02]  /*18d0*/  LEA.HI.X.SX32 R75, R97, R4, 0x1, P0 ;  /* 0x00000004614b7211 */ /* 0x000fe400000f0eff */
[----:B---3--:R-:W-:Y:S01]  /*18e0*/  LEA R76, P0, R83, R6, 0x1 ;  /* 0x00000006534c7211 */ /* 0x008fe200078008ff */
[----:B------:R0:W3:Y:S01]  /*18f0*/  LDG.E.U16 R66, desc[UR10][R78.64] ;  /* 0x0000000a4e427981 */ /* 0x0000e2000c1e1500 */
[----:B------:R-:W-:-:S02]  /*1900*/  LEA R97, R18, R135, 0x1 ;  /* 0x0000008712617211 */ /* 0x000fc400078e08ff */
[----:B------:R-:W-:Y:S01]  /*1910*/  LEA.HI.X.SX32 R77, R83, R4, 0x1, P0 ;  /* 0x00000004534d7211 */ /* 0x000fe200000f0eff */
[----:B------:R-:W2:Y:S02]  /*1920*/  LDG.E.U16 R68, desc[UR10][R74.64] ;  /* 0x0000000a4a447981 */ /* 0x000ea4000c1e1500 */
[C---:B------:R-:W-:Y:S01]  /*1930*/  IMAD R137, R18.reuse, 0x2, R97 ;  /* 0x0000000212897824 */ /* 0x040fe200078e0261 */
[-C--:B------:R-:W-:Y:S01]  /*1940*/  LEA R80, P1, R85, R6.reuse, 0x1 ;  /* 0x0000000655507211 */ /* 0x080fe200078208ff */
[----:B------:R-:W2:Y:S01]  /*1950*/  LDG.E.U16 R69, desc[UR10][R76.64] ;  /* 0x0000000a4c457981 */ /* 0x000ea2000c1e1500 */
[----:B0-----:R-:W-:Y:S01]  /*1960*/  LEA R78, P0, R87, R6, 0x1 ;  /* 0x00000006574e7211 */ /* 0x001fe200078008ff */
[----:B------:R-:W-:-:S03]  /*1970*/  IMAD R139, R18, 0x2, R137 ;  /* 0x00000002128b7824 */ /* 0x000fc600078e0289 */
[----:B------:R-:W-:Y:S02]  /*1980*/  LEA.HI.X.SX32 R79, R87, R4, 0x1, P0 ;  /* 0x00000004574f7211 */ /* 0x000fe400000f0eff */
[----:B------:R-:W-:Y:S02]  /*1990*/  LEA R82, P0, R99, R6, 0x1 ;  /* 0x0000000663527211 */ /* 0x000fe400078008ff */
[-C--:B------:R-:W-:Y:S01]  /*19a0*/  LEA.HI.X.SX32 R81, R85, R4.reuse, 0x1, P1 ;  /* 0x0000000455517211 */ /* 0x080fe200008f0eff */
[----:B------:R-:W2:Y:S01]  /*19b0*/  LDG.E.U16 R71, desc[UR10][R78.64] ;  /* 0x0000000a4e477981 */ /* 0x000ea2000c1e1500 */
[----:B------:R-:W-:Y:S02]  /*19c0*/  LEA.HI.X.SX32 R83, R99, R4, 0x1, P0 ;  /* 0x0000000463537211 */ /* 0x000fe400000f0eff */
[----:B------:R-:W-:Y:S01]  /*19d0*/  LEA R141, R18, R139, 0x1 ;  /* 0x0000008b128d7211 */ /* 0x000fe200078e08ff */
[----:B------:R0:W2:Y:S01]  /*19e0*/  LDG.E.U16 R70, desc[UR10][R80.64] ;  /* 0x0000000a50467981 */ /* 0x0000a2000c1e1500 */
[----:B------:R-:W-:-:S03]  /*19f0*/  LEA R84, P0, R101, R6, 0x1 ;  /* 0x0000000665547211 */ /* 0x000fc600078008ff */
[C---:B------:R-:W-:Y:S01]  /*1a00*/  IMAD R99, R18.reuse, 0x2, R141 ;  /* 0x0000000212637824 */ /* 0x040fe200078e028d */
[----:B------:R-:W-:Y:S01]  /*1a10*/  LEA.HI.X.SX32 R85, R101, R4, 0x1, P0 ;  /* 0x0000000465557211 */ /* 0x000fe200000f0eff */
[----:B------:R1:W2:Y:S01]  /*1a20*/  LDG.E.U16 R72, desc[UR10][R82.64] ;  /* 0x0000000a52487981 */ /* 0x0002a2000c1e1500 */
[C---:B0-----:R-:W-:Y:S01]  /*1a30*/  LEA R80, P0, R103.reuse, R6, 0x1 ;  /* 0x0000000667507211 */ /* 0x041fe200078008ff */
[C---:B------:R-:W-:Y:S02]  /*1a40*/  IMAD R143, R18.reuse, 0x2, R99 ;  /* 0x00000002128f7824 */ /* 0x040fe400078e0263 */
[----:B------:R0:W2:Y:S01]  /*1a50*/  LDG.E.U16 R73, desc[UR10][R84.64] ;  /* 0x0000000a54497981 */ /* 0x0000a2000c1e1500 */
[----:B------:R-:W-:Y:S02]  /*1a60*/  LEA.HI.X.SX32 R81, R103, R4, 0x1, P0 ;  /* 0x0000000467517211 */ /* 0x000fe400000f0eff */
[C---:B------:R-:W-:Y:S02]  /*1a70*/  LEA R78, P0, R93.reuse, R6, 0x1 ;  /* 0x000000065d4e7211 */ /* 0x040fe400078008ff */
[----:B------:R-:W-:Y:S01]  /*1a80*/  LEA R145, R18, R143, 0x1 ;  /* 0x0000008f12917211 */ /* 0x000fe200078e08ff */
[----:B------:R4:W2:Y:S01]  /*1a90*/  LDG.E.U16 R75, desc[UR10][R80.64] ;  /* 0x0000000a504b7981 */ /* 0x0008a2000c1e1500 */
[----:B------:R-:W-:-:S02]  /*1aa0*/  LEA.HI.X.SX32 R79, R93, R4, 0x1, P0 ;  /* 0x000000045d4f7211 */ /* 0x000fc400000f0eff */
[-C--:B-1----:R-:W-:Y:S01]  /*1ab0*/  LEA R82, P0, R105, R6.reuse, 0x1 ;  /* 0x0000000669527211 */ /* 0x082fe200078008ff */
[C---:B------:R-:W-:Y:S01]  /*1ac0*/  IMAD R147, R18.reuse, 0x2, R145 ;  /* 0x0000000212937824 */ /* 0x040fe200078e0291 */
[----:B------:R-:W-:Y:S01]  /*1ad0*/  LEA R86, P1, R89, R6, 0x1 ;  /* 0x0000000659567211 */ /* 0x000fe200078208ff */
[----:B------:R1:W2:Y:S01]  /*1ae0*/  LDG.E.U16 R76, desc[UR10][R78.64] ;  /* 0x0000000a4e4c7981 */ /* 0x0002a2000c1e1500 */
[----:B------:R-:W-:Y:S02]  /*1af0*/  LEA.HI.X.SX32 R83, R105, R4, 0x1, P0 ;  /* 0x0000000469537211 */ /* 0x000fe400000f0eff */
[----:B0-----:R-:W-:Y:S01]  /*1b00*/  LEA R84, P0, R109, R6, 0x1 ;  /* 0x000000066d547211 */ /* 0x001fe200078008ff */
[----:B------:R-:W-:Y:S01]  /*1b10*/  IMAD R103, R18, 0x2, R147 ;  /* 0x0000000212677824 */ /* 0x000fe200078e0293 */
[-C--:B------:R-:W-:Y:S01]  /*1b20*/  LEA.HI.X.SX32 R87, R89, R4.reuse, 0x1, P1 ;  /* 0x0000000459577211 */ /* 0x080fe200008f0eff */
[----:B------:R-:W2:Y:S01]  /*1b30*/  LDG.E.U16 R77, desc[UR10][R82.64] ;  /* 0x0000000a524d7981 */ /* 0x000ea2000c1e1500 */
[----:B------:R-:W-:-:S02]  /*1b40*/  LEA.HI.X.SX32 R85, R109, R4, 0x1, P0 ;  /* 0x000000046d557211 */ /* 0x000fc400000f0eff */
[C---:B----4-:R-:W-:Y:S01]  /*1b50*/  LEA R80, P0, R95.reuse, R6, 0x1 ;  /* 0x000000065f507211 */ /* 0x050fe200078008ff */
[----:B------:R0:W4:Y:S01]  /*1b60*/  LDG.E.U16 R74, desc[UR10][R86.64] ;  /* 0x0000000a564a7981 */ /* 0x000122000c1e1500 */
[C---:B------:R-:W-:Y:S02]  /*1b70*/  LEA R149, R18.reuse, R103, 0x1 ;  /* 0x0000006712957211 */ /* 0x040fe400078e08ff */
[----:B------:R-:W-:Y:S01]  /*1b80*/  LEA.HI.X.SX32 R81, R95, R4, 0x1, P0 ;  /* 0x000000045f517211 */ /* 0x000fe200000f0eff */
[----:B------:R5:W2:Y:S01]  /*1b90*/  LDG.E.U16 R89, desc[UR10][R84.64] ;  /* 0x0000000a54597981 */ /* 0x000aa2000c1e1500 */
[-C--:B-1----:R-:W-:Y:S01]  /*1ba0*/  LEA R78, P0, R111, R6.reuse, 0x1 ;  /* 0x000000066f4e7211 */ /* 0x082fe200078008ff */
[C---:B------:R-:W-:Y:S01]  /*1bb0*/  IMAD R151, R18.reuse, 0x2, R149 ;  /* 0x0000000212977824 */ /* 0x040fe200078e0295 */
[----:B------:R-:W-:Y:S01]  /*1bc0*/  LEA R92, P1, R107, R6, 0x1 ;  /* 0x000000066b5c7211 */ /* 0x000fe200078208ff */
[----:B------:R-:W2:Y:S01]  /*1bd0*/  LDG.E.U16 R90, desc[UR10][R80.64] ;  /* 0x0000000a505a7981 */ /* 0x000ea2000c1e1500 */
[----:B------:R-:W-:Y:S01]  /*1be0*/  LEA.HI.X.SX32 R79, R111, R4, 0x1, P0 ;  /* 0x000000046f4f7211 */ /* 0x000fe200000f0eff */
[----:B------:R-:W-:Y:S01]  /*1bf0*/  IMAD R153, R18, 0x2, R151 ;  /* 0x0000000212997824 */ /* 0x000fe200078e0297 */
[----:B0-----:R-:W-:-:S02]  /*1c00*/  LEA R86, P0, R115, R6, 0x1 ;  /* 0x0000000673567211 */ /* 0x001fc400078008ff */
[-C--:B------:R-:W-:Y:S01]  /*1c10*/  LEA.HI.X.SX32 R93, R107, R4.reuse, 0x1, P1 ;  /* 0x000000046b5d7211 */ /* 0x080fe200008f0eff */
[----:B------:R0:W3:Y:S01]  /*1c20*/  LDG.E.U16 R96, desc[UR10][R78.64] ;  /* 0x0000000a4e607981 */ /* 0x0000e2000c1e1500 */
[----:B------:R-:W-:Y:S02]  /*1c30*/  LEA.HI.X.SX32 R87, R115, R4, 0x1, P0 ;  /* 0x0000000473577211 */ /* 0x000fe400000f0eff */
[C---:B-----5:R-:W-:Y:S01]  /*1c40*/  LEA R84, P0, R117.reuse, R6, 0x1 ;  /* 0x0000000675547211 */ /* 0x060fe200078008ff */
[----:B------:R-:W5:Y:S01]  /*1c50*/  LDG.E.U16 R88, desc[UR10][R92.64] ;  /* 0x0000000a5c587981 */ /* 0x000f62000c1e1500 */
[C---:B------:R-:W-:Y:S02]  /*1c60*/  LEA R107, R18.reuse, R153, 0x1 ;  /* 0x00000099126b7211 */ /* 0x040fe400078e08ff */
[----:B------:R-:W-:Y:S01]  /*1c70*/  LEA.HI.X.SX32 R85, R117, R4, 0x1, P0 ;  /* 0x0000000475557211 */ /* 0x000fe200000f0eff */
[----:B------:R1:W3:Y:S01]  /*1c80*/  LDG.E.U16 R100, desc[UR10][R86.64] ;  /* 0x0000000a56647981 */ /* 0x0002e2000c1e1500 */
[-C--:B0-----:R-:W-:Y:S01]  /*1c90*/  LEA R78, P0, R123, R6.reuse, 0x1 ;  /* 0x000000067b4e7211 */ /* 0x081fe200078008ff */
[C---:B------:R-:W-:Y:S01]  /*1ca0*/  IMAD R155, R18.reuse, 0x2, R107 ;  /* 0x00000002129b7824 */ /* 0x040fe200078e026b */
[----:B------:R-:W-:Y:S01]  /*1cb0*/  LEA R82, P1, R113, R6, 0x1 ;  /* 0x0000000671527211 */ /* 0x000fe200078208ff */
[----:B------:R-:W3:Y:S01]  /*1cc0*/  LDG.E.U16 R101, desc[UR10][R84.64] ;  /* 0x0000000a54657981 */ /* 0x000ee2000c1e1500 */
[-C--:B------:R-:W-:Y:S01]  /*1cd0*/  LEA.HI.X.SX32 R79, R123, R4.reuse, 0x1, P0 ;  /* 0x000000047b4f7211 */ /* 0x080fe200000f0eff */
[----:B------:R-:W-:Y:S01]  /*1ce0*/  IMAD R123, R18, 0x2, R155 ;  /* 0x00000002127b7824 */ /* 0x000fe200078e029b */
[----:B------:R-:W-:-:S03]  /*1cf0*/  LEA.HI.X.SX32 R83, R113, R4, 0x1, P1 ;  /* 0x0000000471537211 */ /* 0x000fc600008f0eff */
[----:B------:R-:W3:Y:S01]  /*1d00*/  LDG.E.U16 R104, desc[UR10][R78.64] ;  /* 0x0000000a4e687981 */ /* 0x000ee2000c1e1500 */
[C---:B------:R-:W-:Y:S02]  /*1d10*/  LEA R157, R18.reuse, R123, 0x1 ;  /* 0x0000007b129d7211 */ /* 0x040fe400078e08ff */
[C---:B------:R-:W-:Y:S01]  /*1d20*/  LEA R80, P1, R119.reuse, R6, 0x1 ;  /* 0x0000000677507211 */ /* 0x040fe200078208ff */
[----:B------:R0:W3:Y:S02]  /*1d30*/  LDG.E.U16 R98, desc[UR10][R82.64] ;  /* 0x0000000a52627981 */ /* 0x0000e4000c1e1500 */
[----:B------:R-:W-:Y:S01]  /*1d40*/  IMAD R113, R18, 0x2, R157 ;  /* 0x0000000212717824 */ /* 0x000fe200078e029d */
[----:B------:R-:W-:Y:S02]  /*1d50*/  LEA.HI.X.SX32 R81, R119, R4, 0x1, P1 ;  /* 0x0000000477517211 */ /* 0x000fe400008f0eff */
[----:B-1----:R-:W-:-:S03]  /*1d60*/  LEA R86, P1, R127, R6, 0x1 ;  /* 0x000000067f567211 */ /* 0x002fc600078208ff */
[----:B------:R1:W3:Y:S01]  /*1d70*/  LDG.E.U16 R102, desc[UR10][R80.64] ;  /* 0x0000000a50667981 */ /* 0x0002e2000c1e1500 */
[----:B0-----:R-:W-:-:S04]  /*1d80*/  LEA R82, P0, R125, R6, 0x1 ;  /* 0x000000067d527211 */ /* 0x001fc800078008ff */
[-C--:B------:R-:W-:Y:S01]  /*1d90*/  LEA.HI.X.SX32 R83, R125, R4.reuse, 0x1, P0 ;  /* 0x000000047d537211 */ /* 0x080fe200000f0eff */
[C---:B------:R-:W-:Y:S01]  /*1da0*/  IMAD R125, R18.reuse, 0x2, R113 ;  /* 0x00000002127d7824 */ /* 0x040fe200078e0271 */
[----:B------:R-:W-:Y:S02]  /*1db0*/  LEA.HI.X.SX32 R87, R127, R4, 0x1, P1 ;  /* 0x000000047f577211 */ /* 0x000fe400008f0eff */
[C---:B------:R-:W-:Y:S01]  /*1dc0*/  LEA R92, P0, R131.reuse, R6, 0x1 ;  /* 0x00000006835c7211 */ /* 0x040fe200078008ff */
[----:B------:R-:W3:Y:S01]  /*1dd0*/  LDG.E.U16 R105, desc[UR10][R82.64] ;  /* 0x0000000a52697981 */ /* 0x000ee2000c1e1500 */
[C---:B------:R-:W-:Y:S02]  /*1de0*/  LEA R127, R18.reuse, R125, 0x1 ;  /* 0x0000007d127f7211 */ /* 0x040fe400078e08ff */
[----:B------:R-:W-:Y:S01]  /*1df0*/  LEA.HI.X.SX32 R93, R131, R4, 0x1, P0 ;  /* 0x00000004835d7211 */ /* 0x000fe200000f0eff */
[----:B------:R-:W3:Y:S02]  /*1e00*/  LDG.E.U16 R106, desc[UR10][R86.64] ;  /* 0x0000000a566a7981 */ /* 0x000ee4000c1e1500 */
[C---:B------:R-:W-:Y:S01]  /*1e10*/  IMAD R131, R18.reuse, 0x2, R127 ;  /* 0x0000000212837824 */ /* 0x040fe200078e027f */
[C---:B------:R-:W-:Y:S01]  /*1e20*/  LEA R94, P0, R133.reuse, R6, 0x1 ;  /* 0x00000006855e7211 */ /* 0x040fe200078008ff */
[----:B------:R0:W3:Y:S02]  /*1e30*/  LDG.E.U16 R110, desc[UR10][R92.64] ;  /* 0x0000000a5c6e7981 */ /* 0x0000e4000c1e1500 */
[----:B------:R-:W-:Y:S01]  /*1e40*/  IMAD R117, R18, 0x2, R131 ;  /* 0x0000000212757824 */ /* 0x000fe200078e0283 */
[----:B------:R-:W-:-:S02]  /*1e50*/  LEA.HI.X.SX32 R95, R133, R4, 0x1, P0 ;  /* 0x00000004855f7211 */ /* 0x000fc400000f0eff */
[C---:B------:R-:W-:Y:S02]  /*1e60*/  LEA R108, P1, R135.reuse, R6, 0x1 ;  /* 0x00000006876c7211 */ /* 0x040fe400078208ff */
[C---:B------:R-:W-:Y:S01]  /*1e70*/  LEA R133, R18.reuse, R117, 0x1 ;  /* 0x0000007512857211 */ /* 0x040fe200078e08ff */
[----:B------:R-:W3:Y:S01]  /*1e80*/  LDG.E.U16 R111, desc[UR10][R94.64] ;  /* 0x0000000a5e6f7981 */ /* 0x000ee2000c1e1500 */
[----:B------:R-:W-:Y:S02]  /*1e90*/  LEA.HI.X.SX32 R109, R135, R4, 0x1, P1 ;  /* 0x00000004876d7211 */ /* 0x000fe400008f0eff */
[-C--:B------:R-:W-:Y:S01]  /*1ea0*/  LEA R78, P0, R137, R6.reuse, 0x1 ;  /* 0x00000006894e7211 */ /* 0x080fe200078008ff */
[C---:B------:R-:W-:Y:S01]  /*1eb0*/  IMAD R135, R18.reuse, 0x2, R133 ;  /* 0x0000000212877824 */ /* 0x040fe200078e0285 */
[----:B-1----:R-:W-:Y:S01]  /*1ec0*/  LEA R80, P1, R141, R6, 0x1 ;  /* 0x000000068d507211 */ /* 0x002fe200078208ff */
[----:B------:R1:W4:Y:S01]  /*1ed0*/  LDG.E.U16 R112, desc[UR10][R108.64] ;  /* 0x0000000a6c707981 */ /* 0x000322000c1e1500 */
[----:B------:R-:W-:Y:S01]  /*1ee0*/  LEA.HI.X.SX32 R79, R137, R4, 0x1, P0 ;  /* 0x00000004894f7211 */ /* 0x000fe200000f0eff */
[----:B------:R-:W-:Y:S01]  /*1ef0*/  IMAD R137, R18, 0x2, R135 ;  /* 0x0000000212897824 */ /* 0x000fe200078e0287 */
[----:B------:R-:W-:-:S02]  /*1f00*/  LEA R84, P0, R139, R6, 0x1 ;  /* 0x000000068b547211 */ /* 0x000fc400078008ff */
[-C--:B------:R-:W-:Y:S01]  /*1f10*/  LEA.HI.X.SX32 R81, R141, R4.reuse, 0x1, P1 ;  /* 0x000000048d517211 */ /* 0x080fe200008f0eff */
[----:B------:R1:W5:Y:S01]  /*1f20*/  LDG.E.U16 R114, desc[UR10][R78.64] ;  /* 0x0000000a4e727981 */ /* 0x000362000c1e1500 */
[----:B------:R-:W-:Y:S02]  /*1f30*/  LEA.HI.X.SX32 R85, R139, R4, 0x1, P0 ;  /* 0x000000048b557211 */ /* 0x000fe400000f0eff */
[C---:B------:R-:W-:Y:S01]  /*1f40*/  LEA R139, R18.reuse, R137, 0x1 ;  /* 0x00000089128b7211 */ /* 0x040fe200078e08ff */
[----:B------:R-:W5:Y:S04]  /*1f50*/  LDG.E.U16 R116, desc[UR10][R80.64] ;  /* 0x0000000a50747981 */ /* 0x000f68000c1e1500 */
[C---:B0-----:R-:W-:Y:S01]  /*1f60*/  IMAD R93, R18.reuse, 0x2, R139 ;  /* 0x00000002125d7824 */ /* 0x041fe200078e028b */
[C---:B------:R-:W-:Y:S01]  /*1f70*/  LEA R82, P0, R143.reuse, R6, 0x1 ;  /* 0x000000068f527211 */ /* 0x040fe200078008ff */
[----:B------:R0:W5:Y:S02]  /*1f80*/  LDG.E.U16 R115, desc[UR10][R84.64] ;  /* 0x0000000a54737981 */ /* 0x000164000c1e1500 */
[----:B-1----:R-:W-:Y:S01]  /*1f90*/  IMAD R109, R18, 0x2, R93 ;  /* 0x00000002126d7824 */ /* 0x002fe200078e025d */
[----:B------:R-:W-:-:S04]  /*1fa0*/  LEA.HI.X.SX32 R83, R143, R4, 0x1, P0 ;  /* 0x000000048f537211 */ /* 0x000fc800000f0eff */
[C---:B------:R-:W-:Y:S01]  /*1fb0*/  LEA R141, R18.reuse, R109, 0x1 ;  /* 0x0000006d128d7211 */ /* 0x040fe200078e08ff */
[----:B------:R1:W5:Y:S04]  /*1fc0*/  LDG.E.U16 R118, desc[UR10][R82.64] ;  /* 0x0000000a52767981 */ /* 0x000368000c1e1500 */
[----:B------:R-:W-:Y:S01]  /*1fd0*/  IMAD R143, R18, 0x2, R141 ;  /* 0x00000002128f7824 */ /* 0x000fe200078e028d */
[----:B------:R-:W-:-:S03]  /*1fe0*/  LEA R86, P0, R145, R6, 0x1 ;  /* 0x0000000691567211 */ /* 0x000fc600078008ff */
[C---:B------:R-:W-:Y:S01]  /*1ff0*/  IMAD R95, R18.reuse, 0x2, R143 ;  /* 0x00000002125f7824 */ /* 0x040fe200078e028f */
[----:B------:R-:W-:Y:S02]  /*2000*/  LEA.HI.X.SX32 R87, R145, R4, 0x1, P0 ;  /* 0x0000000491577211 */ /* 0x000fe400000f0eff */
[-C--:B------:R-:W-:Y:S02]  /*2010*/  LEA R78, P1, R147, R6.reuse, 0x1 ;  /* 0x00000006934e7211 */ /* 0x080fe400078208ff */
[C---:B------:R-:W-:Y:S01]  /*2020*/  LEA R145, R18.reuse, R95, 0x1 ;  /* 0x0000005f12917211 */ /* 0x040fe200078e08ff */
[----:B------:R1:W5:Y:S01]  /*2030*/  LDG.E.U16 R119, desc[UR10][R86.64] ;  /* 0x0000000a56777981 */ /* 0x000362000c1e1500 */
[----:B0-----:R-:W-:Y:S02]  /*2040*/  LEA R84, P0, R149, R6, 0x1 ;  /* 0x0000000695547211 */ /* 0x001fe400078008ff */
[-C--:B------:R-:W-:Y:S01]  /*2050*/  LEA.HI.X.SX32 R79, R147, R4.reuse, 0x1, P1 ;  /* 0x00000004934f7211 */ /* 0x080fe200008f0eff */
[----:B------:R-:W-:Y:S01]  /*2060*/  IMAD R147, R18, 0x2, R145 ;  /* 0x0000000212937824 */ /* 0x000fe200078e0291 */
[----:B------:R-:W-:-:S02]  /*2070*/  LEA.HI.X.SX32 R85, R149, R4, 0x1, P0 ;  /* 0x0000000495557211 */ /* 0x000fc400000f0eff */
[-C--:B------:R-:W-:Y:S01]  /*2080*/  LEA R80, P0, R155, R6.reuse, 0x1 ;  /* 0x000000069b507211 */ /* 0x080fe200078008ff */
[C---:B------:R-:W-:Y:S01]  /*2090*/  IMAD R149, R18.reuse, 0x2, R147 ;  /* 0x0000000212957824 */ /* 0x040fe200078e0293 */
[----:B-1----:R-:W-:Y:S01]  /*20a0*/  LEA R82, P1, R125, R6, 0x1 ;  /* 0x000000067d527211 */ /* 0x002fe200078208ff */
[----:B------:R0:W5:Y:S01]  /*20b0*/  LDG.E.U16 R122, desc[UR10][R84.64] ;  /* 0x0000000a547a7981 */ /* 0x000162000c1e1500 */
[-C--:B------:R-:W-:Y:S02]  /*20c0*/  LEA.HI.X.SX32 R81, R155, R4.reuse, 0x1, P0 ;  /* 0x000000049b517211 */ /* 0x080fe400000f0eff */
[----:B------:R-:W-:Y:S01]  /*20d0*/  LEA.HI.X.SX32 R83, R125, R4, 0x1, P1 ;  /* 0x000000047d537211 */ /* 0x000fe200008f0eff */
[----:B------:R-:W5:Y:S01]  /*20e0*/  LDG.E.U16 R120, desc[UR10][R78.64] ;  /* 0x0000000a4e787981 */ /* 0x000f62000c1e1500 */
[C---:B------:R-:W-:Y:S02]  /*20f0*/  LEA R86, P0, R133.reuse, R6, 0x1 ;  /* 0x0000000685567211 */ /* 0x040fe400078008ff */
[----:B------:R-:W-:Y:S01]  /*2100*/  LEA R125, R18, R149, 0x1 ;  /* 0x00000095127d7211 */ /* 0x000fe200078e08ff */
[----:B------:R1:W5:Y:S01]  /*2110*/  LDG.E.U16 R128, desc[UR10][R82.64] ;  /* 0x0000000a52807981 */ /* 0x000362000c1e1500 */
[----:B------:R-:W-:-:S02]  /*2120*/  LEA.HI.X.SX32 R87, R133, R4, 0x1, P0 ;  /* 0x0000000485577211 */ /* 0x000fc400000f0eff */
[C---:B------:R-:W-:Y:S01]  /*2130*/  LEA R92, P0, R93.reuse, R6, 0x1 ;  /* 0x000000065d5c7211 */ /* 0x040fe200078008ff */
[C---:B------:R-:W-:Y:S01]  /*2140*/  IMAD R133, R18.reuse, 0x2, R125 ;  /* 0x0000000212857824 */ /* 0x040fe200078e027d */
[----:B------:R1:W5:Y:S02]  /*2150*/  LDG.E.U16 R126, desc[UR10][R80.64] ;  /* 0x0000000a507e7981 */ /* 0x000364000c1e1500 */
[----:B------:R-:W-:Y:S01]  /*2160*/  LEA.HI.X.SX32 R93, R93, R4, 0x1, P0 ;  /* 0x000000045d5d7211 */ /* 0x000fe200000f0eff */
[C---:B------:R-:W-:Y:S01]  /*2170*/  IMAD R155, R18.reuse, 0x2, R133 ;  /* 0x00000002129b7824 */ /* 0x040fe200078e0285 */
[C---:B0-----:R-:W-:Y:S01]  /*2180*/  LEA R84, P0, R125.reuse, R6, 0x1 ;  /* 0x000000067d547211 */ /* 0x041fe200078008ff */
[----:B------:R-:W5:Y:S03]  /*2190*/  LDG.E.U16 R132, desc[UR10][R86.64] ;  /* 0x0000000a56847981 */ /* 0x000f66000c1e1500 */
[----:B------:R-:W-:Y:S01]  /*21a0*/  LEA.HI.X.SX32 R85, R125, R4, 0x1, P0 ;  /* 0x000000047d557211 */ /* 0x000fe200000f0eff */
[----:B------:R0:W5:Y:S01]  /*21b0*/  LDG.E.U16 R136, desc[UR10][R92.64] ;  /* 0x0000000a5c887981 */ /* 0x000162000c1e1500 */
[----:B------:R-:W-:-:S02]  /*21c0*/  LEA R159, R18, R155, 0x1 ;  /* 0x0000009b129f7211 */ /* 0x000fc400078e08ff */
[-C--:B-1----:R-:W-:Y:S01]  /*21d0*/  LEA R82, P0, R151, R6.reuse, 0x1 ;  /* 0x0000000697527211 */ /* 0x082fe200078008ff */
[----:B------:R-:W5:Y:S01]  /*21e0*/  LDG.E.U16 R144, desc[UR10][R84.64] ;  /* 0x0000000a54907981 */ /* 0x000f62000c1e1500 */
[----:B------:R-:W-:Y:S01]  /*21f0*/  LEA R78, P1, R95, R6, 0x1 ;  /* 0x000000065f4e7211 */ /* 0x000fe200078208ff */
[----:B------:R-:W-:Y:S01]  /*2200*/  IMAD R161, R18, 0x2, R159 ;  /* 0x0000000212a17824 */ /* 0x000fe200078e029f */
[----:B------:R-:W-:Y:S02]  /*2210*/  LEA.HI.X.SX32 R83, R151, R4, 0x1, P0 ;  /* 0x0000000497537211 */ /* 0x000fe400000f0eff */
[----:B------:R-:W-:Y:S02]  /*2220*/  LEA R94, P0, R123, R6, 0x1 ;  /* 0x000000067b5e7211 */ /* 0x000fe400078008ff */
[-C--:B------:R-:W-:Y:S02]  /*2230*/  LEA.HI.X.SX32 R79, R95, R4.reuse, 0x1, P1 ;  /* 0x000000045f4f7211 */ /* 0x080fe400008f0eff */
[----:B------:R-:W-:-:S02]  /*2240*/  LEA.HI.X.SX32 R95, R123, R4, 0x1, P0 ;  /* 0x000000047b5f7211 */ /* 0x000fc400000f0eff */
[-C--:B------:R-:W-:Y:S01]  /*2250*/  LEA R80, P1, R161, R6.reuse, 0x1 ;  /* 0x00000006a1507211 */ /* 0x080fe200078208ff */
[----:B------:R1:W5:Y:S01]  /*2260*/  LDG.E.U16 R140, desc[UR10][R78.64] ;  /* 0x0000000a4e8c7981 */ /* 0x000362000c1e1500 */
[----:B0-----:R-:W-:Y:S02]  /*2270*/  LEA R92, P0, R135, R6, 0x1 ;  /* 0x00000006875c7211 */ /* 0x001fe400078008ff */
[-C--:B------:R-:W-:Y:S01]  /*2280*/  LEA.HI.X.SX32 R81, R161, R4.reuse, 0x1, P1 ;  /* 0x00000004a1517211 */ /* 0x080fe200008f0eff */
[----:B------:R-:W5:Y:S01]  /*2290*/  LDG.E.U16 R123, desc[UR10][R82.64] ;  /* 0x0000000a527b7981 */ /* 0x000f62000c1e1500 */
[----:B------:R-:W-:Y:S02]  /*22a0*/  LEA.HI.X.SX32 R93, R135, R4, 0x1, P0 ;  /* 0x00000004875d7211 */ /* 0x000fe400000f0eff */
[-C--:B------:R-:W-:Y:S01]  /*22b0*/  LEA R86, P1, R127, R6.reuse, 0x1 ;  /* 0x000000067f567211 */ /* 0x080fe200078208ff */
[----:B------:R0:W5:Y:S01]  /*22c0*/  LDG.E.U16 R148, desc[UR10][R80.64] ;  /* 0x0000000a50947981 */ /* 0x000162000c1e1500 */
[----:B-1----:R-:W-:-:S02]  /*22d0*/  LEA R78, P0, R109, R6, 0x1 ;  /* 0x000000066d4e7211 */ /* 0x002fc400078008ff */
[-C--:B------:R-:W-:Y:S01]  /*22e0*/  LEA.HI.X.SX32 R87, R127, R4.reuse, 0x1, P1 ;  /* 0x000000047f577211 */ /* 0x080fe200008f0eff */
[----:B------:R-:W5:Y:S01]  /*22f0*/  LDG.E.U16 R134, desc[UR10][R92.64] ;  /* 0x0000000a5c867981 */ /* 0x000f62000c1e1500 */
[----:B------:R-:W-:Y:S02]  /*2300*/  LEA.HI.X.SX32 R79, R109, R4, 0x1, P0 ;  /* 0x000000046d4f7211 */ /* 0x000fe400000f0eff */
[-C--:B------:R-:W-:Y:S01]  /*2310*/  LEA R84, P1, R145, R6.reuse, 0x1 ;  /* 0x0000000691547211 */ /* 0x080fe200078208ff */
[----:B------:R1:W5:Y:S01]  /*2320*/  LDG.E.U16 R130, desc[UR10][R86.64] ;  /* 0x0000000a56827981 */ /* 0x000362000c1e1500 */
[C---:B0-----:R-:W-:Y:S01]  /*2330*/  LEA R80, P0, R133.reuse, R6, 0x1 ;  /* 0x0000000685507211 */ /* 0x041fe200078008ff */
[----:B------:R-:W-:Y:S02]  /*2340*/  IMAD R161, R18, 0x2, R161 ;  /* 0x0000000212a17824 */ /* 0x000fe400078e02a1 */
[----:B------:R-:W5:Y:S01]  /*2350*/  LDG.E.U16 R125, desc[UR10][R94.64] ;  /* 0x0000000a5e7d7981 */ /* 0x000f62000c1e1500 */
[----:B------:R-:W-:-:S03]  /*2360*/  LEA.HI.X.SX32 R81, R133, R4, 0x1, P0 ;  /* 0x0000000485517211 */ /* 0x000fc600000f0eff */
[----:B------:R-:W5:Y:S01]  /*2370*/  LDG.E.U16 R138, desc[UR10][R78.64] ;  /* 0x0000000a4e8a7981 */ /* 0x000f62000c1e1500 */
[----:B-1----:R-:W-:Y:S02]  /*2380*/  LEA R86, P0, R153, R6, 0x1 ;  /* 0x0000000699567211 */ /* 0x002fe400078008ff */
[-C--:B------:R-:W-:Y:S02]  /*2390*/  LEA.HI.X.SX32 R85, R145, R4.reuse, 0x1, P1 ;  /* 0x0000000491557211 */ /* 0x080fe400008f0eff */
[----:B------:R-:W-:Y:S01]  /*23a0*/  LEA.HI.X.SX32 R87, R153, R4, 0x1, P0 ;  /* 0x0000000499577211 */ /* 0x000fe200000f0eff */
[----:B------:R-:W5:Y:S01]  /*23b0*/  LDG.E.U16 R145, desc[UR10][R80.64] ;  /* 0x0000000a50917981 */ /* 0x000f62000c1e1500 */
[----:B------:R-:W-:Y:S02]  /*23c0*/  LEA R92, P0, R157, R6, 0x1 ;  /* 0x000000069d5c7211 */ /* 0x000fe400078008ff */
[----:B------:R-:W-:Y:S01]  /*23d0*/  SHF.L.U32 R177, R183, 0x3, RZ ;  /* 0x00000003b7b17819 */ /* 0x000fe200000006ff */
[----:B------:R0:W5:Y:S01]  /*23e0*/  LDG.E.U16 R142, desc[UR10][R84.64] ;  /* 0x0000000a548e7981 */ /* 0x000162000c1e1500 */
[----:B------:R-:W-:Y:S01]  /*23f0*/  LEA.HI.X.SX32 R93, R157, R4, 0x1, P0 ;  /* 0x000000049d5d7211 */ /* 0x000fe200000f0eff */
[----:B------:R-:W-:Y:S01]  /*2400*/  IMAD.SHL.U32 R179, R179, 0x10, RZ ;  /* 0x00000010b3b37824 */ /* 0x000fe200078e00ff */
[-C--:B------:R-:W-:Y:S01]  /*2410*/  LEA R82, P1, R161, R6.reuse, 0x1 ;  /* 0x00000006a1527211 */ /* 0x080fe200078208ff */
[----:B------:R-:W5:Y:S01]  /*2420*/  LDG.E.U16 R124, desc[UR10][R86.64] ;  /* 0x0000000a567c7981 */ /* 0x000f62000c1e1500 */
[----:B------:R-:W-:Y:S01]  /*2430*/  IMAD R181, R181, 0x18, RZ ;  /* 0x00000018b5b57824 */ /* 0x000fe200078e02ff */
[----:B------:R-:W-:Y:S01]  /*2440*/  PRMT R121, RZ, 0x7610, R121 ;  /* 0x00007610ff797816 */ /* 0x000fe20000000079 */
[----:B------:R-:W-:Y:S01]  /*2450*/  IMAD.SHL.U32 R185, R185, 0x20, RZ ;  /* 0x00000020b9b97824 */ /* 0x000fe200078e00ff */
[----:B------:R-:W1:Y:S01]  /*2460*/  LDC R153, c[0x0][0x3c4] ;  /* 0x0000f100ff997b82 */ /* 0x000e620000000800 */
[----:B0-----:R-:W-:Y:S01]  /*2470*/  LEA R84, P0, R137, R6, 0x1 ;  /* 0x0000000689547211 */ /* 0x001fe200078008ff */
[----:B------:R-:W5:Y:S01]  /*2480*/  LDG.E.U16 R127, desc[UR10][R92.64] ;  /* 0x0000000a5c7f7981 */ /* 0x000f62000c1e1500 */
[----:B------:R-:W-:-:S02]  /*2490*/  LEA.HI.X.SX32 R83, R161, R4, 0x1, P1 ;  /* 0x00000004a1537211 */ /* 0x000fc400008f0eff */
[----:B------:R-:W-:Y:S02]  /*24a0*/  LEA.HI.X.SX32 R85, R137, R4, 0x1, P0 ;  /* 0x0000000489557211 */ /* 0x000fe400000f0eff */
[-C--:B------:R-:W-:Y:S01]  /*24b0*/  LEA R80, P0, R147, R6.reuse, 0x1 ;  /* 0x0000000693507211 */ /* 0x080fe200078008ff */
[----:B------:R0:W5:Y:S01]  /*24c0*/  LDG.E.U16 R150, desc[UR10][R82.64] ;  /* 0x0000000a52967981 */ /* 0x000162000c1e1500 */
[----:B------:R-:W-:Y:S01]  /*24d0*/  LEA R94, P1, R131, R6, 0x1 ;  /* 0x00000006835e7211 */ /* 0x000fe200078208ff */
[----:B------:R-:W-:Y:S01]  /*24e0*/  IMAD R197, R197, 0x28, RZ ;  /* 0x00000028c5c57824 */ /* 0x000fe200078e02ff */
[-C--:B------:R-:W-:Y:S01]  /*24f0*/  LEA.HI.X.SX32 R81, R147, R4.reuse, 0x1, P0 ;  /* 0x0000000493517211 */ /* 0x080fe200000f0eff */
[----:B------:R-:W5:Y:S01]  /*2500*/  LDG.E.U16 R135, desc[UR10][R84.64] ;  /* 0x0000000a54877981 */ /* 0x000f62000c1e1500 */
[----:B------:R-:W-:Y:S01]  /*2510*/  LEA.HI.X.SX32 R95, R131, R4, 0x1, P1 ;  /* 0x00000004835f7211 */ /* 0x000fe200008f0eff */
[----:B------:R-:W-:Y:S01]  /*2520*/  IMAD R201, R201, 0x30, RZ ;  /* 0x00000030c9c97824 */ /* 0x000fe200078e02ff */
[----:B------:R-:W1:Y:S01]  /*2530*/  LDC R157, c[0x0][0x3c4] ;  /* 0x0000f100ff9d7b82 */ /* 0x000e620000000800 */
[----:B0-----:R-:W-:-:S02]  /*2540*/  LEA R82, P0, R155, R6, 0x1 ;  /* 0x000000069b527211 */ /* 0x001fc400078008ff */
[----:B------:R0:W5:Y:S01]  /*2550*/  LDG.E.U16 R131, desc[UR10][R94.64] ;  /* 0x0000000a5e837981 */ /* 0x000162000c1e1500 */
[----:B------:R-:W-:Y:S02]  /*2560*/  LEA R78, P1, R141, R6, 0x1 ;  /* 0x000000068d4e7211 */ /* 0x000fe400078208ff */
[C---:B------:R-:W-:Y:S02]  /*2570*/  LEA R161, R18.reuse, R161, 0x1 ;  /* 0x000000a112a17211 */ /* 0x040fe400078e08ff */
[----:B------:R-:W-:Y:S02]  /*2580*/  LEA.HI.X.SX32 R83, R155, R4, 0x1, P0 ;  /* 0x000000049b537211 */ /* 0x000fe400000f0eff */
[----:B------:R-:W-:Y:S01]  /*2590*/  LEA R92, P0, R91, R6, 0x1 ;  /* 0x000000065b5c7211 */ /* 0x000fe200078008ff */
[----:B------:R-:W-:Y:S01]  /*25a0*/  IMAD R109, R18, 0x2, R161 ;  /* 0x00000002126d7824 */ /* 0x000fe200078e02a1 */
[----:B------:R-:W-:Y:S01]  /*25b0*/  LEA.HI.X.SX32 R79, R141, R4, 0x1, P1 ;  /* 0x000000048d4f7211 */ /* 0x000fe200008f0eff */
[----:B------:R-:W5:Y:S01]  /*25c0*/  LDG.E.U16 R146, desc[UR10][R82.64] ;  /* 0x0000000a52927981 */ /* 0x000f62000c1e1500 */
[----:B------:R-:W-:Y:S01]  /*25d0*/  LEA R86, P1, R161, R6, 0x1 ;  /* 0x00000006a1567211 */ /* 0x000fe200078208ff */
[----:B------:R-:W-:Y:S01]  /*25e0*/  IMAD R203, R203, 0x38, RZ ;  /* 0x00000038cbcb7824 */ /* 0x000fe200078e02ff */
[----:B------:R-:W-:Y:S01]  /*25f0*/  LEA.HI.X.SX32 R93, R91, R4, 0x1, P0 ;  /* 0x000000045b5d7211 */ /* 0x000fe200000f0eff */
[----:B------:R0:W5:Y:S02]  /*2600*/  LDG.E.U16 R141, desc[UR10][R80.64] ;  /* 0x0000000a508d7981 */ /* 0x000164000c1e1500 */
[----:B0-----:R-:W-:Y:S01]  /*2610*/  LEA R94, P0, R97, R6, 0x1 ;  /* 0x00000006615e7211 */ /* 0x001fe200078008ff */
[----:B------:R-:W-:Y:S01]  /*2620*/  IMAD R189, R183, 0x9, RZ ;  /* 0x00000009b7bd7824 */ /* 0x000fe200078e02ff */
[----:B------:R-:W-:Y:S01]  /*2630*/  LEA.HI.X.SX32 R87, R161, R4, 0x1, P1 ;  /* 0x00000004a1577211 */ /* 0x000fe200008f0eff */
[----:B------:R0:W5:Y:S01]  /*2640*/  LDG.E.U16 R137, desc[UR10][R78.64] ;  /* 0x0000000a4e897981 */ /* 0x000162000c1e1500 */
[----:B------:R-:W-:Y:S01]  /*2650*/  LEA R84, P1, R109, R6, 0x1 ;  /* 0x000000066d547211 */ /* 0x000fe200078208ff */
[----:B------:R-:W-:Y:S01]  /*2660*/  IMAD R191, R191, 0x11, RZ ;  /* 0x00000011bfbf7824 */ /* 0x000fe200078e02ff */
[----:B------:R-:W-:Y:S01]  /*2670*/  LEA.HI.X.SX32 R95, R97, R4, 0x1, P0 ;  /* 0x00000004615f7211 */ /* 0x000fe200000f0eff */
[----:B------:R-:W5:Y:S01]  /*2680*/  LDG.E.U16 R147, desc[UR10][R86.64] ;  /* 0x0000000a56937981 */ /* 0x000f62000c1e1500 */
[----:B------:R-:W-:Y:S01]  /*2690*/  LEA R108, P0, R99, R6, 0x1 ;  /* 0x00000006636c7211 */ /* 0x000fe200078008ff */
[----:B------:R-:W-:Y:S01]  /*26a0*/  IMAD R193, R193, 0x19, RZ ;  /* 0x00000019c1c17824 */ /* 0x000fe200078e02ff */
[-C--:B------:R-:W-:Y:S01]  /*26b0*/  LEA.HI.X.SX32 R85, R109, R4.reuse, 0x1, P1 ;  /* 0x000000046d557211 */ /* 0x080fe200008f0eff */
[----:B------:R-:W5:Y:S01]  /*26c0*/  LDG.E.U16 R18, desc[UR10][R92.64] ;  /* 0x0000000a5c127981 */ /* 0x000f62000c1e1500 */
[----:B------:R-:W-:Y:S01]  /*26d0*/  LEA.HI.X.SX32 R109, R99, R4, 0x1, P0 ;  /* 0x00000004636d7211 */ /* 0x000fe200000f0eff */
[----:B------:R-:W-:Y:S01]  /*26e0*/  IMAD R195, R195, 0x21, RZ ;  /* 0x00000021c3c37824 */ /* 0x000fe200078e02ff */
        /* <DEDUP_REMOVED lines=8> */
[-C--:B0-----:R-:W-:Y:S01]  /*2770*/  LEA R78, P1, R113, R6.reuse, 0x1 ;  /* 0x00000006714e7211 */ /* 0x081fe200078208ff */
[----:B------:R0:W5:Y:S01]  /*2780*/  LDG.E.U16 R97, desc[UR10][R80.64] ;  /* 0x0000000a50617981 */ /* 0x000162000c1e1500 */
[----:B------:R-:W-:Y:S01]  /*2790*/  IMAD R183, R183, 0xa, RZ ;  /* 0x0000000ab7b77824 */ /* 0x000fe200078e02ff */
[----:B------:R-:W-:Y:S01]  /*27a0*/  LEA R84, P0, R117, R6, 0x1 ;  /* 0x0000000675547211 */ /* 0x000fe200078008ff */
[----:B------:R-:W-:Y:S01]  /*27b0*/  IMAD R166, R166, 0x3a, RZ ;  /* 0x0000003aa6a67824 */ /* 0x000fe200078e02ff */
[-C--:B------:R-:W-:Y:S01]  /*27c0*/  LEA.HI.X.SX32 R79, R113, R4.reuse, 0x1, P1 ;  /* 0x00000004714f7211 */ /* 0x080fe200008f0eff */
[----:B------:R0:W5:Y:S01]  /*27d0*/  LDG.E.U16 R108, desc[UR10][R108.64] ;  /* 0x0000000a6c6c7981 */ /* 0x000162000c1e1500 */
[----:B------:R-:W-:Y:S01]  /*27e0*/  LEA.HI.X.SX32 R85, R117, R4, 0x1, P0 ;  /* 0x0000000475557211 */ /* 0x000fe200000f0eff */
[----:B------:R-:W-:Y:S01]  /*27f0*/  IMAD R162, R162, 0xb, RZ ;  /* 0x0000000ba2a27824 */ /* 0x000fe200078e02ff */
[-C--:B------:R-:W-:Y:S01]  /*2800*/  LEA R92, P1, R139, R6.reuse, 0x1 ;  /* 0x000000068b5c7211 */ /* 0x080fe200078208ff */
[----:B------:R-:W5:Y:S01]  /*2810*/  LDG.E.U16 R82, desc[UR10][R82.64] ;  /* 0x0000000a52527981 */ /* 0x000f62000c1e1500 */
        /* <DEDUP_REMOVED lines=8> */
[----:B------:R-:W-:Y:S01]  /*28a0*/  LEA R94, P1, R159, R6, 0x1 ;  /* 0x000000069f5e7211 */ /* 0x000fe200078208ff */
[----:B------:R-:W1:Y:S01]  /*28b0*/  LDC R143, c[0x0][0x3c4] ;  /* 0x0000f100ff8f7b82 */ /* 0x000e620000000800 */
[-C--:B------:R-:W-:Y:S01]  /*28c0*/  LEA.HI.X.SX32 R81, R149, R4.reuse, 0x1, P0 ;  /* 0x0000000495517211 */ /* 0x080fe200000f0eff */
[----:B------:R0:W5:Y:S01]  /*28d0*/  LDG.E.U16 R92, desc[UR10][R92.64] ;  /* 0x0000000a5c5c7981 */ /* 0x000162000c1e1500 */
[----:B------:R-:W-:-:S03]  /*28e0*/  LEA.HI.X.SX32 R95, R159, R4, 0x1, P1 ;  /* 0x000000049f5f7211 */ /* 0x000fc600008f0eff */
[----:B------:R0:W5:Y:S01]  /*28f0*/  LDG.E.U16 R86, desc[UR10][R86.64] ;  /* 0x0000000a56567981 */ /* 0x000162000c1e1500 */
[----:B------:R-:W-:Y:S01]  /*2900*/  LOP3.LUT R139, R184, 0x3f, RZ, 0xc0, !PT ;  /* 0x0000003fb88b7812 */ /* 0x000fe200078ec0ff */
[----:B------:R-:W3:Y:S02]  /*2910*/  LDC R149, c[0x0][0x3c4] ;  /* 0x0000f100ff957b82 */ /* 0x000ee40000000800 */
[----:B------:R-:W5:Y:S04]  /*2920*/  LDG.E.U16 R80, desc[UR10][R80.64] ;  /* 0x0000000a50507981 */ /* 0x000f68000c1e1500 */
[----:B------:R0:W5:Y:S01]  /*2930*/  LDG.E.U16 R94, desc[UR10][R94.64] ;  /* 0x0000000a5e5e7981 */ /* 0x000162000c1e1500 */
[--C-:B------:R-:W-:Y:S01]  /*2940*/  SHF.R.S32.HI R4, RZ, 0x6, R184.reuse ;  /* 0x00000006ff047819 */ /* 0x100fe200000114b8 */
[----:B------:R-:W-:Y:S01]  /*2950*/  IMAD.SHL.U32 R139, R139, 0x2, RZ ;  /* 0x000000028b8b7824 */ /* 0x000fe200078e00ff */
[----:B------:R-:W-:Y:S01]  /*2960*/  SHF.R.U32.HI R6, RZ, 0x5, R184 ;  /* 0x00000005ff067819 */ /* 0x000fe200000116b8 */
[----:B------:R-:W3:Y:S01]  /*2970*/  LDC R155, c[0x0][0x3c4] ;  /* 0x0000f100ff9b7b82 */ /* 0x000ee20000000800 */
[----:B------:R-:W-:-:S04]  /*2980*/  SGXT R4, R4, 0x1 ;  /* 0x000000010404781a */ /* 0x000fc80000000200 */
[----:B------:R-:W-:Y:S02]  /*2990*/  LOP3.LUT R133, R139, 0x90, R4, 0x78, !PT ;  /* 0x000000908b857812 */ /* 0x000fe400078e7804 */
[----:B------:R-:W-:Y:S01]  /*29a0*/  PRMT R117, RZ, 0x7610, R117 ;  /* 0x00007610ff757816 */ /* 0x000fe20000000075 */
[----:B------:R-:W3:Y:S01]  /*29b0*/  LDC R161, c[0x0][0x3c4] ;  /* 0x0000f100ffa17b82 */ /* 0x000ee20000000800 */
[----:B------:R-:W-:Y:S01]  /*29c0*/  LOP3.LUT R152, R133, 0x20, RZ, 0x3c, !PT ;  /* 0x0000002085987812 */ /* 0x000fe200078e3cff */
[----:B--2---:R2:W-:Y:S04]  /*29d0*/  STS.U16 [R133+UR6], R0 ;  /* 0x0000000085007988 */ /* 0x0045e80008000406 */
[----:B------:R-:W-:Y:S01]  /*29e0*/  STS.U16 [R133+UR6+0x400], R10 ;  /* 0x0004000a85007988 */ /* 0x000fe20008000406 */
[----:B------:R-:W-:-:S02]  /*29f0*/  PRMT R113, RZ, 0x7610, R113 ;  /* 0x00007610ff717816 */ /* 0x000fc40000000071 */
[----:B------:R-:W-:Y:S01]  /*2a00*/  PRMT R109, RZ, 0x7610, R109 ;  /* 0x00007610ff6d7816 */ /* 0x000fe2000000006d */
[----:B------:R1:W-:Y:S01]  /*2a10*/  STS.U16 [R133+UR6+0x800], R14 ;  /* 0x0008000e85007988 */ /* 0x0003e20008000406 */
[----:B------:R-:W-:Y:S02]  /*2a20*/  PRMT R107, RZ, 0x7610, R107 ;  /* 0x00007610ff6b7816 */ /* 0x000fe4000000006b */
[----:B------:R-:W-:Y:S01]  /*2a30*/  PRMT R103, RZ, 0x7610, R103 ;  /* 0x00007610ff677816 */ /* 0x000fe20000000067 */
[----:B------:R-:W-:Y:S01]  /*2a40*/  STS.U16 [R133+UR6+0xc00], R20 ;  /* 0x000c001485007988 */ /* 0x000fe20008000406 */
[----:B------:R-:W-:Y:S02]  /*2a50*/  PRMT R99, RZ, 0x7610, R99 ;  /* 0x00007610ff637816 */ /* 0x000fe40000000063 */
[----:B0-----:R-:W-:Y:S01]  /*2a60*/  PRMT R85, RZ, 0x7610, R85 ;  /* 0x00007610ff557816 */ /* 0x001fe20000000055 */
[----:B------:R-:W-:Y:S01]  /*2a70*/  STS.U16 [R133+UR6+0x1000], R22 ;  /* 0x0010001685007988 */ /* 0x000fe20008000406 */
[----:B------:R-:W-:-:S02]  /*2a80*/  PRMT R93, RZ, 0x7610, R93 ;  /* 0x00007610ff5d7816 */ /* 0x000fc4000000005d */
[----:B------:R-:W-:Y:S01]  /*2a90*/  PRMT R83, RZ, 0x7610, R83 ;  /* 0x00007610ff537816 */ /* 0x000fe20000000053 */
[----:B------:R0:W-:Y:S01]  /*2aa0*/  STS.U16 [R133+UR6+0x1400], R26 ;  /* 0x0014001a85007988 */ /* 0x0001e20008000406 */
[----:B-1----:R-:W-:Y:S01]  /*2ab0*/  IMAD R143, R143, 0x33, RZ ;  /* 0x000000338f8f7824 */ /* 0x002fe200078e02ff */
[----:B------:R-:W-:Y:S01]  /*2ac0*/  R2UR UR5, R6 ;  /* 0x00000000060572ca */ /* 0x000fe200000e0000 */
[----:B------:R-:W1:Y:S01]  /*2ad0*/  LDC R159, c[0x0][0x3c4] ;  /* 0x0000f100ff9f7b82 */ /* 0x000e620000000800 */
[----:B------:R-:W-:Y:S04]  /*2ae0*/  STS.U16 [R133+UR6+0x1800], R30 ;  /* 0x0018001e85007988 */ /* 0x000fe80008000406 */
        /* <DEDUP_REMOVED lines=8> */
[----:B---3--:R-:W-:Y:S04]  /*2b70*/  STS.U16 [R133+UR6+0x3c00], R66 ;  /* 0x003c004285007988 */ /* 0x008fe80008000406 */
[----:B------:R-:W-:Y:S04]  /*2b80*/  STS.U16 [R133+UR6+0x4000], R70 ;  /* 0x0040004685007988 */ /* 0x000fe80008000406 */
[----:B----4-:R-:W-:Y:S04]  /*2b90*/  STS.U16 [R133+UR6+0x4400], R74 ;  /* 0x0044004a85007988 */ /* 0x010fe80008000406 */
[----:B-----5:R-:W-:Y:S04]  /*2ba0*/  STS.U16 [R133+UR6+0x4800], R88 ;  /* 0x0048005885007988 */ /* 0x020fe80008000406 */
[----:B------:R-:W-:Y:S04]  /*2bb0*/  STS.U16 [R133+UR6+0x4c00], R98 ;  /* 0x004c006285007988 */ /* 0x000fe80008000406 */
[----:B------:R-:W-:Y:S04]  /*2bc0*/  STS.U16 [R133+UR6+0x5000], R104 ;  /* 0x0050006885007988 */ /* 0x000fe80008000406 */
[----:B------:R-:W-:Y:S04]  /*2bd0*/  STS.U16 [R133+UR6+0x5400], R110 ;  /* 0x0054006e85007988 */ /* 0x000fe80008000406 */
[----:B------:R-:W-:Y:S04]  /*2be0*/  STS.U16 [R133+UR6+0x5800], R114 ;  /* 0x0058007285007988 */ /* 0x000fe80008000406 */
[----:B------:R-:W-:Y:S04]  /*2bf0*/  STS.U16 [R133+UR6+0x5c00], R118 ;  /* 0x005c007685007988 */ /* 0x000fe80008000406 */
[----:B------:R-:W-:Y:S04]  /*2c00*/  STS.U16 [R133+UR6+0x6000], R122 ;  /* 0x0060007a85007988 */ /* 0x000fe80008000406 */
[----:B------:R3:W-:Y:S04]  /*2c10*/  STS.U16 [R133+UR6+0x6800], R128 ;  /* 0x0068008085007988 */ /* 0x0007e80008000406 */
[----:B------:R-:W-:Y:S04]  /*2c20*/  STS.U16 [R133+UR6+0x6400], R126 ;  /* 0x0064007e85007988 */ /* 0x000fe80008000406 */
[----:B------:R4:W-:Y:S04]  /*2c30*/  STS.U16 [R133+UR6+0x6c00], R132 ;  /* 0x006c008485007988 */ /* 0x0009e80008000406 */
[----:B------:R-:W-:Y:S04]  /*2c40*/  STS.U16 [R133+UR6+0x7000], R136 ;  /* 0x0070008885007988 */ /* 0x000fe80008000406 */
[----:B------:R-:W-:Y:S04]  /*2c50*/  STS.U16 [R133+UR6+0x7800], R144 ;  /* 0x0078009085007988 */ /* 0x000fe80008000406 */
[----:B------:R5:W-:Y:S04]  /*2c60*/  STS.U16 [R133+UR6+0x7400], R140 ;  /* 0x0074008c85007988 */ /* 0x000be80008000406 */
[----:B------:R0:W-:Y:S01]  /*2c70*/  STS.U16 [R133+UR6+0x7c00], R148 ;  /* 0x007c009485007988 */ /* 0x0001e20008000406 */
[----:B------:R-:W-:Y:S01]  /*2c80*/  USHF.L.U32 UR8, UR5, 0x15, URZ ;  /* 0x0000001505087899 */ /* 0x000fe200080006ff */
[----:B--2---:R-:W-:Y:S01]  /*2c90*/  IMAD R0, R186, R182, RZ ;  /* 0x000000b6ba007224 */ /* 0x004fe200078e02ff */
[----:B------:R-:W-:Y:S01]  /*2ca0*/  LOP3.LUT R6, R133, 0x60, RZ, 0x3c, !PT ;  /* 0x0000006085067812 */ /* 0x000fe200078e3cff */
[----:B------:R2:W-:Y:S01]  /*2cb0*/  STS.U16 [R152+UR6+0x100], R5 ;  /* 0x0001000598007988 */ /* 0x0005e20008000406 */
[----:B------:R-:W-:Y:S01]  /*2cc0*/  ULOP3.LUT UR8, UR8, 0x600000, URZ, 0xc0, !UPT ;  /* 0x0060000008087892 */ /* 0x000fe2000f8ec0ff */
[----:B------:R-:W-:Y:S01]  /*2cd0*/  LOP3.LUT R4, R184, 0x7f, RZ, 0xc0, !PT ;  /* 0x0000007fb8047812 */ /* 0x000fe200078ec0ff */
[----:B------:R-:W1:Y:S01]  /*2ce0*/  LDC R14, c[0x0][0x3c4] ;  /* 0x0000f100ff0e7b82 */ /* 0x000e620000000800 */
[----:B------:R-:W-:Y:S04]  /*2cf0*/  STS.U16 [R152+UR6+0x500], R9 ;  /* 0x0005000998007988 */ /* 0x000fe80008000406 */
[----:B------:R-:W-:Y:S01]  /*2d00*/  STS.U16 [R152+UR6+0x900], R13 ;  /* 0x0009000d98007988 */ /* 0x000fe20008000406 */
[----:B0-----:R-:W-:-:S02]  /*2d10*/  PRMT R26, RZ, 0x7610, R26 ;  /* 0x00007610ff1a7816 */ /* 0x001fc4000000001a */
[----:B------:R-:W-:Y:S01]  /*2d20*/  PRMT R87, RZ, 0x7610, R87 ;  /* 0x00007610ff577816 */ /* 0x000fe20000000057 */
[----:B------:R-:W-:Y:S01]  /*2d30*/  STS.U16 [R152+UR6+0xd00], R17 ;  /* 0x000d001198007988 */ /* 0x000fe20008000406 */
[----:B---3--:R-:W-:Y:S01]  /*2d40*/  PRMT R128, RZ, 0x7610, R128 ;  /* 0x00007610ff807816 */ /* 0x008fe20000000080 */
[----:B------:R-:W0:Y:S02]  /*2d50*/  LDC R182, c[0x0][0x3c4] ;  /* 0x0000f100ffb67b82 */ /* 0x000e240000000800 */
[----:B------:R-:W-:Y:S04]  /*2d60*/  STS.U16 [R152+UR6+0x1100], R23 ;  /* 0x0011001798007988 */ /* 0x000fe80008000406 */
[----:B------:R-:W-:Y:S01]  /*2d70*/  STS.U16 [R152+UR6+0x1500], R27 ;  /* 0x0015001b98007988 */ /* 0x000fe20008000406 */
[----:B------:R-:W-:Y:S01]  /*2d80*/  PRMT R122, RZ, 0x7610, R122 ;  /* 0x00007610ff7a7816 */ /* 0x000fe2000000007a */
[----:B----4-:R-:W3:Y:S02]  /*2d90*/  LDC R132, c[0x0][0x3c4] ;  /* 0x0000f100ff847b82 */ /* 0x010ee40000000800 */
[----:B------:R-:W-:Y:S04]  /*2da0*/  STS.U16 [R152+UR6+0x1900], R31 ;  /* 0x0019001f98007988 */ /* 0x000fe80008000406 */
[----:B------:R-:W-:Y:S01]  /*2db0*/  STS.U16 [R152+UR6+0x1d00], R35 ;  /* 0x001d002398007988 */ /* 0x000fe20008000406 */
[----:B------:R-:W-:Y:S01]  /*2dc0*/  PRMT R88, RZ, 0x7610, R88 ;  /* 0x00007610ff587816 */ /* 0x000fe20000000058 */
[----:B-----5:R-:W4:Y:S02]  /*2dd0*/  LDC R140, c[0x0][0x3c4] ;  /* 0x0000f100ff8c7b82 */ /* 0x020f240000000800 */
[----:B------:R-:W-:Y:S04]  /*2de0*/  STS.U16 [R152+UR6+0x2100], R39 ;  /* 0x0021002798007988 */ /* 0x000fe80008000406 */
[----:B------:R-:W-:Y:S01]  /*2df0*/  STS.U16 [R152+UR6+0x2500], R43 ;  /* 0x0025002b98007988 */ /* 0x000fe20008000406 */
[----:B------:R-:W-:Y:S01]  /*2e00*/  PRMT R20, RZ, 0x7610, R20 ;  /* 0x00007610ff147816 */ /* 0x000fe20000000014 */
[----:B------:R-:W5:Y:S02]  /*2e10*/  LDC R144, c[0x0][0x3c4] ;  /* 0x0000f100ff907b82 */ /* 0x000f640000000800 */
[----:B------:R-:W-:Y:S04]  /*2e20*/  STS.U16 [R152+UR6+0x2900], R47 ;  /* 0x0029002f98007988 */ /* 0x000fe80008000406 */
[----:B------:R-:W-:Y:S01]  /*2e30*/  STS.U16 [R152+UR6+0x2d00], R51 ;  /* 0x002d003398007988 */ /* 0x000fe20008000406 */
[----:B------:R-:W-:Y:S01]  /*2e40*/  PRMT R126, RZ, 0x7610, R126 ;  /* 0x00007610ff7e7816 */ /* 0x000fe2000000007e */
[----:B------:R-:W0:Y:S02]  /*2e50*/  LDC R148, c[0x0][0x3c4] ;  /* 0x0000f100ff947b82 */ /* 0x000e240000000800 */
        /* <DEDUP_REMOVED lines=11> */
[----:B------:R-:W-:Y:S01]  /*2f10*/  STS.U16 [R152+UR6+0x5d00], R119 ;  /* 0x005d007798007988 */ /* 0x000fe20008000406 */
[----:B--2---:R-:W-:-:S03]  /*2f20*/  LOP3.LUT R5, R133, 0x40, RZ, 0x3c, !PT ;  /* 0x0000004085057812 */ /* 0x004fc600078e3cff */
[----:B------:R-:W-:Y:S04]  /*2f30*/  STS.U16 [R152+UR6+0x6100], R123 ;  /* 0x0061007b98007988 */ /* 0x000fe80008000406 */
[----:B------:R2:W-:Y:S04]  /*2f40*/  STS.U16 [R152+UR6+0x6500], R125 ;  /* 0x0065007d98007988 */ /* 0x0005e80008000406 */
[----:B------:R0:W-:Y:S04]  /*2f50*/  STS.U16 [R152+UR6+0x6900], R130 ;  /* 0x0069008298007988 */ /* 0x0001e80008000406 */
[----:B------:R-:W-:Y:S04]  /*2f60*/  STS.U16 [R152+UR6+0x6d00], R134 ;  /* 0x006d008698007988 */ /* 0x000fe80008000406 */
[----:B------:R-:W-:Y:S04]  /*2f70*/  STS.U16 [R152+UR6+0x7100], R138 ;  /* 0x0071008a98007988 */ /* 0x000fe80008000406 */
[----:B------:R-:W-:Y:S04]  /*2f80*/  STS.U16 [R152+UR6+0x7500], R142 ;  /* 0x0075008e98007988 */ /* 0x000fe80008000406 */
[----:B------:R-:W-:Y:S01]  /*2f90*/  STS.U16 [R152+UR6+0x7900], R145 ;  /* 0x0079009198007988 */ /* 0x000fe20008000406 */
[----:B------:R-:W-:Y:S01]  /*2fa0*/  UIADD3 UR8, UPT, UPT, UR7, UR8, URZ ;  /* 0x0000000807087290 */ /* 0x000fe2000fffe0ff */
[----:B--2---:R-:W-:-:S02]  /*2fb0*/  PRMT R125, RZ, 0x7610, R125 ;  /* 0x00007610ff7d7816 */ /* 0x004fc4000000007d */
[----:B------:R-:W-:Y:S01]  /*2fc0*/  PRMT R17, RZ, 0x7610, R17 ;  /* 0x00007610ff117816 */ /* 0x000fe20000000011 */
[----:B------:R-:W-:Y:S01]  /*2fd0*/  STS.U16 [R152+UR6+0x7d00], R150 ;  /* 0x007d009698007988 */ /* 0x000fe20008000406 */
[----:B0-----:R-:W-:Y:S01]  /*2fe0*/  PRMT R130, RZ, 0x7610, R130 ;  /* 0x00007610ff827816 */ /* 0x001fe20000000082 */
[----:B-1----:R-:W-:Y:S01]  /*2ff0*/  IMAD.SHL.U32 R13, R14, 0x4, RZ ;  /* 0x000000040e0d7824 */ /* 0x002fe200078e00ff */
[----:B------:R-:W-:Y:S01]  /*3000*/  PRMT R100, RZ, 0x7610, R100 ;  /* 0x00007610ff647816 */ /* 0x000fe20000000064 */
[----:B------:R0:W-:Y:S01]  /*3010*/  STS.U16 [R5+UR6+0x6e00], R135 ;  /* 0x006e008705007988 */ /* 0x0001e20008000406 */
[----:B------:R-:W-:Y:S02]  /*3020*/  PRMT R119, RZ, 0x7610, R119 ;  /* 0x00007610ff777816 */ /* 0x000fe40000000077 */
[----:B------:R-:W-:Y:S01]  /*3030*/  PRMT R118, RZ, 0x7610, R118 ;  /* 0x00007610ff767816 */ /* 0x000fe20000000076 */
[----:B------:R-:W-:Y:S01]  /*3040*/  STTM.16dp32bit_t0_t15.x128 tmem[UR8], RZ ;  /* 0x000000ff000079ed */ /* 0x000fe20008b80008 */
[----:B------:R-:W-:Y:S01]  /*3050*/  STTM.16dp32bit_t16_t31.x128 tmem[UR8+0x80], RZ ;  /* 0x000080ff000079ed */ /* 0x000fe20008ba0008 */
[----:B------:R-:W-:-:S02]  /*3060*/  PRMT R123, RZ, 0x7610, R123 ;  /* 0x00007610ff7b7816 */ /* 0x000fc4000000007b */
[----:B------:R-:W-:Y:S02]  /*3070*/  PRMT R114, RZ, 0x7610, R114 ;  /* 0x00007610ff727816 */ /* 0x000fe40000000072 */
[----:B------:R-:W-:Y:S01]  /*3080*/  PRMT R110, RZ, 0x7610, R110 ;  /* 0x00007610ff6e7816 */ /* 0x000fe2000000006e */
[----:B0-----:R-:W0:Y:S01]  /*3090*/  LDC.64 R134, c[0x0][0x388] ;  /* 0x0000e200ff867b82 */ /* 0x001e220000000a00 */
[----:B------:R-:W-:Y:S04]  /*30a0*/  STS.U16 [R5+UR6+0x200], R7 ;  /* 0x0002000705007988 */ /* 0x000fe80008000406 */
[----:B------:R1:W-:Y:S01]  /*30b0*/  STS.U16 [R5+UR6+0x600], R11 ;  /* 0x0006000b05007988 */ /* 0x0003e20008000406 */
[----:B------:R-:W-:Y:S02]  /*30c0*/  PRMT R115, RZ, 0x7610, R115 ;  /* 0x00007610ff737816 */ /* 0x000fe40000000073 */
[----:B------:R-:W-:Y:S01]  /*30d0*/  PRMT R111, RZ, 0x7610, R111 ;  /* 0x00007610ff6f7816 */ /* 0x000fe2000000006f */
[----:B------:R-:W-:Y:S01]  /*30e0*/  STS.U16 [R5+UR6+0xa00], R15 ;  /* 0x000a000f05007988 */ /* 0x000fe20008000406 */
[----:B------:R-:W-:Y:S01]  /*30f0*/  PRMT R74, RZ, 0x7610, R74 ;  /* 0x00007610ff4a7816 */ /* 0x000fe2000000004a */
[----:B------:R-:W-:Y:S01]  /*3100*/  IMAD R23, R14, 0x7, RZ ;  /* 0x000000070e177824 */ /* 0x000fe200078e02ff */
[----:B------:R-:W-:Y:S01]  /*3110*/  PRMT R105, RZ, 0x7610, R105 ;  /* 0x00007610ff697816 */ /* 0x000fe20000000069 */
[----:B------:R-:W-:Y:S01]  /*3120*/  STS.U16 [R5+UR6+0xe00], R19 ;  /* 0x000e001305007988 */ /* 0x000fe20008000406 */
[----:B------:R-:W-:Y:S01]  /*3130*/  PRMT R104, RZ, 0x7610, R104 ;  /* 0x00007610ff687816 */ /* 0x000fe20000000068 */
[----:B------:R-:W2:Y:S01]  /*3140*/  LDC R150, c[0x0][0x3c4] ;  /* 0x0000f100ff967b82 */ /* 0x000ea20000000800 */
[----:B------:R-:W-:-:S02]  /*3150*/  PRMT R98, RZ, 0x7610, R98 ;  /* 0x00007610ff627816 */ /* 0x000fc40000000062 */
[----:B------:R-:W-:Y:S02]  /*3160*/  PRMT R95, RZ, 0x7610, R95 ;  /* 0x00007610ff5f7816 */ /* 0x000fe4000000005f */
[----:B------:R-:W-:-:S03]  /*3170*/  PRMT R89, RZ, 0x7610, R89 ;  /* 0x00007610ff597816 */ /* 0x000fc60000000059 */
[----:B------:R-:W1:Y:S01]  /*3180*/  LDC R138, c[0x0][0x3c4] ;  /* 0x0000f100ff8a7b82 */ /* 0x000e620000000800 */
[----:B0-----:R-:W-:-:S04]  /*3190*/  LEA R134, P0, R0, R134, 0x1 ;  /* 0x0000008600867211 */ /* 0x001fc800078008ff */
[----:B------:R-:W-:Y:S02]  /*31a0*/  LEA.HI.X.SX32 R0, R0, R135, 0x1, P0 ;  /* 0x0000008700007211 */ /* 0x000fe400000f0eff */
[----:B------:R-:W-:Y:S01]  /*31b0*/  LOP3.LUT P0, RZ, R184, 0x7f, RZ, 0xc0, !PT ;  /* 0x0000007fb8ff7812 */ /* 0x000fe2000780c0ff */
[----:B------:R-:W-:Y:S01]  /*31c0*/  STS.U16 [R5+UR6+0x1200], R24 ;  /* 0x0012001805007988 */ /* 0x000fe20008000406 */
[----:B------:R-:W-:Y:S01]  /*31d0*/  PRMT R81, RZ, 0x7610, R81 ;  /* 0x00007610ff517816 */ /* 0x000fe20000000051 */
[----:B------:R-:W0:Y:S02]  /*31e0*/  LDC R142, c[0x0][0x3c4] ;  /* 0x0000f100ff8e7b82 */ /* 0x000e240000000800 */
[----:B------:R-:W-:Y:S04]  /*31f0*/  STS.U16 [R5+UR6+0x1600], R28 ;  /* 0x0016001c05007988 */ /* 0x000fe80008000406 */
[----:B------:R-:W-:Y:S01]  /*3200*/  STS.U16 [R5+UR6+0x1a00], R32 ;  /* 0x001a002005007988 */ /* 0x000fe20008000406 */
[----:B------:R-:W-:Y:S01]  /*3210*/  PRMT R79, RZ, 0x7610, R79 ;  /* 0x00007610ff4f7816 */ /* 0x000fe2000000004f */
[----:B------:R-:W0:Y:S02]  /*3220*/  LDC R145, c[0x0][0x3c4] ;  /* 0x0000f100ff917b82 */ /* 0x000e240000000800 */
[----:B------:R-:W-:Y:S04]  /*3230*/  STS.U16 [R5+UR6+0x1e00], R36 ;  /* 0x001e002405007988 */ /* 0x000fe80008000406 */
[----:B------:R-:W-:Y:S01]  /*3240*/  STS.U16 [R5+UR6+0x2200], R40 ;  /* 0x0022002805007988 */ /* 0x000fe20008000406 */
[----:B------:R-:W-:Y:S01]  /*3250*/  PRMT R75, RZ, 0x7610, R75 ;  /* 0x00007610ff4b7816 */ /* 0x000fe2000000004b */
[----:B---3--:R-:W-:Y:S01]  /*3260*/  IMAD R132, R132, 0xc, RZ ;  /* 0x0000000c84847824 */ /* 0x008fe200078e02ff */
[----:B------:R-:W-:Y:S01]  /*3270*/  PRMT R70, RZ, 0x7610, R70 ;  /* 0x00007610ff467816 */ /* 0x000fe20000000046 */
[----:B------:R-:W-:Y:S01]  /*3280*/  STS.U16 [R5+UR6+0x2600], R44 ;  /* 0x0026002c05007988 */ /* 0x000fe20008000406 */
[----:B----4-:R-:W-:Y:S01]  /*3290*/  IMAD R140, R140, 0x14, RZ ;  /* 0x000000148c8c7824 */ /* 0x010fe200078e02ff */
[----:B------:R-:W3:Y:S02]  /*32a0*/  LDC R152, c[0x0][0x3c4] ;  /* 0x0000f100ff987b82 */ /* 0x000ee40000000800 */
        /* <DEDUP_REMOVED lines=18> */
[----:B------:R-:W-:Y:S04]  /*33d0*/  STS.U16 [R5+UR6+0x7600], R141 ;  /* 0x0076008d05007988 */ /* 0x000fe80008000406 */
[----:B------:R-:W-:Y:S04]  /*33e0*/  STS.U16 [R5+UR6+0x7a00], R146 ;  /* 0x007a009205007988 */ /* 0x000fe80008000406 */
[----:B------:R0:W-:Y:S01]  /*33f0*/  STS.U16 [R5+UR6+0x7e00], R147 ;  /* 0x007e009305007988 */ /* 0x0001e20008000406 */
[----:B------:R-:W-:Y:S01]  /*3400*/  VOTEU.ALL UP0, P0 ;  /* 0x0000000000ff7886 */ /* 0x000fe20000000000 */
[----:B------:R-:W-:Y:S01]  /*3410*/  VOTEU.ALL UP1, P0 ;  /* 0x0000000000ff7886 */ /* 0x000fe20000020000 */
[C---:B-1----:R-:W-:Y:S01]  /*3420*/  IMAD R11, R14.reuse, 0x3, RZ ;  /* 0x000000030e0b7824 */ /* 0x042fe200078e02ff */
[----:B------:R-:W-:Y:S01]  /*3430*/  STS.U16 [R6+UR6+0x300], R8 ;  /* 0x0003000806007988 */ /* 0x000fe20008000406 */
[----:B----4-:R-:W-:Y:S01]  /*3440*/  PRMT R131, RZ, 0x7610, R131 ;  /* 0x00007610ff837816 */ /* 0x010fe20000000083 */
[----:B------:R-:W-:-:S02]  /*3450*/  IMAD R15, R14, 0x5, RZ ;  /* 0x000000050e0f7824 */ /* 0x000fc400078e02ff */
[----:B------:R-:W-:Y:S01]  /*3460*/  IMAD.SHL.U32 R7, R14, 0x2, RZ ;  /* 0x000000020e077824 */ /* 0x000fe200078e00ff */
[----:B------:R-:W-:Y:S01]  /*3470*/  STS.U16 [R6+UR6+0x700], R12 ;  /* 0x0007000c06007988 */ /* 0x000fe20008000406 */
[----:B0-----:R-:W0:Y:S03]  /*3480*/  LDC R5, c[0x0][0x3c8] ;  /* 0x0000f200ff057b82 */ /* 0x001e260000000800 */
[----:B------:R-:W-:Y:S04]  /*3490*/  STS.U16 [R6+UR6+0xb00], R16 ;  /* 0x000b001006007988 */ /* 0x000fe80008000406 */
[----:B------:R1:W-:Y:S01]  /*34a0*/  STS.U16 [R6+UR6+0xf00], R21 ;  /* 0x000f001506007988 */ /* 0x0003e20008000406 */
[----:B------:R-:W-:Y:S01]  /*34b0*/  PRMT R124, RZ, 0x7610, R124 ;  /* 0x00007610ff7c7816 */ /* 0x000fe2000000007c */
[----:B------:R-:W4:Y:S02]  /*34c0*/  LDC R146, c[0x0][0x3c4] ;  /* 0x0000f100ff927b82 */ /* 0x000f240000000800 */
[----:B------:R0:W-:Y:S04]  /*34d0*/  STS.U16 [R6+UR6+0x1300], R25 ;  /* 0x0013001906007988 */ /* 0x0001e80008000406 */
[----:B------:R-:W-:Y:S01]  /*34e0*/  STS.U16 [R6+UR6+0x1700], R29 ;  /* 0x0017001d06007988 */ /* 0x000fe20008000406 */
[----:B------:R-:W-:Y:S01]  /*34f0*/  PRMT R60, RZ, 0x7610, R60 ;  /* 0x00007610ff3c7816 */ /* 0x000fe2000000003c */
[----:B-1----:R-:W1:Y:S02]  /*3500*/  LDC R21, c[0x0][0x3c4] ;  /* 0x0000f100ff157b82 */ /* 0x002e640000000800 */
[----:B------:R0:W-:Y:S04]  /*3510*/  STS.U16 [R6+UR6+0x7f00], R151 ;  /* 0x007f009706007988 */ /* 0x0001e80008000406 */
[----:B------:R-:W-:Y:S01]  /*3520*/  STS.U16 [R6+UR6+0x1b00], R33 ;  /* 0x001b002106007988 */ /* 0x000fe20008000406 */
[----:B------:R-:W-:Y:S01]  /*3530*/  PRMT R127, RZ, 0x7610, R127 ;  /* 0x00007610ff7f7816 */ /* 0x000fe2000000007f */
[----:B--2---:R-:W-:Y:S01]  /*3540*/  IMAD R150, R150, 0x23, RZ ;  /* 0x0000002396967824 */ /* 0x004fe200078e02ff */
[----:B------:R-:W-:Y:S01]  /*3550*/  PRMT R120, RZ, 0x7610, R120 ;  /* 0x00007610ff787816 */ /* 0x000fe20000000078 */
[----:B------:R-:W-:Y:S01]  /*3560*/  STS.U16 [R6+UR6+0x1f00], R37 ;  /* 0x001f002506007988 */ /* 0x000fe20008000406 */
[----:B------:R-:W-:Y:S01]  /*3570*/  PRMT R116, RZ, 0x7610, R116 ;  /* 0x00007610ff747816 */ /* 0x000fe20000000074 */
[----:B------:R-:W2:Y:S02]  /*3580*/  LDC R141, c[0x0][0x3c4] ;  /* 0x0000f100ff8d7b82 */ /* 0x000ea40000000800 */
        /* <DEDUP_REMOVED lines=25> */
[----:B------:R-:W-:-:S04]  /*3720*/  @!UP0 UIADD3 UR12, UPT, UPT, -UR14, 0x100000, URZ ;  /* 0x001000000e0c8890 */ /* 0x000fc8000fffe1ff */
[----:B------:R-:W-:Y:S02]  /*3730*/  @!UP0 USHF.L.U32 UR13, UR12, 0xb, URZ ;  /* 0x0000000b0c0d8899 */ /* 0x000fe400080006ff */
[----:B------:R-:W-:Y:S01]  /*3740*/  @!UP0 USHF.L.U32 UR12, UR12, 0x1, URZ ;  /* 0x000000010c0c8899 */ /* 0x000fe200080006ff */
[----:B0-----:R-:W-:Y:S01]  /*3750*/  IMAD R4, R4, R5, RZ ;  /* 0x0000000504047224 */ /* 0x001fe200078e02ff */
[----:B------:R-:W0:Y:S01]  /*3760*/  LDC R25, c[0x0][0x3c4] ;  /* 0x0000f100ff197b82 */ /* 0x000e220000000800 */
[----:B------:R-:W1:Y:S07]  /*3770*/  FENCE.VIEW.ASYNC.T ;  /* 0x00000000000073c6 */ /* 0x000e6e0000000200 */
[----:B-1----:R-:W-:Y:S01]  /*3780*/  BAR.SYNC.DEFER_BLOCKING 0x0 ;  /* 0x0000000000007b1d */ /* 0x002fe20000010000 */
[----:B------:R-:W-:-:S02]  /*3790*/  LEA R136, P1, R4, R134, 0x1 ;  /* 0x0000008604887211 */ /* 0x000fc400078208ff */
[----:B------:R-:W-:Y:S02]  /*37a0*/  LEA R5, R5, R4, 0x7 ;  /* 0x0000000405057211 */ /* 0x000fe400078e38ff */
[----:B------:R-:W-:Y:S02]  /*37b0*/  LEA.HI.X.SX32 R137, R4, R0, 0x1, P1 ;  /* 0x0000000004897211 */ /* 0x000fe400008f0eff */
[----:B------:R-:W-:Y:S02]  /*37c0*/  PRMT R106, RZ, 0x7610, R106 ;  /* 0x00007610ff6a7816 */ /* 0x000fe4000000006a */
[----:B------:R-:W-:Y:S02]  /*37d0*/  PRMT R24, RZ, 0x7610, R24 ;  /* 0x00007610ff187816 */ /* 0x000fe40000000018 */
[----:B------:R-:W-:Y:S02]  /*37e0*/  PRMT R101, RZ, 0x7610, R101 ;  /* 0x00007610ff657816 */ /* 0x000fe40000000065 */
[----:B------:R-:W-:Y:S01]  /*37f0*/  PRMT R90, RZ, 0x7610, R90 ;  /* 0x00007610ff5a7816 */ /* 0x000fe2000000005a */
[----:B----4-:R-:W-:Y:S01]  /*3800*/  IMAD R146, R146, 0x2b, RZ ;  /* 0x0000002b92927824 */ /* 0x010fe200078e02ff */
[----:B------:R-:W1:Y:S01]  /*3810*/  LDC R151, c[0x0][0x3c4] ;  /* 0x0000f100ff977b82 */ /* 0x000e620000000800 */
[----:B------:R-:W4:Y:S02]  /*3820*/  FENCE.VIEW.ASYNC.S ;  /* 0x00000000000073c6 */ /* 0x000f240000000000 */
[----:B----4-:R4:W4:Y:S01]  /*3830*/  @!UP1 SYNCS.EXCH.64 URZ, [UR4], UR12 ;  /* 0x0000000c04ff95b2 */ /* 0x0109220008000100 */
[----:B------:R-:W-:-:S04]  /*3840*/  ISETP.LT.AND P1, PT, RZ, UR9, PT ;  /* 0x00000009ff007c0c */ /* 0x000fc8000bf21270 */
[----:B----4-:R-:W-:Y:S01]  /*3850*/  BAR.SYNC.DEFER_BLOCKING 0x0 ;  /* 0x0000000000007b1d */ /* 0x010fe20000010000 */
[----:B------:R-:W-:-:S04]  /*3860*/  LEA R134, P2, R5, R134, 0x1 ;  /* 0x0000008605867211 */ /* 0x000fc800078408ff */
[----:B------:R-:W-:Y:S01]  /*3870*/  LEA.HI.X.SX32 R135, R5, R0, 0x1, P2 ;  /* 0x0000000005877211 */ /* 0x000fe200010f0eff */
[C---:B------:R-:W-:Y:S01]  /*3880*/  IMAD.WIDE R214, R177.reuse, 0x2, R136 ;  /* 0x00000002b1d67825 */ /* 0x040fe200078e0288 */
[----:B------:R-:W-:Y:S01]  /*3890*/  PRMT R108, RZ, 0x7610, R108 ;  /* 0x00007610ff6c7816 */ /* 0x000fe2000000006c */
[----:B------:R-:W4:Y:S02]  /*38a0*/  LDCU UR9, c[0x0][0x3d0] ;  /* 0x00007a00ff0977ac */ /* 0x000f240008000800 */
[----:B------:R-:W-:Y:S01]  /*38b0*/  IMAD.WIDE R212, R177, 0x2, R134 ;  /* 0x00000002b1d47825 */ /* 0x000fe200078e0286 */
[----:B------:R-:W-:Y:S01]  /*38c0*/  STL.64 [R1+0x298], R214 ;  /* 0x000298d601007387 */ /* 0x000fe20000100a00 */
[----:B------:R-:W-:Y:S01]  /*38d0*/  PRMT R102, RZ, 0x7610, R102 ;  /* 0x00007610ff667816 */ /* 0x000fe20000000066 */
[----:B------:R-:W0:Y:S01]  /*38e0*/  LDCU UR12, c[0x0][0x3d4] ;  /* 0x00007a80ff0c77ac */ /* 0x000e220008000800 */
[----:B------:R-:W-:-:S04]  /*38f0*/  IMAD.WIDE R8, R11, 0x2, R136 ;  /* 0x000000020b087825 */ /* 0x000fc800078e0288 */
[----:B------:R-:W-:Y:S01]  /*3900*/  IMAD.WIDE R206, R179, 0x2, R136 ;  /* 0x00000002b3ce7825 */ /* 0x000fe200078e0288 */
[----:B------:R-:W2:Y:S03]  /*3910*/  @P1 LDG.E.U16 R125, desc[UR10][R134.64] ;  /* 0x0000000a867d1981 */ /* 0x000ea6000c1e1500 */
[--C-:B------:R-:W-:Y:S01]  /*3920*/  IMAD.WIDE R10, R11, 0x2, R134.reuse ;  /* 0x000000020b0a7825 */ /* 0x100fe200078e0286 */
[----:B------:R-:W2:Y:S03]  /*3930*/  @P1 LDG.E.U16 R26, desc[UR10][R212.64] ;  /* 0x0000000ad41a1981 */ /* 0x000ea6000c1e1500 */
[----:B------:R-:W-:-:S04]  /*3940*/  IMAD.WIDE R208, R179, 0x2, R134 ;  /* 0x00000002b3d07825 */ /* 0x000fc800078e0286 */
[C---:B------:R-:W-:Y:S01]  /*3950*/  IMAD.WIDE R204, R181.reuse, 0x2, R136 ;  /* 0x00000002b5cc7825 */ /* 0x040fe200078e0288 */
[----:B------:R-:W-:Y:S03]  /*3960*/  STL.64 [R1+0x290], R212 ;  /* 0x000290d401007387 */ /* 0x000fe60000100a00 */
[----:B------:R-:W-:Y:S01]  /*3970*/  IMAD.WIDE R210, R181, 0x2, R134 ;  /* 0x00000002b5d27825 */ /* 0x000fe200078e0286 */
[----:B------:R0:W-:Y:S04]  /*3980*/  STL.64 [R1+0x5a8], R206 ;  /* 0x0005a8ce01007387 */ /* 0x0001e80000100a00 */
[----:B------:R0:W2:Y:S04]  /*3990*/  @P1 LDG.E.U16 R131, desc[UR10][R206.64] ;  /* 0x0000000ace831981 */ /* 0x0000a8000c1e1500 */
[----:B------:R1:W2:Y:S04]  /*39a0*/  @P1 LDG.E.U16 R87, desc[UR10][R10.64] ;  /* 0x0000000a0a571981 */ /* 0x0002a8000c1e1500 */
[----:B------:R3:W-:Y:S01]  /*39b0*/  STL.64 [R1+0x5a0], R208 ;  /* 0x0005a0d001007387 */ /* 0x0007e20000100a00 */
[----:B0-----:R-:W-:-:S03]  /*39c0*/  IMAD.WIDE R206, R185, 0x2, R136 ;  /* 0x00000002b9ce7825 */ /* 0x001fc600078e0288 */
[----:B------:R3:W2:Y:S01]  /*39d0*/  @P1 LDG.E.U16 R128, desc[UR10][R208.64] ;  /* 0x0000000ad0801981 */ /* 0x0006a2000c1e1500 */
[----:B-1----:R-:W-:-:S03]  /*39e0*/  IMAD.WIDE R10, R15, 0x2, R134 ;  /* 0x000000020f0a7825 */ /* 0x002fc600078e0286 */
[----:B------:R0:W-:Y:S04]  /*39f0*/  STL.64 [R1+0x528], R204 ;  /* 0x000528cc01007387 */ /* 0x0001e80000100a00 */
[----:B------:R0:W2:Y:S01]  /*3a00*/  @P1 LDG.E.U16 R130, desc[UR10][R204.64] ;  /* 0x0000000acc821981 */ /* 0x0000a2000c1e1500 */
[----:B---3--:R-:W-:-:S03]  /*3a10*/  IMAD.WIDE R208, R185, 0x2, R134 ;  /* 0x00000002b9d07825 */ /* 0x008fc600078e0286 */
[----:B------:R-:W-:Y:S01]  /*3a20*/  STL.64 [R1+0x520], R210 ;  /* 0x000520d201007387 */ /* 0x000fe20000100a00 */
[----:B------:R-:W-:-:S03]  /*3a30*/  IMAD.WIDE R4, R7, 0x2, R136 ;  /* 0x0000000207047825 */ /* 0x000fc600078e0288 */
[----:B------:R1:W3:Y:S01]  /*3a40*/  @P1 LDG.E.U16 R17, desc[UR10][R10.64] ;  /* 0x0000000a0a111981 */ /* 0x0002e2000c1e1500 */
[----:B0-----:R-:W-:-:S03]  /*3a50*/  IMAD.WIDE R204, R197, 0x2, R136 ;  /* 0x00000002c5cc7825 */ /* 0x001fc600078e0288 */
[----:B------:R-:W-:Y:S01]  /*3a60*/  STL.64 [R1+0x4a8], R206 ;  /* 0x0004a8ce01007387 */ /* 0x000fe20000100a00 */
[----:B------:R-:W-:-:S03]  /*3a70*/  IMAD.WIDE R6, R7, 0x2, R134 ;  /* 0x0000000207067825 */ /* 0x000fc600078e0286 */
[----:B------:R-:W-:Y:S01]  /*3a80*/  STL.64 [R1+0x4a0], R208 ;  /* 0x0004a0d001007387 */ /* 0x000fe20000100a00 */
[----:B-1----:R-:W-:-:S03]  /*3a90*/  PRMT R10, RZ, 0x7610, R10 ;  /* 0x00007610ff0a7816 */ /* 0x002fc6000000000a */
[----:B------:R0:W-:Y:S04]  /*3aa0*/  STL.64 [R1+0x428], R204 ;  /* 0x000428cc01007387 */ /* 0x0001e80000100a00 */
[----:B------:R0:W2:Y:S04]  /*3ab0*/  @P1 LDG.E.U16 R122, desc[UR10][R204.64] ;  /* 0x0000000acc7a1981 */ /* 0x0000a8000c1e1500 */
[----:B------:R-:W2:Y:S01]  /*3ac0*/  @P1 LDG.E.U16 R121, desc[UR10][R208.64] ;  /* 0x0000000ad0791981 */ /* 0x000ea2000c1e1500 */
[----:B------:R-:W-:-:S03]  /*3ad0*/  IMAD.WIDE R196, R197, 0x2, R134 ;  /* 0x00000002c5c47825 */ /* 0x000fc600078e0286 */
[----:B------:R1:W2:Y:S01]  /*3ae0*/  @P1 LDG.E.U16 R100, desc[UR10][R6.64] ;  /* 0x0000000a06641981 */ /* 0x0002a2000c1e1500 */
[----:B0-----:R-:W-:-:S03]  /*3af0*/  IMAD.WIDE R204, R201, 0x2, R134 ;  /* 0x00000002c9cc7825 */ /* 0x001fc600078e0286 */
[----:B------:R0:W2:Y:S04]  /*3b00*/  @P1 LDG.E.U16 R88, desc[UR10][R8.64] ;  /* 0x0000000a08581981 */ /* 0x0000a8000c1e1500 */
[----:B------:R-:W2:Y:S01]  /*3b10*/  @P1 LDG.E.U16 R10, desc[UR10][R204.64] ;  /* 0x0000000acc0a1981 */ /* 0x000ea2000c1e1500 */
[----:B-1----:R-:W-:-:S03]  /*3b20*/  IMAD.WIDE R6, R13, 0x2, R134 ;  /* 0x000000020d067825 */ /* 0x002fc600078e0286 */
[----:B------:R1:W2:Y:S01]  /*3b30*/  @P1 LDG.E.U16 R124, desc[UR10][R206.64] ;  /* 0x0000000ace7c1981 */ /* 0x0002a2000c1e1500 */
[----:B0-----:R-:W-:-:S03]  /*3b40*/  IMAD.WIDE R8, R15, 0x2, R136 ;  /* 0x000000020f087825 */ /* 0x001fc600078e0288 */
[----:B------:R0:W-:Y:S04]  /*3b50*/  STL.64 [R1+0x420], R196 ;  /* 0x000420c401007387 */ /* 0x0001e80000100a00 */
[----:B------:R0:W2:Y:S01]  /*3b60*/  @P1 LDG.E.U16 R119, desc[UR10][R196.64] ;  /* 0x0000000ac4771981 */ /* 0x0000a2000c1e1500 */
[----:B-1----:R-:W-:-:S03]  /*3b70*/  IMAD.WIDE R206, R201, 0x2, R136 ;  /* 0x00000002c9ce7825 */ /* 0x002fc600078e0288 */
[----:B------:R1:W2:Y:S01]  /*3b80*/  @P1 LDG.E.U16 R20, desc[UR10][R6.64] ;  /* 0x0000000a06141981 */ /* 0x0002a2000c1e1500 */
[----:B------:R-:W-:-:S03]  /*3b90*/  IMAD.WIDE R200, R203, 0x2, R136 ;  /* 0x00000002cbc87825 */ /* 0x000fc600078e0288 */
[----:B------:R4:W2:Y:S01]  /*3ba0*/  @P1 LDG.E.U16 R60, desc[UR10][R8.64] ;  /* 0x0000000a083c1981 */ /* 0x0008a2000c1e1500 */
[----:B0-----:R-:W-:-:S03]  /*3bb0*/  IMAD.WIDE R196, R203, 0x2, R134 ;  /* 0x00000002cbc47825 */ /* 0x001fc600078e0286 */
[----:B------:R-:W-:Y:S01]  /*3bc0*/  STL.64 [R1+0x3a8], R206 ;  /* 0x0003a8ce01007387 */ /* 0x000fe20000100a00 */
[----:B-1----:R-:W-:-:S03]  /*3bd0*/  IMAD.WIDE R6, R21, 0x2, R136 ;  /* 0x0000000215067825 */ /* 0x002fc600078e0288 */
[----:B------:R0:W-:Y:S01]  /*3be0*/  STL.64 [R1+0x3a0], R204 ;  /* 0x0003a0cc01007387 */ /* 0x0001e20000100a00 */
[----:B----4-:R-:W-:-:S03]  /*3bf0*/  IMAD.WIDE R8, R25, 0x2, R134 ;  /* 0x0000000219087825 */ /* 0x010fc600078e0286 */
[----:B------:R-:W4:Y:S01]  /*3c00*/  @P1 LDG.E.U16 R127, desc[UR10][R136.64] ;  /* 0x0000000a887f1981 */ /* 0x000f22000c1e1500 */
[----:B------:R-:W-:-:S03]  /*3c10*/  PRMT R25, RZ, 0x7610, R25 ;  /* 0x00007610ff197816 */ /* 0x000fc60000000019 */
[----:B------:R-:W2:Y:S01]  /*3c20*/  @P1 LDG.E.U16 R126, desc[UR10][R214.64] ;  /* 0x0000000ad67e1981 */ /* 0x000ea2000c1e1500 */
[----:B------:R-:W-:-:S03]  /*3c30*/  IMAD.WIDE R202, R191, 0x2, R136 ;  /* 0x00000002bfca7825 */ /* 0x000fc600078e0288 */
[----:B------:R-:W2:Y:S01]  /*3c40*/  @P1 LDG.E.U16 R123, desc[UR10][R210.64] ;  /* 0x0000000ad27b1981 */ /* 0x000ea2000c1e1500 */
[----:B0-----:R-:W-:-:S03]  /*3c50*/  IMAD.WIDE R204, R189, 0x2, R136 ;  /* 0x00000002bdcc7825 */ /* 0x001fc600078e0288 */
[----:B------:R-:W2:Y:S04]  /*3c60*/  @P1 LDG.E.U16 R120, desc[UR10][R206.64] ;  /* 0x0000000ace781981 */ /* 0x000ea8000c1e1500 */
[----:B------:R-:W-:Y:S04]  /*3c70*/  STL.64 [R1+0x338], R200 ;  /* 0x000338c801007387 */ /* 0x000fe80000100a00 */
[----:B------:R-:W2:Y:S04]  /*3c80*/  @P1 LDG.E.U16 R117, desc[UR10][R200.64] ;  /* 0x0000000ac8751981 */ /* 0x000ea8000c1e1500 */
[----:B------:R0:W2:Y:S04]  /*3c90*/  @P1 LDG.E.U16 R118, desc[UR10][R196.64] ;  /* 0x0000000ac4761981 */ /* 0x0000a8000c1e1500 */
[----:B------:R-:W2:Y:S04]  /*3ca0*/  @P1 LDG.E.U16 R116, desc[UR10][R6.64] ;  /* 0x0000000a06741981 */ /* 0x000ea8000c1e1500 */
[----:B------:R0:W-:Y:S04]  /*3cb0*/  STL.64 [R1+0x330], R196 ;  /* 0x000330c401007387 */ /* 0x0001e80000100a00 */
[----:B------:R-:W3:Y:S04]  /*3cc0*/  @P1 LDG.E.U16 R115, desc[UR10][R8.64] ;  /* 0x0000000a08731981 */ /* 0x000ee8000c1e1500 */
[----:B------:R-:W3:Y:S01]  /*3cd0*/  @P1 LDG.E.U16 R113, desc[UR10][R204.64] ;  /* 0x0000000acc711981 */ /* 0x000ee2000c1e1500 */
[----:B0-----:R-:W-:-:S03]  /*3ce0*/  IMAD.WIDE R196, R189, 0x2, R134 ;  /* 0x00000002bdc47825 */ /* 0x001fc600078e0286 */
[----:B------:R-:W3:Y:S04]  /*3cf0*/  @P1 LDG.E.U16 R25, desc[UR10][R202.64] ;  /* 0x0000000aca191981 */ /* 0x000ee8000c1e1500 */
[----:B------:R0:W3:Y:S01]  /*3d00*/  @P1 LDG.E.U16 R114, desc[UR10][R196.64] ;  /* 0x0000000ac4721981 */ /* 0x0000e2000c1e1500 */
[----:B------:R-:W-:-:S03]  /*3d10*/  IMAD.WIDE R200, R191, 0x2, R134 ;  /* 0x00000002bfc87825 */ /* 0x000fc600078e0286 */
[----:B------:R-:W-:Y:S01]  /*3d20*/  STL.64 [R1+0x288], R204 ;  /* 0x000288cc01007387 */ /* 0x000fe20000100a00 */
[----:B------:R-:W-:-:S03]  /*3d30*/  IMAD.WIDE R190, R193, 0x2, R134 ;  /* 0x00000002c1be7825 */ /* 0x000fc600078e0286 */
[----:B------:R0:W-:Y:S01]  /*3d40*/  STL.64 [R1+0x280], R196 ;  /* 0x000280c401007387 */ /* 0x0001e20000100a00 */
[----:B------:R-:W-:-:S03]  /*3d50*/  IMAD.WIDE R188, R195, 0x2, R134 ;  /* 0x00000002c3bc7825 */ /* 0x000fc600078e0286 */
[----:B------:R-:W-:Y:S04]  /*3d60*/  STL.64 [R1+0x598], R202 ;  /* 0x000598ca01007387 */ /* 0x000fe80000100a00 */
[----:B------:R-:W-:Y:S01]  /*3d70*/  STL.64 [R1+0x590], R200 ;  /* 0x000590c801007387 */ /* 0x000fe20000100a00 */
[----:B0-----:R-:W-:-:S03]  /*3d80*/  IMAD.WIDE R196, R193, 0x2, R136 ;  /* 0x00000002c1c47825 */ /* 0x001fc600078e0288 */
[----:B------:R-:W3:Y:S01]  /*3d90*/  @P1 LDG.E.U16 R112, desc[UR10][R200.64] ;  /* 0x0000000ac8701981 */ /* 0x000ee2000c1e1500 */
[----:B------:R-:W-:-:S03]  /*3da0*/  IMAD.WIDE R192, R195, 0x2, R136 ;  /* 0x00000002c3c07825 */ /* 0x000fc600078e0288 */
[----:B------:R-:W-:Y:S01]  /*3db0*/  STL.64 [R1+0x518], R196 ;  /* 0x000518c401007387 */ /* 0x000fe20000100a00 */
[----:B------:R-:W-:-:S03]  /*3dc0*/  IMAD.WIDE R194, R199, 0x2, R136 ;  /* 0x00000002c7c27825 */ /* 0x000fc600078e0288 */
[----:B------:R0:W-:Y:S04]  /*3dd0*/  STL.64 [R1+0x510], R190 ;  /* 0x000510be01007387 */ /* 0x0001e80000100a00 */
[----:B------:R-:W3:Y:S04]  /*3de0*/  @P1 LDG.E.U16 R110, desc[UR10][R196.64] ;  /* 0x0000000ac46e1981 */ /* 0x000ee8000c1e1500 */
[----:B------:R0:W3:Y:S04]  /*3df0*/  @P1 LDG.E.U16 R111, desc[UR10][R190.64] ;  /* 0x0000000abe6f1981 */ /* 0x0000e8000c1e1500 */
[----:B------:R1:W-:Y:S04]  /*3e00*/  STL.64 [R1+0x498], R192 ;  /* 0x000498c001007387 */ /* 0x0003e80000100a00 */
[----:B------:R1:W3:Y:S01]  /*3e10*/  @P1 LDG.E.U16 R108, desc[UR10][R192.64] ;  /* 0x0000000ac06c1981 */ /* 0x0002e2000c1e1500 */
[----:B0-----:R-:W-:-:S03]  /*3e20*/  IMAD.WIDE R190, R199, 0x2, R134 ;  /* 0x00000002c7be7825 */ /* 0x001fc600078e0286 */
[----:B------:R-:W3:Y:S04]  /*3e30*/  @P1 LDG.E.U16 R109, desc[UR10][R188.64] ;  /* 0x0000000abc6d1981 */ /* 0x000ee8000c1e1500 */
[----:B------:R-:W3:Y:S01]  /*3e40*/  @P1 LDG.E.U16 R106, desc[UR10][R194.64] ;  /* 0x0000000ac26a1981 */ /* 0x000ee2000c1e1500 */
[----:B-1----:R-:W-:-:S03]  /*3e50*/  IMAD.WIDE R192, R187, 0x2, R136 ;  /* 0x00000002bbc07825 */ /* 0x002fc600078e0288 */
[----:B------:R0:W3:Y:S04]  /*3e60*/  @P1 LDG.E.U16 R102, desc[UR10][R4.64] ;  /* 0x0000000a04661981 */ /* 0x0000e8000c1e1500 */
[----:B------:R-:W3:Y:S01]  /*3e70*/  @P1 LDG.E.U16 R107, desc[UR10][R190.64] ;  /* 0x0000000abe6b1981 */ /* 0x000ee2000c1e1500 */
[----:B------:R-:W-:-:S03]  /*3e80*/  IMAD R185, R182, 0x39, RZ ;  /* 0x00000039b6b97824 */ /* 0x000fc600078e02ff */
[----:B------:R-:W3:Y:S01]  /*3e90*/  @P1 LDG.E.U16 R24, desc[UR10][R192.64] ;  /* 0x0000000ac0181981 */ /* 0x000ee2000c1e1500 */
[----:B0-----:R-:W-:-:S03]  /*3ea0*/  IMAD.WIDE R4, R13, 0x2, R136 ;  /* 0x000000020d047825 */ /* 0x001fc600078e0288 */
[----:B------:R0:W-:Y:S01]  /*3eb0*/  STL.64 [R1+0x490], R188 ;  /* 0x000490bc01007387 */ /* 0x0001e20000100a00 */
[----:B------:R-:W-:-:S03]  /*3ec0*/  PRMT R33, RZ, 0x7610, R33 ;  /* 0x00007610ff217816 */ /* 0x000fc60000000021 */
[----:B------:R-:W-:Y:S04]  /*3ed0*/  STL.64 [R1+0x418], R194 ;  /* 0x000418c201007387 */ /* 0x000fe80000100a00 */
[----:B------:R1:W3:Y:S01]  /*3ee0*/  @P1 LDG.E.U16 R74, desc[UR10][R4.64] ;  /* 0x0000000a044a1981 */ /* 0x0002e2000c1e1500 */
[----:B0-----:R-:W-:-:S03]  /*3ef0*/  IMAD.WIDE R188, R187, 0x2, R134 ;  /* 0x00000002bbbc7825 */ /* 0x001fc600078e0286 */
[----:B------:R0:W-:Y:S04]  /*3f00*/  STL.64 [R1+0x410], R190 ;  /* 0x000410be01007387 */ /* 0x0001e80000100a00 */
[----:B------:R5:W-:Y:S01]  /*3f10*/  STL.64 [R1+0x398], R192 ;  /* 0x000398c001007387 */ /* 0x000be20000100a00 */
[----:B-1----:R-:W-:-:S03]  /*3f20*/  IMAD.WIDE R4, R23, 0x2, R134 ;  /* 0x0000000217047825 */ /* 0x002fc600078e0286 */
[----:B------:R1:W-:Y:S01]  /*3f30*/  STL.64 [R1+0x390], R188 ;  /* 0x000390bc01007387 */ /* 0x0003e20000100a00 */
[----:B------:R-:W-:-:S03]  /*3f40*/  IMAD.WIDE R22, R23, 0x2, R136 ;  /* 0x0000000217167825 */ /* 0x000fc600078e0288 */
[----:B------:R1:W3:Y:S01]  /*3f50*/  @P1 LDG.E.U16 R105, desc[UR10][R188.64] ;  /* 0x0000000abc691981 */ /* 0x0002e2000c1e1500 */
[----:B0-----:R-:W-:-:S03]  /*3f60*/  IMAD.WIDE R190, R185, 0x2, R136 ;  /* 0x00000002b9be7825 */ /* 0x001fc600078e0288 */
[----:B------:R0:W3:Y:S01]  /*3f70*/  @P1 LDG.E.U16 R33, desc[UR10][R22.64] ;  /* 0x0000000a16211981 */ /* 0x0000e2000c1e1500 */
[----:B-----5:R-:W-:-:S03]  /*3f80*/  IMAD.WIDE R192, R183, 0x2, R136 ;  /* 0x00000002b7c07825 */ /* 0x020fc600078e0288 */
[----:B------:R5:W3:Y:S01]  /*3f90*/  @P1 LDG.E.U16 R104, desc[UR10][R190.64] ;  /* 0x0000000abe681981 */ /* 0x000ae2000c1e1500 */
[----:B-1----:R-:W-:-:S03]  /*3fa0*/  IMAD.WIDE R188, R185, 0x2, R134 ;  /* 0x00000002b9bc7825 */ /* 0x002fc600078e0286 */
[----:B------:R5:W-:Y:S01]  /*3fb0*/  STL.64 [R1+0x328], R190 ;  /* 0x000328be01007387 */ /* 0x000be20000100a00 */
[----:B0-----:R-:W-:-:S03]  /*3fc0*/  PRMT R23, RZ, 0x7610, R23 ;  /* 0x00007610ff177816 */ /* 0x001fc60000000017 */
[----:B------:R0:W3:Y:S01]  /*3fd0*/  @P1 LDG.E.U16 R103, desc[UR10][R188.64] ;  /* 0x0000000abc671981 */ /* 0x0000e2000c1e1500 */
[----:B------:R-:W-:-:S03]  /*3fe0*/  IMAD R181, R170, 0x12, RZ ;  /* 0x00000012aab57824 */ /* 0x000fc600078e02ff */
[----:B------:R-:W3:Y:S01]  /*3ff0*/  @P1 LDG.E.U16 R101, desc[UR10][R192.64] ;  /* 0x0000000ac0651981 */ /* 0x000ee2000c1e1500 */
[----:B-----5:R-:W-:-:S03]  /*4000*/  IMAD.WIDE R190, R183, 0x2, R134 ;  /* 0x00000002b7be7825 */ /* 0x020fc600078e0286 */
[----:B------:R0:W-:Y:S04]  /*4010*/  STL.64 [R1+0x320], R188 ;  /* 0x000320bc01007387 */ /* 0x0001e80000100a00 */
[----:B------:R-:W5:Y:S01]  /*4020*/  @P1 LDG.E.U16 R23, desc[UR10][R190.64] ;  /* 0x0000000abe171981 */ /* 0x000f62000c1e1500 */
[----:B------:R-:W-:Y:S01]  /*4030*/  IMAD R179, R174, 0x1a, RZ ;  /* 0x0000001aaeb37824 */ /* 0x000fe200078e02ff */
[----:B------:R-:W-:Y:S01]  /*4040*/  PRMT R97, RZ, 0x7610, R97 ;  /* 0x00007610ff617816 */ /* 0x000fe20000000061 */
[----:B------:R-:W-:Y:S01]  /*4050*/  IMAD R170, R180, 0x32, RZ ;  /* 0x00000032b4aa7824 */ /* 0x000fe200078e02ff */
[----:B------:R-:W-:Y:S01]  /*4060*/  STL.64 [R1+0x278], R192 ;  /* 0x000278c001007387 */ /* 0x000fe20000100a00 */
[----:B------:R-:W-:-:S04]  /*4070*/  IMAD.WIDE R182, R179, 0x2, R136 ;  /* 0x00000002b3b67825 */ /* 0x000fc800078e0288 */
[C---:B0-----:R-:W-:Y:S01]  /*4080*/  IMAD.WIDE R188, R181.reuse, 0x2, R136 ;  /* 0x00000002b5bc7825 */ /* 0x041fe200078e0288 */
[----:B------:R-:W-:Y:S03]  /*4090*/  STL.64 [R1+0x270], R190 ;  /* 0x000270be01007387 */ /* 0x000fe60000100a00 */
[----:B------:R-:W-:Y:S01]  /*40a0*/  IMAD.WIDE R180, R181, 0x2, R134 ;  /* 0x00000002b5b47825 */ /* 0x000fe200078e0286 */
[----:B------:R0:W-:Y:S03]  /*40b0*/  STL.64 [R1+0x588], R188 ;  /* 0x000588bc01007387 */ /* 0x0001e60000100a00 */
[----:B------:R-:W-:Y:S01]  /*40c0*/  IMAD R177, R176, 0x22, RZ ;  /* 0x00000022b0b17824 */ /* 0x000fe200078e02ff */
[----:B------:R-:W-:Y:S01]  /*40d0*/  PRMT R96, RZ, 0x7610, R96 ;  /* 0x00007610ff607816 */ /* 0x000fe20000000060 */
[----:B------:R-:W-:Y:S01]  /*40e0*/  IMAD R174, R178, 0x2a, RZ ;  /* 0x0000002ab2ae7824 */ /* 0x000fe200078e02ff */
[----:B------:R0:W3:Y:S01]  /*40f0*/  @P1 LDG.E.U16 R99, desc[UR10][R188.64] ;  /* 0x0000000abc631981 */ /* 0x0000e2000c1e1500 */
[----:B------:R-:W-:Y:S01]  /*4100*/  IMAD.WIDE R178, R179, 0x2, R134 ;  /* 0x00000002b3b27825 */ /* 0x000fe200078e0286 */
[----:B------:R-:W-:-:S02]  /*4110*/  PRMT R94, RZ, 0x7610, R94 ;  /* 0x00007610ff5e7816 */ /* 0x000fc4000000005e */
[----:B------:R1:W-:Y:S01]  /*4120*/  STL.64 [R1+0x580], R180 ;  /* 0x000580b401007387 */ /* 0x0003e20000100a00 */
[----:B------:R-:W-:-:S03]  /*4130*/  PRMT R6, RZ, 0x7610, R6 ;  /* 0x00007610ff067816 */ /* 0x000fc60000000006 */
[----:B------:R1:W-:Y:S01]  /*4140*/  STL.64 [R1+0x508], R182 ;  /* 0x000508b601007387 */ /* 0x0003e20000100a00 */
[----:B0-----:R-:W-:-:S03]  /*4150*/  IMAD.WIDE R188, R177, 0x2, R136 ;  /* 0x00000002b1bc7825 */ /* 0x001fc600078e0288 */
[----:B------:R1:W3:Y:S04]  /*4160*/  @P1 LDG.E.U16 R97, desc[UR10][R180.64] ;  /* 0x0000000ab4611981 */ /* 0x0002e8000c1e1500 */
[----:B------:R0:W3:Y:S04]  /*4170*/  @P1 LDG.E.U16 R98, desc[UR10][R182.64] ;  /* 0x0000000ab6621981 */ /* 0x0000e8000c1e1500 */
[----:B------:R0:W-:Y:S01]  /*4180*/  STL.64 [R1+0x500], R178 ;  /* 0x000500b201007387 */ /* 0x0001e20000100a00 */
[----:B-1----:R-:W-:-:S03]  /*4190*/  IMAD.WIDE R180, R174, 0x2, R136 ;  /* 0x00000002aeb47825 */ /* 0x002fc600078e0288 */
[----:B------:R1:W3:Y:S01]  /*41a0*/  @P1 LDG.E.U16 R95, desc[UR10][R178.64] ;  /* 0x0000000ab25f1981 */ /* 0x0002e2000c1e1500 */
[----:B0-----:R-:W-:-:S03]  /*41b0*/  IMAD.WIDE R182, R177, 0x2, R134 ;  /* 0x00000002b1b67825 */ /* 0x001fc600078e0286 */
[----:B------:R-:W3:Y:S04]  /*41c0*/  @P1 LDG.E.U16 R96, desc[UR10][R188.64] ;  /* 0x0000000abc601981 */ /* 0x000ee8000c1e1500 */
[----:B------:R-:W3:Y:S01]  /*41d0*/  @P1 LDG.E.U16 R93, desc[UR10][R182.64] ;  /* 0x0000000ab65d1981 */ /* 0x000ee2000c1e1500 */
[----:B-1----:R-:W-:-:S03]  /*41e0*/  IMAD.WIDE R178, R174, 0x2, R134 ;  /* 0x00000002aeb27825 */ /* 0x002fc600078e0286 */
[----:B------:R0:W3:Y:S01]  /*41f0*/  @P1 LDG.E.U16 R94, desc[UR10][R180.64] ;  /* 0x0000000ab45e1981 */ /* 0x0000e2000c1e1500 */
[----:B------:R-:W-:-:S03]  /*4200*/  PRMT R92, RZ, 0x7610, R92 ;  /* 0x00007610ff5c7816 */ /* 0x000fc6000000005c */
[----:B------:R1:W3:Y:S01]  /*4210*/  @P1 LDG.E.U16 R6, desc[UR10][R178.64] ;  /* 0x0000000ab2061981 */ /* 0x0002e2000c1e1500 */
[----:B------:R-:W-:Y:S01]  /*4220*/  IMAD.WIDE R176, R170, 0x2, R136 ;  /* 0x00000002aab07825 */ /* 0x000fe200078e0288 */
[----:B------:R-:W-:Y:S02]  /*4230*/  PRMT R91, RZ, 0x7610, R91 ;  /* 0x00007610ff5b7816 */ /* 0x000fe4000000005b */
[----:B------:R-:W-:Y:S04]  /*4240*/  STL.64 [R1+0x488], R188 ;  /* 0x000488bc01007387 */ /* 0x000fe80000100a00 */
[----:B------:R-:W-:Y:S04]  /*4250*/  STL.64 [R1+0x480], R182 ;  /* 0x000480b601007387 */ /* 0x000fe80000100a00 */
[----:B------:R0:W-:Y:S04]  /*4260*/  STL.64 [R1+0x408], R180 ;  /* 0x000408b401007387 */ /* 0x0001e80000100a00 */
[----:B------:R1:W-:Y:S01]  /*4270*/  STL.64 [R1+0x400], R178 ;  /* 0x000400b201007387 */ /* 0x0003e20000100a00 */
[----:B------:R-:W-:-:S03]  /*4280*/  PRMT R22, RZ, 0x7610, R22 ;  /* 0x00007610ff167816 */ /* 0x000fc60000000016 */
[----:B------:R1:W-:Y:S01]  /*4290*/  STL.64 [R1+0x388], R176 ;  /* 0x000388b001007387 */ /* 0x0003e20000100a00 */
[----:B0-----:R-:W-:-:S03]  /*42a0*/  IMAD.WIDE R180, R170, 0x2, R134 ;  /* 0x00000002aab47825 */ /* 0x001fc600078e0286 */
[----:B------:R0:W3:Y:S01]  /*42b0*/  @P1 LDG.E.U16 R92, desc[UR10][R176.64] ;  /* 0x0000000ab05c1981 */ /* 0x0000e2000c1e1500 */
[----:B-1----:R-:W-:-:S03]  /*42c0*/  IMAD.WIDE R178, R166, 0x2, R136 ;  /* 0x00000002a6b27825 */ /* 0x002fc600078e0288 */
[----:B------:R1:W3:Y:S01]  /*42d0*/  @P1 LDG.E.U16 R91, desc[UR10][R180.64] ;  /* 0x0000000ab45b1981 */ /* 0x0002e2000c1e1500 */
[----:B------:R-:W-:-:S03]  /*42e0*/  IMAD.WIDE R182, R162, 0x2, R136 ;  /* 0x00000002a2b67825 */ /* 0x000fc600078e0288 */
[----:B------:R1:W3:Y:S01]  /*42f0*/  @P1 LDG.E.U16 R89, desc[UR10][R178.64] ;  /* 0x0000000ab2591981 */ /* 0x0002e2000c1e1500 */
[----:B0-----:R-:W-:-:S03]  /*4300*/  IMAD.WIDE R176, R166, 0x2, R134 ;  /* 0x00000002a6b07825 */ /* 0x001fc600078e0286 */
[----:B------:R-:W3:Y:S04]  /*4310*/  @P1 LDG.E.U16 R22, desc[UR10][R182.64] ;  /* 0x0000000ab6161981 */ /* 0x000ee8000c1e1500 */
[----:B------:R0:W3:Y:S01]  /*4320*/  @P1 LDG.E.U16 R90, desc[UR10][R176.64] ;  /* 0x0000000ab05a1981 */ /* 0x0000e2000c1e1500 */
[----:B------:R-:W-:-:S03]  /*4330*/  PRMT R86, RZ, 0x7610, R86 ;  /* 0x00007610ff567816 */ /* 0x000fc60000000056 */
[----:B------:R1:W-:Y:S01]  /*4340*/  STL.64 [R1+0x380], R180 ;  /* 0x000380b401007387 */ /* 0x0003e20000100a00 */
[----:B------:R-:W-:-:S03]  /*4350*/  PRMT R84, RZ, 0x7610, R84 ;  /* 0x00007610ff547816 */ /* 0x000fc60000000054 */
[----:B------:R0:W-:Y:S01]  /*4360*/  STL.64 [R1+0x318], R178 ;  /* 0x000318b201007387 */ /* 0x0001e20000100a00 */
[----:B------:R-:W-:-:S03]  /*4370*/  PRMT R82, RZ, 0x7610, R82 ;  /* 0x00007610ff527816 */ /* 0x000fc60000000052 */
[----:B------:R4:W-:Y:S01]  /*4380*/  STL.64 [R1+0x310], R176 ;  /* 0x000310b001007387 */ /* 0x0009e20000100a00 */
[----:B-1----:R-:W-:-:S03]  /*4390*/  IMAD.WIDE R180, R158, 0x2, R136 ;  /* 0x000000029eb47825 */ /* 0x002fc600078e0288 */
[----:B------:R1:W-:Y:S01]  /*43a0*/  STL.64 [R1+0x5f8], R182 ;  /* 0x0005f8b601007387 */ /* 0x0003e20000100a00 */
[----:B0-----:R-:W-:Y:S01]  /*43b0*/  IMAD.WIDE R178, R162, 0x2, R134 ;  /* 0x00000002a2b27825 */ /* 0x001fe200078e0286 */
[----:B------:R-:W-:Y:S02]  /*43c0*/  PRMT R80, RZ, 0x7610, R80 ;  /* 0x00007610ff507816 */ /* 0x000fe40000000050 */
[----:B------:R-:W3:Y:S01]  /*43d0*/  @P1 LDG.E.U16 R84, desc[UR10][R180.64] ;  /* 0x0000000ab4541981 */ /* 0x000ee2000c1e1500 */
[----:B----4-:R-:W-:-:S03]  /*43e0*/  IMAD.WIDE R176, R158, 0x2, R134 ;  /* 0x000000029eb07825 */ /* 0x010fc600078e0286 */
[----:B------:R0:W-:Y:S01]  /*43f0*/  STL.64 [R1+0x5f0], R178 ;  /* 0x0005f0b201007387 */ /* 0x0001e20000100a00 */
[----:B------:R-:W-:Y:S01]  /*4400*/  PRMT R21, RZ, 0x7610, R21 ;  /* 0x00007610ff157816 */ /* 0x000fe20000000015 */
[----:B------:R-:W-:Y:S01]  /*4410*/  IMAD R138, R138, 0x3b, RZ ;  /* 0x0000003b8a8a7824 */ /* 0x000fe200078e02ff */
[----:B------:R-:W-:Y:S01]  /*4420*/  PRMT R78, RZ, 0x7610, R78 ;  /* 0x00007610ff4e7816 */ /* 0x000fe2000000004e */
[----:B-1----:R-:W-:Y:S01]  /*4430*/  IMAD.WIDE R182, R154, 0x2, R136 ;  /* 0x000000029ab67825 */ /* 0x002fe200078e0288 */
[----:B------:R0:W4:Y:S01]  /*4440*/  @P1 LDG.E.U16 R86, desc[UR10][R178.64] ;  /* 0x0000000ab2561981 */ /* 0x000122000c1e1500 */
[----:B------:R-:W-:Y:S02]  /*4450*/  PRMT R77, RZ, 0x7610, R77 ;  /* 0x00007610ff4d7816 */ /* 0x000fe4000000004d */
[----:B------:R-:W-:Y:S01]  /*4460*/  PRMT R76, RZ, 0x7610, R76 ;  /* 0x00007610ff4c7816 */ /* 0x000fe2000000004c */
[----:B------:R1:W-:Y:S01]  /*4470*/  STL.64 [R1+0x578], R180 ;  /* 0x000578b401007387 */ /* 0x0003e20000100a00 */
[----:B------:R-:W-:Y:S01]  /*4480*/  PRMT R73, RZ, 0x7610, R73 ;  /* 0x00007610ff497816 */ /* 0x000fe20000000049 */
[----:B--2---:R-:W-:Y:S01]  /*4490*/  IMAD R141, R141, 0x1c, RZ ;  /* 0x0000001c8d8d7824 */ /* 0x004fe200078e02ff */
[----:B------:R-:W-:Y:S01]  /*44a0*/  PRMT R69, RZ, 0x7610, R69 ;  /* 0x00007610ff457816 */ /* 0x000fe20000000045 */
[----:B------:R2:W-:Y:S01]  /*44b0*/  STL.64 [R1+0x570], R176 ;  /* 0x000570b001007387 */ /* 0x0005e20000100a00 */
[----:B------:R-:W-:Y:S01]  /*44c0*/  IMAD R142, R142, 0x24, RZ ;  /* 0x000000248e8e7824 */ /* 0x000fe200078e02ff */
[----:B------:R-:W-:Y:S01]  /*44d0*/  PRMT R72, RZ, 0x7610, R72 ;  /* 0x00007610ff487816 */ /* 0x000fe20000000048 */
[----:B0-----:R-:W-:Y:S01]  /*44e0*/  IMAD.WIDE R178, R154, 0x2, R134 ;  /* 0x000000029ab27825 */ /* 0x001fe200078e0286 */
[----:B------:R2:W3:Y:S01]  /*44f0*/  @P1 LDG.E.U16 R85, desc[UR10][R176.64] ;  /* 0x0000000ab0551981 */ /* 0x0004e2000c1e1500 */
[----:B------:R-:W-:-:S02]  /*4500*/  PRMT R7, RZ, 0x7610, R7 ;  /* 0x00007610ff077816 */ /* 0x000fc40000000007 */
[----:B------:R-:W-:Y:S01]  /*4510*/  PRMT R68, RZ, 0x7610, R68 ;  /* 0x00007610ff447816 */ /* 0x000fe20000000044 */
[C---:B-1----:R-:W-:Y:S01]  /*4520*/  IMAD.WIDE R180, R150.reuse, 0x2, R136 ;  /* 0x0000000296b47825 */ /* 0x042fe200078e0288 */
[----:B------:R0:W-:Y:S01]  /*4530*/  STL.64 [R1+0x4f8], R182 ;  /* 0x0004f8b601007387 */ /* 0x0001e20000100a00 */
[----:B------:R-:W-:Y:S02]  /*4540*/  PRMT R66, RZ, 0x7610, R66 ;  /* 0x00007610ff427816 */ /* 0x000fe40000000042 */
[----:B------:R-:W-:Y:S01]  /*4550*/  PRMT R64, RZ, 0x7610, R64 ;  /* 0x00007610ff407816 */ /* 0x000fe20000000040 */
[----:B------:R0:W3:Y:S01]  /*4560*/  @P1 LDG.E.U16 R82, desc[UR10][R182.64] ;  /* 0x0000000ab6521981 */ /* 0x0000e2000c1e1500 */
[----:B--2---:R-:W-:Y:S01]  /*4570*/  IMAD.WIDE R176, R150, 0x2, R134 ;  /* 0x0000000296b07825 */ /* 0x004fe200078e0286 */
[----:B------:R-:W-:Y:S02]  /*4580*/  PRMT R65, RZ, 0x7610, R65 ;  /* 0x00007610ff417816 */ /* 0x000fe40000000041 */
[----:B------:R-:W-:Y:S01]  /*4590*/  PRMT R63, RZ, 0x7610, R63 ;  /* 0x00007610ff3f7816 */ /* 0x000fe2000000003f */
[----:B------:R1:W2:Y:S01]  /*45a0*/  @P1 LDG.E.U16 R83, desc[UR10][R178.64] ;  /* 0x0000000ab2531981 */ /* 0x0002a2000c1e1500 */
[----:B------:R-:W-:-:S02]  /*45b0*/  PRMT R71, RZ, 0x7610, R71 ;  /* 0x00007610ff477816 */ /* 0x000fc40000000047 */
[----:B------:R-:W-:Y:S01]  /*45c0*/  PRMT R67, RZ, 0x7610, R67 ;  /* 0x00007610ff437816 */ /* 0x000fe20000000043 */
[----:B------:R1:W2:Y:S01]  /*45d0*/  @P1 LDG.E.U16 R80, desc[UR10][R180.64] ;  /* 0x0000000ab4501981 */ /* 0x0002a2000c1e1500 */
[----:B0-----:R-:W-:Y:S01]  /*45e0*/  IMAD.WIDE R182, R146, 0x2, R136 ;  /* 0x0000000292b67825 */ /* 0x001fe200078e0288 */
[----:B------:R-:W-:Y:S02]  /*45f0*/  PRMT R61, RZ, 0x7610, R61 ;  /* 0x00007610ff3d7816 */ /* 0x000fe4000000003d */
[----:B------:R-:W-:Y:S01]  /*4600*/  PRMT R62, RZ, 0x7610, R62 ;  /* 0x00007610ff3e7816 */ /* 0x000fe2000000003e */
[----:B------:R0:W2:Y:S01]  /*4610*/  @P1 LDG.E.U16 R81, desc[UR10][R176.64] ;  /* 0x0000000ab0511981 */ /* 0x0000a2000c1e1500 */
[----:B------:R-:W-:Y:S02]  /*4620*/  PRMT R57, RZ, 0x7610, R57 ;  /* 0x00007610ff397816 */ /* 0x000fe40000000039 */
[----:B------:R-:W-:Y:S01]  /*4630*/  PRMT R56, RZ, 0x7610, R56 ;  /* 0x00007610ff387816 */ /* 0x000fe20000000038 */
[----:B------:R-:W2:Y:S01]  /*4640*/  @P1 LDG.E.U16 R21, desc[UR10][R182.64] ;  /* 0x0000000ab6151981 */ /* 0x000ea2000c1e1500 */
[----:B------:R-:W-:-:S02]  /*4650*/  PRMT R58, RZ, 0x7610, R58 ;  /* 0x00007610ff3a7816 */ /* 0x000fc4000000003a */
[----:B------:R-:W-:Y:S01]  /*4660*/  PRMT R59, RZ, 0x7610, R59 ;  /* 0x00007610ff3b7816 */ /* 0x000fe2000000003b */
[----:B------:R1:W-:Y:S01]  /*4670*/  STL.64 [R1+0x4f0], R178 ;  /* 0x0004f0b201007387 */ /* 0x0003e20000100a00 */
[----:B------:R-:W-:Y:S02]  /*4680*/  PRMT R18, RZ, 0x7610, R18 ;  /* 0x00007610ff127816 */ /* 0x000fe40000000012 */
[----:B------:R-:W-:Y:S01]  /*4690*/  PRMT R55, RZ, 0x7610, R55 ;  /* 0x00007610ff377816 */ /* 0x000fe20000000037 */
[----:B------:R0:W-:Y:S01]  /*46a0*/  STL.64 [R1+0x478], R180 ;  /* 0x000478b401007387 */ /* 0x0001e20000100a00 */
[----:B------:R-:W-:Y:S02]  /*46b0*/  PRMT R53, RZ, 0x7610, R53 ;  /* 0x00007610ff357816 */ /* 0x000fe40000000035 */
[----:B------:R-:W-:Y:S01]  /*46c0*/  PRMT R52, RZ, 0x7610, R52 ;  /* 0x00007610ff347816 */ /* 0x000fe20000000034 */
[----:B------:R0:W-:Y:S01]  /*46d0*/  STL.64 [R1+0x470], R176 ;  /* 0x000470b001007387 */ /* 0x0001e20000100a00 */
[----:B------:R-:W-:-:S02]  /*46e0*/  PRMT R50, RZ, 0x7610, R50 ;  /* 0x00007610ff327816 */ /* 0x000fc40000000032 */
[----:B------:R-:W-:Y:S01]  /*46f0*/  PRMT R49, RZ, 0x7610, R49 ;  /* 0x00007610ff317816 */ /* 0x000fe20000000031 */
[----:B-1----:R-:W-:Y:S01]  /*4700*/  IMAD.WIDE R178, R146, 0x2, R134 ;  /* 0x0000000292b27825 */ /* 0x002fe200078e0286 */
[----:B------:R-:W-:Y:S01]  /*4710*/  STL.64 [R1+0x3f8], R182 ;  /* 0x0003f8b601007387 */ /* 0x000fe20000100a00 */
[----:B------:R-:W-:Y:S02]  /*4720*/  PRMT R54, RZ, 0x7610, R54 ;  /* 0x00007610ff367816 */ /* 0x000fe40000000036 */
[----:B------:R-:W-:Y:S01]  /*4730*/  IMAD R27, R14, 0x6, RZ ;  /* 0x000000060e1b7824 */ /* 0x000fe200078e02ff */
[----:B------:R-:W-:Y:S01]  /*4740*/  PRMT R51, RZ, 0x7610, R51 ;  /* 0x00007610ff337816 */ /* 0x000fe20000000033 */
[C---:B0-----:R-:W-:Y:S01]  /*4750*/  IMAD.WIDE R180, R143.reuse, 0x2, R136 ;  /* 0x000000028fb47825 */ /* 0x041fe200078e0288 */
[----:B------:R0:W-:Y:S01]  /*4760*/  STL.64 [R1+0x3f0], R178 ;  /* 0x0003f0b201007387 */ /* 0x0001e20000100a00 */
[----:B------:R-:W-:Y:S02]  /*4770*/  PRMT R48, RZ, 0x7610, R48 ;  /* 0x00007610ff307816 */ /* 0x000fe40000000030 */
[----:B------:R-:W-:Y:S01]  /*4780*/  PRMT R47, RZ, 0x7610, R47 ;  /* 0x00007610ff2f7816 */ /* 0x000fe2000000002f */
[----:B------:R-:W-:Y:S01]  /*4790*/  IMAD.WIDE R176, R143, 0x2, R134 ;  /* 0x000000028fb07825 */ /* 0x000fe200078e0286 */
[----:B------:R0:W2:Y:S01]  /*47a0*/  @P1 LDG.E.U16 R79, desc[UR10][R178.64] ;  /* 0x0000000ab24f1981 */ /* 0x0000a2000c1e1500 */
[----:B------:R-:W-:-:S02]  /*47b0*/  PRMT R19, RZ, 0x7610, R19 ;  /* 0x00007610ff137816 */ /* 0x000fc40000000013 */
[----:B------:R-:W-:Y:S01]  /*47c0*/  PRMT R32, RZ, 0x7610, R32 ;  /* 0x00007610ff207816 */ /* 0x000fe20000000020 */
[----:B------:R-:W-:Y:S01]  /*47d0*/  STL.64 [R1+0x378], R180 ;  /* 0x000378b401007387 */ /* 0x000fe20000100a00 */
[----:B------:R-:W-:Y:S02]  /*47e0*/  PRMT R46, RZ, 0x7610, R46 ;  /* 0x00007610ff2e7816 */ /* 0x000fe4000000002e */
[----:B------:R-:W-:Y:S01]  /*47f0*/  PRMT R44, RZ, 0x7610, R44 ;  /* 0x00007610ff2c7816 */ /* 0x000fe2000000002c */
[----:B------:R1:W-:Y:S01]  /*4800*/  STL.64 [R1+0x370], R176 ;  /* 0x000370b001007387 */ /* 0x0003e20000100a00 */
[----:B------:R-:W-:Y:S01]  /*4810*/  PRMT R41, RZ, 0x7610, R41 ;  /* 0x00007610ff297816 */ /* 0x000fe20000000029 */
[----:B0-----:R-:W-:Y:S01]  /*4820*/  IMAD.WIDE R178, R138, 0x2, R136 ;  /* 0x000000028ab27825 */ /* 0x001fe200078e0288 */
[----:B------:R-:W-:Y:S01]  /*4830*/  PRMT R42, RZ, 0x7610, R42 ;  /* 0x00007610ff2a7816 */ /* 0x000fe2000000002a */
[----:B------:R1:W2:Y:S01]  /*4840*/  @P1 LDG.E.U16 R78, desc[UR10][R176.64] ;  /* 0x0000000ab04e1981 */ /* 0x0002a2000c1e1500 */
[----:B------:R-:W-:-:S02]  /*4850*/  PRMT R43, RZ, 0x7610, R43 ;  /* 0x00007610ff2b7816 */ /* 0x000fc4000000002b */
[----:B------:R-:W-:Y:S01]  /*4860*/  PRMT R40, RZ, 0x7610, R40 ;  /* 0x00007610ff287816 */ /* 0x000fe20000000028 */
[----:B------:R0:W2:Y:S01]  /*4870*/  @P1 LDG.E.U16 R77, desc[UR10][R180.64] ;  /* 0x0000000ab44d1981 */ /* 0x0000a2000c1e1500 */
[----:B------:R-:W-:Y:S02]  /*4880*/  PRMT R36, RZ, 0x7610, R36 ;  /* 0x00007610ff247816 */ /* 0x000fe40000000024 */
[----:B------:R-:W-:Y:S01]  /*4890*/  PRMT R37, RZ, 0x7610, R37 ;  /* 0x00007610ff257816 */ /* 0x000fe20000000025 */
[----:B------:R0:W2:Y:S01]  /*48a0*/  @P1 LDG.E.U16 R76, desc[UR10][R178.64] ;  /* 0x0000000ab24c1981 */ /* 0x0000a2000c1e1500 */
[----:B------:R-:W-:Y:S01]  /*48b0*/  PRMT R39, RZ, 0x7610, R39 ;  /* 0x00007610ff277816 */ /* 0x000fe20000000027 */
[----:B-1----:R-:W-:Y:S01]  /*48c0*/  IMAD.WIDE R176, R138, 0x2, R134 ;  /* 0x000000028ab07825 */ /* 0x002fe200078e0286 */
[----:B------:R-:W-:Y:S01]  /*48d0*/  PRMT R16, RZ, 0x7610, R16 ;  /* 0x00007610ff107816 */ /* 0x000fe20000000010 */
[----:B------:R1:W-:Y:S01]  /*48e0*/  STL.64 [R1+0x308], R178 ;  /* 0x000308b201007387 */ /* 0x0003e20000100a00 */
[----:B------:R-:W-:-:S02]  /*48f0*/  PRMT R45, RZ, 0x7610, R45 ;  /* 0x00007610ff2d7816 */ /* 0x000fc4000000002d */
[----:B------:R-:W-:Y:S01]  /*4900*/  PRMT R38, RZ, 0x7610, R38 ;  /* 0x00007610ff267816 */ /* 0x000fe20000000026 */
[----:B------:R1:W2:Y:S01]  /*4910*/  @P1 LDG.E.U16 R75, desc[UR10][R176.64] ;  /* 0x0000000ab04b1981 */ /* 0x0002a2000c1e1500 */
[----:B0-----:R-:W-:Y:S01]  /*4920*/  IMAD.WIDE R180, R132, 0x2, R134 ;  /* 0x0000000284b47825 */ /* 0x001fe200078e0286 */
[----:B------:R-:W-:Y:S02]  /*4930*/  PRMT R35, RZ, 0x7610, R35 ;  /* 0x00007610ff237816 */ /* 0x000fe40000000023 */
[----:B------:R-:W-:Y:S01]  /*4940*/  PRMT R30, RZ, 0x7610, R30 ;  /* 0x00007610ff1e7816 */ /* 0x000fe2000000001e */
[----:B------:R-:W-:Y:S01]  /*4950*/  IMAD R143, R144, 0x2c, RZ ;  /* 0x0000002c908f7824 */ /* 0x000fe200078e02ff */
[----:B------:R-:W2:Y:S01]  /*4960*/  @P1 LDG.E.U16 R32, desc[UR10][R4.64] ;  /* 0x0000000a04201981 */ /* 0x000ea2000c1e1500 */
[----:B------:R-:W-:Y:S01]  /*4970*/  PRMT R31, RZ, 0x7610, R31 ;  /* 0x00007610ff1f7816 */ /* 0x000fe2000000001f */
[----:B-1----:R-:W-:Y:S01]  /*4980*/  IMAD.WIDE R178, R132, 0x2, R136 ;  /* 0x0000000284b27825 */ /* 0x002fe200078e0288 */
[----:B------:R-:W-:Y:S01]  /*4990*/  PRMT R28, RZ, 0x7610, R28 ;  /* 0x00007610ff1c7816 */ /* 0x000fe2000000001c */
[----:B------:R0:W-:Y:S01]  /*49a0*/  STL.64 [R1+0x300], R176 ;  /* 0x000300b001007387 */ /* 0x0001e20000100a00 */
[----:B------:R-:W-:Y:S01]  /*49b0*/  PRMT R29, RZ, 0x7610, R29 ;  /* 0x00007610ff1d7816 */ /* 0x000fe2000000001d */
[----:B------:R-:W-:Y:S01]  /*49c0*/  IMAD R138, R147, 0x3c, RZ ;  /* 0x0000003c938a7824 */ /* 0x000fe200078e02ff */
[----:B------:R-:W-:Y:S01]  /*49d0*/  PRMT R34, RZ, 0x7610, R34 ;  /* 0x00007610ff227816 */ /* 0x000fe20000000022 */
[----:B------:R1:W-:Y:S01]  /*49e0*/  STL.64 [R1+0x5e8], R178 ;  /* 0x0005e8b201007387 */ /* 0x0003e20000100a00 */
[----:B------:R-:W-:Y:S01]  /*49f0*/  IMAD R147, R151, 0x1d, RZ ;  /* 0x0000001d97937824 */ /* 0x000fe200078e02ff */
[----:B------:R-:W-:Y:S01]  /*4a00*/  PRMT R11, RZ, 0x7610, R11 ;  /* 0x00007610ff0b7816 */ /* 0x000fe2000000000b */
[----:B------:R-:W-:Y:S01]  /*4a10*/  IMAD R3, R3, UR12, RZ ;  /* 0x0000000c03037c24 */ /* 0x000fe2000f8e02ff */
[----:B------:R1:W2:Y:S01]  /*4a20*/  @P1 LDG.E.U16 R73, desc[UR10][R178.64] ;  /* 0x0000000ab2491981 */ /* 0x0002a2000c1e1500 */
[--C-:B------:R-:W-:Y:S01]  /*4a30*/  IMAD.WIDE R150, R141, 0x2, R136.reuse ;  /* 0x000000028d967825 */ /* 0x100fe200078e0288 */
[----:B------:R-:W-:Y:S01]  /*4a40*/  VOTEU.ALL UP1, P0 ;  /* 0x0000000000ff7886 */ /* 0x000fe20000020000 */
[----:B------:R-:W2:Y:S01]  /*4a50*/  LDC R158, c[0x0][0x3d8] ;  /* 0x0000f600ff9e7b82 */ /* 0x000ea20000000800 */
[----:B------:R-:W2:Y:S01]  /*4a60*/  @P1 LDG.E.U16 R71, desc[UR10][R180.64] ;  /* 0x0000000ab4471981 */ /* 0x000ea2000c1e1500 */
[----:B0-----:R-:W-:-:S03]  /*4a70*/  IMAD.WIDE R176, R140, 0x2, R136 ;  /* 0x000000028cb07825 */ /* 0x001fc600078e0288 */
[----:B------:R-:W-:Y:S01]  /*4a80*/  STL.64 [R1+0x5e0], R180 ;  /* 0x0005e0b401007387 */ /* 0x000fe20000100a00 */
[----:B-1----:R-:W-:-:S03]  /*4a90*/  IMAD.WIDE R178, R140, 0x2, R134 ;  /* 0x000000028cb27825 */ /* 0x002fc600078e0286 */
[----:B------:R-:W-:Y:S04]  /*4aa0*/  STL.64 [R1+0x568], R176 ;  /* 0x000568b001007387 */ /* 0x000fe80000100a00 */
[----:B------:R-:W-:Y:S04]  /*4ab0*/  STL.64 [R1+0x560], R178 ;  /* 0x000560b201007387 */ /* 0x000fe80000100a00 */
[----:B------:R0:W-:Y:S04]  /*4ac0*/  STL.64 [R1+0x4e8], R150 ;  /* 0x0004e89601007387 */ /* 0x0001e80000100a00 */
[----:B------:R0:W2:Y:S01]  /*4ad0*/  @P1 LDG.E.U16 R70, desc[UR10][R150.64] ;  /* 0x0000000a96461981 */ /* 0x0000a2000c1e1500 */
[----:B------:R-:W-:-:S03]  /*4ae0*/  IMAD R144, R145, 0x34, RZ ;  /* 0x0000003491907824 */ /* 0x000fc600078e02ff */
[----:B------:R-:W2:Y:S01]  /*4af0*/  @P1 LDG.E.U16 R69, desc[UR10][R178.64] ;  /* 0x0000000ab2451981 */ /* 0x000ea2000c1e1500 */
[----:B------:R-:W-:Y:S02]  /*4b00*/  IMAD R145, R148, 0xd, RZ ;  /* 0x0000000d94917824 */ /* 0x000fe400078e02ff */
[----:B------:R-:W-:Y:S01]  /*4b10*/  IMAD R146, R149, 0x15, RZ ;  /* 0x0000001595927824 */ /* 0x000fe200078e02ff */
[----:B------:R1:W2:Y:S01]  /*4b20*/  @P1 LDG.E.U16 R72, desc[UR10][R176.64] ;  /* 0x0000000ab0481981 */ /* 0x0002a2000c1e1500 */
[----:B0-----:R-:W-:-:S04]  /*4b30*/  IMAD.WIDE R150, R142, 0x2, R134 ;  /* 0x000000028e967825 */ /* 0x001fc800078e0286 */
[----:B------:R-:W-:Y:S01]  /*4b40*/  IMAD.WIDE R148, R142, 0x2, R136 ;  /* 0x000000028e947825 */ /* 0x000fe200078e0288 */
[----:B------:R-:W2:Y:S03]  /*4b50*/  @P1 LDG.E.U16 R7, desc[UR10][R150.64] ;  /* 0x0000000a96071981 */ /* 0x000ea6000c1e1500 */
[----:B-1----:R-:W-:Y:S01]  /*4b60*/  IMAD.WIDE R176, R141, 0x2, R134 ;  /* 0x000000028db07825 */ /* 0x002fe200078e0286 */
[----:B------:R0:W2:Y:S03]  /*4b70*/  @P1 LDG.E.U16 R68, desc[UR10][R148.64] ;  /* 0x0000000a94441981 */ /* 0x0000a6000c1e1500 */
[C---:B------:R-:W-:Y:S01]  /*4b80*/  IMAD.WIDE R140, R143.reuse, 0x2, R136 ;  /* 0x000000028f8c7825 */ /* 0x040fe200078e0288 */
[----:B------:R-:W-:Y:S03]  /*4b90*/  STL.64 [R1+0x4e0], R176 ;  /* 0x0004e0b001007387 */ /* 0x000fe60000100a00 */
[----:B------:R-:W-:Y:S01]  /*4ba0*/  IMAD.WIDE R142, R143, 0x2, R134 ;  /* 0x000000028f8e7825 */ /* 0x000fe200078e0286 */
[----:B------:R0:W-:Y:S04]  /*4bb0*/  STL.64 [R1+0x468], R148 ;  /* 0x0004689401007387 */ /* 0x0001e80000100a00 */
[----:B------:R-:W-:Y:S04]  /*4bc0*/  STL.64 [R1+0x460], R150 ;  /* 0x0004609601007387 */ /* 0x000fe80000100a00 */
[----:B------:R1:W-:Y:S01]  /*4bd0*/  STL.64 [R1+0x3e8], R140 ;  /* 0x0003e88c01007387 */ /* 0x0003e20000100a00 */
[----:B0-----:R-:W-:-:S03]  /*4be0*/  IMAD.WIDE R148, R144, 0x2, R136 ;  /* 0x0000000290947825 */ /* 0x001fc600078e0288 */
[----:B------:R1:W2:Y:S04]  /*4bf0*/  @P1 LDG.E.U16 R66, desc[UR10][R140.64] ;  /* 0x0000000a8c421981 */ /* 0x0002a8000c1e1500 */
[----:B------:R0:W-:Y:S04]  /*4c00*/  STL.64 [R1+0x3e0], R142 ;  /* 0x0003e08e01007387 */ /* 0x0001e80000100a00 */
[----:B------:R0:W2:Y:S01]  /*4c10*/  @P1 LDG.E.U16 R64, desc[UR10][R142.64] ;  /* 0x0000000a8e401981 */ /* 0x0000a2000c1e1500 */
[----:B-1----:R-:W-:-:S03]  /*4c20*/  IMAD.WIDE R140, R144, 0x2, R134 ;  /* 0x00000002908c7825 */ /* 0x002fc600078e0286 */
[----:B------:R1:W-:Y:S04]  /*4c30*/  STL.64 [R1+0x368], R148 ;  /* 0x0003689401007387 */ /* 0x0003e80000100a00 */
[----:B------:R1:W2:Y:S01]  /*4c40*/  @P1 LDG.E.U16 R65, desc[UR10][R148.64] ;  /* 0x0000000a94411981 */ /* 0x0002a2000c1e1500 */
[----:B0-----:R-:W-:-:S03]  /*4c50*/  IMAD.WIDE R142, R138, 0x2, R134 ;  /* 0x000000028a8e7825 */ /* 0x001fc600078e0286 */
[----:B------:R0:W2:Y:S04]  /*4c60*/  @P1 LDG.E.U16 R63, desc[UR10][R140.64] ;  /* 0x0000000a8c3f1981 */ /* 0x0000a8000c1e1500 */
[----:B------:R-:W2:Y:S01]  /*4c70*/  @P1 LDG.E.U16 R67, desc[UR10][R176.64] ;  /* 0x0000000ab0431981 */ /* 0x000ea2000c1e1500 */
[----:B-1----:R-:W-:-:S03]  /*4c80*/  IMAD.WIDE R148, R138, 0x2, R136 ;  /* 0x000000028a947825 */ /* 0x002fc600078e0288 */
[----:B------:R-:W2:Y:S04]  /*4c90*/  @P1 LDG.E.U16 R62, desc[UR10][R142.64] ;  /* 0x0000000a8e3e1981 */ /* 0x000ea8000c1e1500 */
[----:B------:R1:W2:Y:S01]  /*4ca0*/  @P1 LDG.E.U16 R61, desc[UR10][R148.64] ;  /* 0x0000000a943d1981 */ /* 0x0002a2000c1e1500 */
[----:B------:R-:W-:Y:S02]  /*4cb0*/  IMAD R132, R152, 0x25, RZ ;  /* 0x0000002598847824 */ /* 0x000fe400078e02ff */
[----:B------:R-:W-:Y:S01]  /*4cc0*/  IMAD R138, R153, 0x2d, RZ ;  /* 0x0000002d998a7824 */ /* 0x000fe200078e02ff */
[----:B------:R0:W-:Y:S01]  /*4cd0*/  STL.64 [R1+0x360], R140 ;  /* 0x0003608c01007387 */ /* 0x0001e20000100a00 */
[----:B------:R-:W-:-:S03]  /*4ce0*/  IMAD.WIDE R152, R145, 0x2, R136 ;  /* 0x0000000291987825 */ /* 0x000fc600078e0288 */
[----:B------:R1:W-:Y:S01]  /*4cf0*/  STL.64 [R1+0x2f8], R148 ;  /* 0x0002f89401007387 */ /* 0x0003e20000100a00 */
[----:B------:R-:W-:-:S03]  /*4d00*/  IMAD.WIDE R150, R145, 0x2, R134 ;  /* 0x0000000291967825 */ /* 0x000fc600078e0286 */
[----:B------:R-:W-:Y:S01]  /*4d10*/  STL.64 [R1+0x2f0], R142 ;  /* 0x0002f08e01007387 */ /* 0x000fe20000100a00 */
[----:B0-----:R-:W-:-:S03]  /*4d20*/  IMAD R140, R155, 0x35, RZ ;  /* 0x000000359b8c7824 */ /* 0x001fc600078e02ff */
[----:B------:R0:W2:Y:S01]  /*4d30*/  @P1 LDG.E.U16 R58, desc[UR10][R152.64] ;  /* 0x0000000a983a1981 */ /* 0x0000a2000c1e1500 */
[----:B------:R-:W-:-:S04]  /*4d40*/  IMAD.WIDE R154, R146, 0x2, R136 ;  /* 0x00000002929a7825 */ /* 0x000fc800078e0288 */
[----:B-1----:R-:W-:Y:S01]  /*4d50*/  IMAD.WIDE R148, R146, 0x2, R134 ;  /* 0x0000000292947825 */ /* 0x002fe200078e0286 */
[----:B------:R0:W-:Y:S04]  /*4d60*/  STL.64 [R1+0x5d8], R152 ;  /* 0x0005d89801007387 */ /* 0x0001e80000100a00 */
[----:B------:R-:W-:Y:S04]  /*4d70*/  STL.64 [R1+0x5d0], R150 ;  /* 0x0005d09601007387 */ /* 0x000fe80000100a00 */
[----:B------:R-:W-:Y:S04]  /*4d80*/  STL.64 [R1+0x558], R154 ;  /* 0x0005589a01007387 */ /* 0x000fe80000100a00 */
[----:B------:R1:W-:Y:S04]  /*4d90*/  STL.64 [R1+0x550], R148 ;  /* 0x0005509401007387 */ /* 0x0003e80000100a00 */
[----:B------:R1:W2:Y:S01]  /*4da0*/  @P1 LDG.E.U16 R57, desc[UR10][R148.64] ;  /* 0x0000000a94391981 */ /* 0x0002a2000c1e1500 */
[----:B0-----:R-:W-:-:S03]  /*4db0*/  IMAD.WIDE R152, R147, 0x2, R136 ;  /* 0x0000000293987825 */ /* 0x001fc600078e0288 */
[----:B------:R0:W2:Y:S04]  /*4dc0*/  @P1 LDG.E.U16 R56, desc[UR10][R154.64] ;  /* 0x0000000a9a381981 */ /* 0x0000a8000c1e1500 */
[----:B------:R0:W2:Y:S01]  /*4dd0*/  @P1 LDG.E.U16 R59, desc[UR10][R150.64] ;  /* 0x0000000a963b1981 */ /* 0x0000a2000c1e1500 */
[----:B-1----:R-:W-:-:S03]  /*4de0*/  IMAD.WIDE R148, R132, 0x2, R136 ;  /* 0x0000000284947825 */ /* 0x002fc600078e0288 */
[----:B------:R-:W-:Y:S01]  /*4df0*/  STL.64 [R1+0x4d8], R152 ;  /* 0x0004d89801007387 */ /* 0x000fe20000100a00 */
[----:B------:R-:W-:-:S04]  /*4e00*/  IMAD.WIDE R144, R132, 0x2, R134 ;  /* 0x0000000284907825 */ /* 0x000fc800078e0286 */
[----:B------:R-:W-:Y:S01]  /*4e10*/  IMAD.WIDE R12, R27, 0x2, R136 ;  /* 0x000000021b0c7825 */ /* 0x000fe200078e0288 */
[----:B------:R-:W2:Y:S01]  /*4e20*/  @P1 LDG.E.U16 R18, desc[UR10][R148.64] ;  /* 0x0000000a94121981 */ /* 0x000ea2000c1e1500 */
[----:B------:R-:W-:Y:S01]  /*4e30*/  PRMT R5, RZ, 0x7610, R5 ;  /* 0x00007610ff057816 */ /* 0x000fe20000000005 */
[----:B0-----:R-:W0:Y:S01]  /*4e40*/  LDC R155, c[0x0][0x3d8] ;  /* 0x0000f600ff9b7b82 */ /* 0x001e220000000800 */
[--C-:B------:R-:W-:Y:S01]  /*4e50*/  IMAD.WIDE R150, R147, 0x2, R134.reuse ;  /* 0x0000000293967825 */ /* 0x100fe200078e0286 */
[----:B------:R-:W2:Y:S04]  /*4e60*/  @P1 LDG.E.U16 R53, desc[UR10][R144.64] ;  /* 0x0000000a90351981 */ /* 0x000ea8000c1e1500 */
[----:B------:R1:W-:Y:S01]  /*4e70*/  STL.64 [R1+0x4d0], R150 ;  /* 0x0004d09601007387 */ /* 0x0003e20000100a00 */
[----:B------:R-:W-:-:S04]  /*4e80*/  IMAD.WIDE R146, R138, 0x2, R134 ;  /* 0x000000028a927825 */ /* 0x000fc800078e0286 */
[----:B------:R-:W-:Y:S01]  /*4e90*/  IMAD.WIDE R14, R27, 0x2, R134 ;  /* 0x000000021b0e7825 */ /* 0x000fe200078e0286 */
[----:B------:R1:W2:Y:S01]  /*4ea0*/  @P1 LDG.E.U16 R55, desc[UR10][R150.64] ;  /* 0x0000000a96371981 */ /* 0x0002a2000c1e1500 */
[----:B------:R-:W-:Y:S01]  /*4eb0*/  PRMT R4, RZ, 0x7610, R4 ;  /* 0x00007610ff047816 */ /* 0x000fe20000000004 */
[----:B------:R-:W0:Y:S02]  /*4ec0*/  LDC R154, c[0x0][0x3d8] ;  /* 0x0000f600ff9a7b82 */ /* 0x000e240000000800 */
[----:B------:R4:W-:Y:S01]  /*4ed0*/  STL.64 [R1+0x458], R148 ;  /* 0x0004589401007387 */ /* 0x0009e20000100a00 */
[----:B------:R-:W-:-:S03]  /*4ee0*/  IMAD R141, R156, 0x3d, RZ ;  /* 0x0000003d9c8d7824 */ /* 0x000fc600078e02ff */
[----:B------:R5:W-:Y:S01]  /*4ef0*/  STL.64 [R1+0x450], R144 ;  /* 0x0004509001007387 */ /* 0x000be20000100a00 */
[----:B-1----:R-:W-:-:S03]  /*4f00*/  IMAD.WIDE R150, R138, 0x2, R136 ;  /* 0x000000028a967825 */ /* 0x002fc600078e0288 */
[----:B------:R1:W2:Y:S01]  /*4f10*/  @P1 LDG.E.U16 R52, desc[UR10][R146.64] ;  /* 0x0000000a92341981 */ /* 0x0002a2000c1e1500 */
[----:B------:R-:W-:Y:S02]  /*4f20*/  IMAD R142, R157, 0xe, RZ ;  /* 0x0000000e9d8e7824 */ /* 0x000fe400078e02ff */
[----:B------:R-:W-:Y:S01]  /*4f30*/  IMAD R143, R159, 0x16, RZ ;  /* 0x000000169f8f7824 */ /* 0x000fe200078e02ff */
[----:B------:R0:W2:Y:S01]  /*4f40*/  @P1 LDG.E.U16 R54, desc[UR10][R152.64] ;  /* 0x0000000a98361981 */ /* 0x0000a2000c1e1500 */
[----:B----4-:R-:W-:-:S03]  /*4f50*/  IMAD.WIDE R148, R140, 0x2, R136 ;  /* 0x000000028c947825 */ /* 0x010fc600078e0288 */
[----:B------:R-:W4:Y:S01]  /*4f60*/  @P1 LDG.E.U16 R19, desc[UR10][R12.64] ;  /* 0x0000000a0c131981 */ /* 0x000f22000c1e1500 */
[----:B-----5:R-:W-:-:S04]  /*4f70*/  IMAD.WIDE R144, R140, 0x2, R134 ;  /* 0x000000028c907825 */ /* 0x020fc800078e0286 */
[----:B------:R-:W-:Y:S01]  /*4f80*/  IMAD R132, R160, 0x1e, RZ ;  /* 0x0000001ea0847824 */ /* 0x000fe200078e02ff */
[----:B------:R-:W-:Y:S01]  /*4f90*/  STL.64 [R1+0x3d8], R150 ;  /* 0x0003d89601007387 */ /* 0x000fe20000100a00 */
[----:B------:R-:W-:Y:S01]  /*4fa0*/  IMAD R138, R161, 0x26, RZ ;  /* 0x00000026a18a7824 */ /* 0x000fe200078e02ff */
[----:B------:R-:W-:Y:S01]  /*4fb0*/  PRMT R27, RZ, 0x7610, R27 ;  /* 0x00007610ff1b7816 */ /* 0x000fe2000000001b */
[----:B------:R-:W5:Y:S01]  /*4fc0*/  LDC R159, c[0x0][0x3d8] ;  /* 0x0000f600ff9f7b82 */ /* 0x000f620000000800 */
[----:B------:R1:W-:Y:S04]  /*4fd0*/  STL.64 [R1+0x3d0], R146 ;  /* 0x0003d09201007387 */ /* 0x0003e80000100a00 */
[----:B------:R-:W-:Y:S01]  /*4fe0*/  STL.64 [R1+0x358], R148 ;  /* 0x0003589401007387 */ /* 0x000fe20000100a00 */
[----:B------:R-:W-:-:S04]  /*4ff0*/  @!UP0 UIADD3 UR12, UPT, UPT, -UR14, 0x100000, URZ ;  /* 0x001000000e0c8890 */ /* 0x000fc8000fffe1ff */
[----:B------:R-:W-:Y:S02]  /*5000*/  @!UP0 USHF.L.U32 UR13, UR12, 0xb, URZ ;  /* 0x0000000b0c0d8899 */ /* 0x000fe400080006ff */
[----:B------:R-:W-:Y:S01]  /*5010*/  @!UP0 USHF.L.U32 UR12, UR12, 0x1, URZ ;  /* 0x000000010c0c8899 */ /* 0x000fe200080006ff */
[----:B------:R-:W2:Y:S01]  /*5020*/  LDC R157, c[0x0][0x3d8] ;  /* 0x0000f600ff9d7b82 */ /* 0x000ea20000000800 */
[----:B------:R3:W-:Y:S04]  /*5030*/  STL.64 [R1+0x350], R144 ;  /* 0x0003509001007387 */ /* 0x0007e80000100a00 */
[----:B------:R3:W2:Y:S01]  /*5040*/  @P1 LDG.E.U16 R50, desc[UR10][R144.64] ;  /* 0x0000000a90321981 */ /* 0x0006a2000c1e1500 */
[----:B-1----:R-:W-:Y:S02]  /*5050*/  IMAD.WIDE R146, R141, 0x2, R136 ;  /* 0x000000028d927825 */ /* 0x002fe400078e0288 */
[----:B------:R-:W1:Y:S01]  /*5060*/  LDC R156, c[0x0][0x3d8] ;  /* 0x0000f600ff9c7b82 */ /* 0x000e620000000800 */
[----:B------:R3:W2:Y:S01]  /*5070*/  @P1 LDG.E.U16 R49, desc[UR10][R148.64] ;  /* 0x0000000a94311981 */ /* 0x0006a2000c1e1500 */
[----:B0-----:R-:W-:-:S03]  /*5080*/  IMAD.WIDE R152, R142, 0x2, R134 ;  /* 0x000000028e987825 */ /* 0x001fc600078e0286 */
[----:B------:R0:W2:Y:S01]  /*5090*/  @P1 LDG.E.U16 R51, desc[UR10][R150.64] ;  /* 0x0000000a96331981 */ /* 0x0000a2000c1e1500 */
[----:B---3--:R-:W-:-:S03]  /*50a0*/  IMAD.WIDE R144, R141, 0x2, R134 ;  /* 0x000000028d907825 */ /* 0x008fc600078e0286 */
[----:B------:R-:W3:Y:S01]  /*50b0*/  @P1 LDG.E.U16 R45, desc[UR10][R14.64] ;  /* 0x0000000a0e2d1981 */ /* 0x000ee2000c1e1500 */
[----:B------:R-:W-:Y:S01]  /*50c0*/  PRMT R13, RZ, 0x7610, R13 ;  /* 0x00007610ff0d7816 */ /* 0x000fe2000000000d */
[----:B------:R-:W-:Y:S01]  /*50d0*/  IMAD.WIDE R148, R142, 0x2, R136 ;  /* 0x000000028e947825 */ /* 0x000fe200078e0288 */
[----:B------:R-:W-:Y:S01]  /*50e0*/  PRMT R12, RZ, 0x7610, R12 ;  /* 0x00007610ff0c7816 */ /* 0x000fe2000000000c */
[----:B------:R5:W3:Y:S01]  /*50f0*/  @P1 LDG.E.U16 R48, desc[UR10][R146.64] ;  /* 0x0000000a92301981 */ /* 0x000ae2000c1e1500 */
[----:B------:R0:W1:Y:S03]  /*5100*/  @!UP1 SYNCS.EXCH.64 URZ, [UR6+0x20008], UR12 ;  /* 0x0200080c06ff95b2 */ /* 0x0000660008000100 */
[----:B------:R-:W3:Y:S04]  /*5110*/  @P1 LDG.E.U16 R47, desc[UR10][R144.64] ;  /* 0x0000000a902f1981 */ /* 0x000ee8000c1e1500 */
[----:B------:R5:W-:Y:S01]  /*5120*/  STL.64 [R1+0x2e8], R146 ;  /* 0x0002e89201007387 */ /* 0x000be20000100a00 */
[----:B0-----:R-:W-:-:S03]  /*5130*/  IMAD.WIDE R150, R143, 0x2, R134 ;  /* 0x000000028f967825 */ /* 0x001fc600078e0286 */
[----:B------:R-:W-:Y:S01]  /*5140*/  STL.64 [R1+0x2e0], R144 ;  /* 0x0002e09001007387 */ /* 0x000fe20000100a00 */
[----:B------:R-:W-:Y:S02]  /*5150*/  IMAD R140, R163, 0x2e, RZ ;  /* 0x0000002ea38c7824 */ /* 0x000fe400078e02ff */
[----:B------:R-:W-:Y:S01]  /*5160*/  IMAD R141, R164, 0x36, RZ ;  /* 0x00000036a48d7824 */ /* 0x000fe200078e02ff */
[----:B------:R0:W-:Y:S04]  /*5170*/  STL.64 [R1+0x5c8], R148 ;  /* 0x0005c89401007387 */ /* 0x0001e80000100a00 */
[----:B------:R-:W3:Y:S01]  /*5180*/  @P1 LDG.E.U16 R43, desc[UR10][R152.64] ;  /* 0x0000000a982b1981 */ /* 0x000ee2000c1e1500 */
[----:B-----5:R-:W-:Y:S01]  /*5190*/  IMAD.WIDE R146, R143, 0x2, R136 ;  /* 0x000000028f927825 */ /* 0x020fe200078e0288 */
[----:B------:R-:W-:Y:S01]  /*51a0*/  PRMT R15, RZ, 0x7610, R15 ;  /* 0x00007610ff0f7816 */ /* 0x000fe2000000000f */
[----:B------:R-:W1:Y:S01]  /*51b0*/  LDCU UR12, c[0x0][0x3a8] ;  /* 0x00007500ff0c77ac */ /* 0x000e620008000800 */
[----:B------:R0:W5:Y:S04]  /*51c0*/  @P1 LDG.E.U16 R46, desc[UR10][R148.64] ;  /* 0x0000000a942e1981 */ /* 0x000168000c1e1500 */
[----:B------:R-:W-:Y:S04]  /*51d0*/  STL.64 [R1+0x5c0], R152 ;  /* 0x0005c09801007387 */ /* 0x000fe80000100a00 */
[----:B------:R1:W-:Y:S01]  /*51e0*/  STL.64 [R1+0x548], R146 ;  /* 0x0005489201007387 */ /* 0x0003e20000100a00 */
[----:B0-----:R-:W-:-:S03]  /*51f0*/  IMAD.WIDE R148, R132, 0x2, R136 ;  /* 0x0000000284947825 */ /* 0x001fc600078e0288 */
[----:B------:R1:W3:Y:S01]  /*5200*/  @P1 LDG.E.U16 R44, desc[UR10][R146.64] ;  /* 0x0000000a922c1981 */ /* 0x0002e2000c1e1500 */
[----:B------:R-:W-:-:S03]  /*5210*/  IMAD.WIDE R142, R138, 0x2, R136 ;  /* 0x000000028a8e7825 */ /* 0x000fc600078e0288 */
[----:B------:R0:W-:Y:S04]  /*5220*/  STL.64 [R1+0x540], R150 ;  /* 0x0005409601007387 */ /* 0x0001e80000100a00 */
[----:B------:R0:W3:Y:S01]  /*5230*/  @P1 LDG.E.U16 R41, desc[UR10][R150.64] ;  /* 0x0000000a96291981 */ /* 0x0000e2000c1e1500 */
[----:B-1----:R-:W-:-:S03]  /*5240*/  IMAD.WIDE R146, R132, 0x2, R134 ;  /* 0x0000000284927825 */ /* 0x002fc600078e0286 */
[----:B------:R1:W-:Y:S04]  /*5250*/  STL.64 [R1+0x4c8], R148 ;  /* 0x0004c89401007387 */ /* 0x0003e80000100a00 */
[----:B------:R1:W3:Y:S01]  /*5260*/  @P1 LDG.E.U16 R42, desc[UR10][R148.64] ;  /* 0x0000000a942a1981 */ /* 0x0002e2000c1e1500 */
[----:B0-----:R-:W-:-:S03]  /*5270*/  IMAD.WIDE R150, R138, 0x2, R134 ;  /* 0x000000028a967825 */ /* 0x001fc600078e0286 */
[----:B------:R0:W-:Y:S04]  /*5280*/  STL.64 [R1+0x4c0], R146 ;  /* 0x0004c09201007387 */ /* 0x0001e80000100a00 */
[----:B------:R0:W3:Y:S01]  /*5290*/  @P1 LDG.E.U16 R5, desc[UR10][R146.64] ;  /* 0x0000000a92051981 */ /* 0x0000e2000c1e1500 */
[----:B-1----:R-:W-:-:S03]  /*52a0*/  IMAD.WIDE R148, R140, 0x2, R136 ;  /* 0x000000028c947825 */ /* 0x002fc600078e0288 */
[----:B------:R1:W-:Y:S01]  /*52b0*/  STL.64 [R1+0x448], R142 ;  /* 0x0004488e01007387 */ /* 0x0003e20000100a00 */
[----:B------:R-:W-:-:S03]  /*52c0*/  IMAD R144, R165, 0x3e, RZ ;  /* 0x0000003ea5907824 */ /* 0x000fc600078e02ff */
[----:B------:R1:W3:Y:S01]  /*52d0*/  @P1 LDG.E.U16 R40, desc[UR10][R142.64] ;  /* 0x0000000a8e281981 */ /* 0x0002e2000c1e1500 */
[----:B0-----:R-:W-:-:S03]  /*52e0*/  IMAD.WIDE R146, R140, 0x2, R134 ;  /* 0x000000028c927825 */ /* 0x001fc600078e0286 */
[----:B------:R-:W-:Y:S04]  /*52f0*/  STL.64 [R1+0x440], R150 ;  /* 0x0004409601007387 */ /* 0x000fe80000100a00 */
[----:B------:R-:W-:Y:S01]  /*5300*/  STL.64 [R1+0x3c8], R148 ;  /* 0x0003c89401007387 */ /* 0x000fe20000100a00 */
[----:B-1----:R-:W-:-:S03]  /*5310*/  IMAD.WIDE R142, R141, 0x2, R136 ;  /* 0x000000028d8e7825 */ /* 0x002fc600078e0288 */
[----:B------:R0:W-:Y:S01]  /*5320*/  STL.64 [R1+0x3c0], R146 ;  /* 0x0003c09201007387 */ /* 0x0001e20000100a00 */
[----:B------:R-:W-:-:S03]  /*5330*/  IMAD.WIDE R140, R141, 0x2, R134 ;  /* 0x000000028d8c7825 */ /* 0x000fc600078e0286 */
[----:B------:R0:W3:Y:S01]  /*5340*/  @P1 LDG.E.U16 R36, desc[UR10][R146.64] ;  /* 0x0000000a92241981 */ /* 0x0000e2000c1e1500 */
[----:B------:R-:W-:-:S03]  /*5350*/  IMAD R145, R167, 0xf, RZ ;  /* 0x0000000fa7917824 */ /* 0x000fc600078e02ff */
[----:B------:R1:W-:Y:S01]  /*5360*/  STL.64 [R1+0x348], R142 ;  /* 0x0003488e01007387 */ /* 0x0003e20000100a00 */
[----:B------:R-:W-:-:S03]  /*5370*/  IMAD R132, R168, 0x17, RZ ;  /* 0x00000017a8847824 */ /* 0x000fc600078e02ff */
[----:B------:R1:W3:Y:S01]  /*5380*/  @P1 LDG.E.U16 R37, desc[UR10][R142.64] ;  /* 0x0000000a8e251981 */ /* 0x0002e2000c1e1500 */
[----:B0-----:R-:W-:-:S03]  /*5390*/  IMAD.WIDE R146, R144, 0x2, R136 ;  /* 0x0000000290927825 */ /* 0x001fc600078e0288 */
[----:B------:R0:W3:Y:S04]  /*53a0*/  @P1 LDG.E.U16 R39, desc[UR10][R148.64] ;  /* 0x0000000a94271981 */ /* 0x0000e8000c1e1500 */
[----:B------:R-:W-:Y:S01]  /*53b0*/  STL.64 [R1+0x340], R140 ;  /* 0x0003408c01007387 */ /* 0x000fe20000100a00 */
[----:B-1----:R-:W-:-:S03]  /*53c0*/  IMAD.WIDE R142, R144, 0x2, R134 ;  /* 0x00000002908e7825 */ /* 0x002fc600078e0286 */
[----:B------:R1:W-:Y:S01]  /*53d0*/  STL.64 [R1+0x2d8], R146 ;  /* 0x0002d89201007387 */ /* 0x0003e20000100a00 */
[----:B------:R-:W-:Y:S01]  /*53e0*/  PRMT R14, RZ, 0x7610, R14 ;  /* 0x00007610ff0e7816 */ /* 0x000fe2000000000e */
[----:B0-----:R-:W-:Y:S01]  /*53f0*/  IMAD.WIDE R148, R145, 0x2, R136 ;  /* 0x0000000291947825 */ /* 0x001fe200078e0288 */
[----:B------:R-:W-:Y:S01]  /*5400*/  PRMT R8, RZ, 0x7610, R8 ;  /* 0x00007610ff087816 */ /* 0x000fe20000000008 */
[----:B------:R1:W3:Y:S01]  /*5410*/  @P1 LDG.E.U16 R16, desc[UR10][R146.64] ;  /* 0x0000000a92101981 */ /* 0x0002e2000c1e1500 */
[----:B------:R-:W-:Y:S01]  /*5420*/  PRMT R9, RZ, 0x7610, R9 ;  /* 0x00007610ff097816 */ /* 0x000fe20000000009 */
[----:B------:R-:W-:Y:S01]  /*5430*/  IMAD R138, R169, 0x1f, RZ ;  /* 0x0000001fa98a7824 */ /* 0x000fe200078e02ff */
[----:B------:R-:W-:Y:S01]  /*5440*/  PRMT R0, RZ, 0x7610, R0 ;  /* 0x00007610ff007816 */ /* 0x000fe20000000000 */
[----:B------:R0:W3:Y:S01]  /*5450*/  @P1 LDG.E.U16 R38, desc[UR10][R150.64] ;  /* 0x0000000a96261981 */ /* 0x0000e2000c1e1500 */
[----:B------:R-:W-:Y:S01]  /*5460*/  IMAD.WIDE R152, R132, 0x2, R136 ;  /* 0x0000000284987825 */ /* 0x000fe200078e0288 */
[----:B------:R-:W2:Y:S02]  /*5470*/  LDC R144, c[0x0][0x3d8] ;  /* 0x0000f600ff907b82 */ /* 0x000ea40000000800 */
[----:B------:R-:W-:Y:S01]  /*5480*/  STL.64 [R1+0x2d0], R142 ;  /* 0x0002d08e01007387 */ /* 0x000fe20000100a00 */
[----:B-1----:R-:W-:-:S03]  /*5490*/  IMAD.WIDE R146, R145, 0x2, R134 ;  /* 0x0000000291927825 */ /* 0x002fc600078e0286 */
[----:B------:R1:W3:Y:S01]  /*54a0*/  @P1 LDG.E.U16 R35, desc[UR10][R140.64] ;  /* 0x0000000a8c231981 */ /* 0x0002e2000c1e1500 */
[----:B0-----:R-:W-:-:S03]  /*54b0*/  IMAD.WIDE R150, R132, 0x2, R134 ;  /* 0x0000000284967825 */ /* 0x001fc600078e0286 */
[----:B------:R0:W-:Y:S04]  /*54c0*/  STL.64 [R1+0x5b8], R148 ;  /* 0x0005b89401007387 */ /* 0x0001e80000100a00 */
[----:B------:R0:W3:Y:S01]  /*54d0*/  @P1 LDG.E.U16 R30, desc[UR10][R148.64] ;  /* 0x0000000a941e1981 */ /* 0x0000e2000c1e1500 */
[----:B-1----:R-:W-:-:S03]  /*54e0*/  IMAD R140, R171, 0x27, RZ ;  /* 0x00000027ab8c7824 */ /* 0x002fc600078e02ff */
[----:B------:R1:W-:Y:S01]  /*54f0*/  STL.64 [R1+0x5b0], R146 ;  /* 0x0005b09201007387 */ /* 0x0003e20000100a00 */
[----:B------:R-:W-:-:S03]  /*5500*/  IMAD R141, R172, 0x2f, RZ ;  /* 0x0000002fac8d7824 */ /* 0x000fc600078e02ff */
[----:B------:R1:W3:Y:S01]  /*5510*/  @P1 LDG.E.U16 R31, desc[UR10][R146.64] ;  /* 0x0000000a921f1981 */ /* 0x0002e2000c1e1500 */
[----:B0-----:R-:W-:-:S03]  /*5520*/  IMAD.WIDE R148, R138, 0x2, R136 ;  /* 0x000000028a947825 */ /* 0x001fc600078e0288 */
[----:B------:R0:W-:Y:S04]  /*5530*/  STL.64 [R1+0x538], R152 ;  /* 0x0005389801007387 */ /* 0x0001e80000100a00 */
[----:B------:R0:W3:Y:S01]  /*5540*/  @P1 LDG.E.U16 R28, desc[UR10][R152.64] ;  /* 0x0000000a981c1981 */ /* 0x0000e2000c1e1500 */
[----:B-1----:R-:W-:-:S03]  /*5550*/  IMAD.WIDE R146, R138, 0x2, R134 ;  /* 0x000000028a927825 */ /* 0x002fc600078e0286 */
[----:B------:R1:W-:Y:S04]  /*5560*/  STL.64 [R1+0x530], R150 ;  /* 0x0005309601007387 */ /* 0x0003e80000100a00 */
[----:B------:R1:W3:Y:S01]  /*5570*/  @P1 LDG.E.U16 R29, desc[UR10][R150.64] ;  /* 0x0000000a961d1981 */ /* 0x0002e2000c1e1500 */
[----:B0-----:R-:W-:-:S03]  /*5580*/  IMAD.WIDE R152, R140, 0x2, R136 ;  /* 0x000000028c987825 */ /* 0x001fc600078e0288 */
[----:B------:R0:W3:Y:S04]  /*5590*/  @P1 LDG.E.U16 R34, desc[UR10][R142.64] ;  /* 0x0000000a8e221981 */ /* 0x0000e8000c1e1500 */
[----:B------:R0:W-:Y:S01]  /*55a0*/  STL.64 [R1+0x4b8], R148 ;  /* 0x0004b89401007387 */ /* 0x0001e20000100a00 */
[----:B-1----:R-:W-:-:S03]  /*55b0*/  IMAD.WIDE R150, R140, 0x2, R134 ;  /* 0x000000028c967825 */ /* 0x002fc600078e0286 */
[----:B------:R1:W3:Y:S01]  /*55c0*/  @P1 LDG.E.U16 R15, desc[UR10][R148.64] ;  /* 0x0000000a940f1981 */ /* 0x0002e2000c1e1500 */
[----:B0-----:R-:W-:-:S03]  /*55d0*/  IMAD R142, R173, 0x37, RZ ;  /* 0x00000037ad8e7824 */ /* 0x001fc600078e02ff */
[----:B------:R0:W-:Y:S01]  /*55e0*/  STL.64 [R1+0x4b0], R146 ;  /* 0x0004b09201007387 */ /* 0x0001e20000100a00 */
[----:B------:R-:W-:-:S03]  /*55f0*/  IMAD R143, R175, 0x3f, RZ ;  /* 0x0000003faf8f7824 */ /* 0x000fc600078e02ff */
        /* <DEDUP_REMOVED lines=11> */
[----:B------:R0:W-:Y:S01]  /*56b0*/  STL.64 [R1+0x3b0], R146 ;  /* 0x0003b09201007387 */ /* 0x0001e20000100a00 */
[----:B------:R-:W-:Y:S01]  /*56c0*/  IMAD R132, R186, UR9, RZ ;  /* 0x00000009ba847c24 */ /* 0x000fe2000f8e02ff */
[----:B------:R-:W4:Y:S02]  /*56d0*/  LDCU UR9, c[0x0][0x3d8] ;  /* 0x00007b00ff0977ac */ /* 0x000f240008000800 */
[----:B------:R0:W3:Y:S01]  /*56e0*/  @P1 LDG.E.U16 R12, desc[UR10][R146.64] ;  /* 0x0000000a920c1981 */ /* 0x0000e2000c1e1500 */
[----:B-1----:R-:W-:-:S03]  /*56f0*/  IMAD.WIDE R148, R143, 0x2, R136 ;  /* 0x000000028f947825 */ /* 0x002fc600078e0288 */
[----:B------:R1:W-:Y:S01]  /*5700*/  STL.64 [R1+0x2c8], R152 ;  /* 0x0002c89801007387 */ /* 0x0003e20000100a00 */
[----:B------:R-:W-:-:S03]  /*5710*/  IMAD.SHL.U32 R138, R3, 0x2, RZ ;  /* 0x00000002038a7824 */ /* 0x000fc600078e00ff */
[----:B------:R1:W3:Y:S01]  /*5720*/  @P1 LDG.E.U16 R8, desc[UR10][R152.64] ;  /* 0x0000000a98081981 */ /* 0x0002e2000c1e1500 */
[----:B0-----:R-:W-:-:S03]  /*5730*/  IMAD.WIDE R146, R143, 0x2, R134 ;  /* 0x000000028f927825 */ /* 0x001fc600078e0286 */
[----:B------:R-:W-:Y:S01]  /*5740*/  STL.64 [R1+0x2c0], R150 ;  /* 0x0002c09601007387 */ /* 0x000fe20000100a00 */
[----:B------:R-:W0:Y:S03]  /*5750*/  LDC R143, c[0x0][0x3d8] ;  /* 0x0000f600ff8f7b82 */ /* 0x000e260000000800 */
[----:B------:R-:W-:Y:S04]  /*5760*/  STL.64 [R1+0x2b8], R148 ;  /* 0x0002b89401007387 */ /* 0x000fe80000100a00 */
[----:B------:R4:W-:Y:S01]  /*5770*/  STL.64 [R1+0x2b0], R146 ;  /* 0x0002b09201007387 */ /* 0x0009e20000100a00 */
[----:B-1----:R-:W1:Y:S03]  /*5780*/  LDC R153, c[0x0][0x3d8] ;  /* 0x0000f600ff997b82 */ /* 0x002e660000000800 */
[----:B------:R4:W3:Y:S04]  /*5790*/  @P1 LDG.E.U16 R4, desc[UR10][R146.64] ;  /* 0x0000000a92041981 */ /* 0x0008e8000c1e1500 */
[----:B------:R4:W3:Y:S01]  /*57a0*/  @P1 LDG.E.U16 R9, desc[UR10][R150.64] ;  /* 0x0000000a96091981 */ /* 0x0008e2000c1e1500 */
[----:B------:R-:W0:Y:S03]  /*57b0*/  LDC R152, c[0x0][0x3d8] ;  /* 0x0000f600ff987b82 */ /* 0x000e260000000800 */
[----:B------:R1:W3:Y:S01]  /*57c0*/  @P1 LDG.E.U16 R0, desc[UR10][R148.64] ;  /* 0x0000000a94001981 */ /* 0x0002e2000c1e1500 */
[----:B----4-:R-:W-:-:S04]  /*57d0*/  SHF.L.U32 R146, R132, 0x1, RZ ;  /* 0x0000000184927819 */ /* 0x010fc800000006ff */
[----:B------:R-:W4:Y:S01]  /*57e0*/  LDC R147, c[0x0][0x3d8] ;  /* 0x0000f600ff937b82 */ /* 0x000f220000000800 */
[----:B------:R-:W-:Y:S02]  /*57f0*/  IADD3 R146, P2, P3, R138, UR16, R146 ;  /* 0x000000108a927c10 */ /* 0x000fe4000fb5e092 */
[----:B------:R-:W-:-:S05]  /*5800*/  LOP3.LUT R138, R184, 0x40, RZ, 0xc0, !PT ;  /* 0x00000040b88a7812 */ /* 0x000fca00078ec0ff */
[----:B------:R-:W-:Y:S01]  /*5810*/  IMAD R138, R138, 0x80, R139 ;  /* 0x000000808a8a7824 */ /* 0x000fe200078e028b */
[----:B------:R-:W0:Y:S04]  /*5820*/  LDC R151, c[0x0][0x3d8] ;  /* 0x0000f600ff977b82 */ /* 0x000e280000000800 */
[----:B------:R1:W-:Y:S04]  /*5830*/  STS.U16 [R138+UR6+0xc000], R125 ;  /* 0x00c0007d8a007988 */ /* 0x0003e80008000406 */
[----:B------:R1:W-:Y:S01]  /*5840*/  STS.U16 [R138+UR6+0xc400], R26 ;  /* 0x00c4001a8a007988 */ /* 0x0003e20008000406 */
[----:B------:R-:W0:Y:S08]  /*5850*/  LDC R150, c[0x0][0x3d8] ;  /* 0x0000f600ff967b82 */ /* 0x000e300000000800 */
[----:B-1----:R-:W1:Y:S01]  /*5860*/  LDC R125, c[0x0][0x3d8] ;  /* 0x0000f600ff7d7b82 */ /* 0x002e620000000800 */
[----:B------:R-:W-:-:S05]  /*5870*/  IMAD R26, R129, UR9, RZ ;  /* 0x00000009811a7c24 */ /* 0x000fca000f8e02ff */
[----:B------:R-:W-:Y:S01]  /*5880*/  LEA R159, R159, R26, 0x1 ;  /* 0x0000001a9f9f7211 */ /* 0x000fe200078e08ff */
[----:B------:R4:W-:Y:S01]  /*5890*/  STS.U16 [R138+UR6+0xd000], R121 ;  /* 0x00d000798a007988 */ /* 0x0009e20008000406 */
[----:B------:R-:W0:Y:S03]  /*58a0*/  LDC R149, c[0x0][0x3d8] ;  /* 0x0000f600ff957b82 */ /* 0x000e260000000800 */
[----:B--2---:R-:W-:-:S04]  /*58b0*/  IMAD R157, R157, 0x2, R159 ;  /* 0x000000029d9d7824 */ /* 0x004fc800078e029f */
[----:B------:R-:W-:Y:S01]  /*58c0*/  IMAD R158, R158, 0x2, R157 ;  /* 0x000000029e9e7824 */ /* 0x000fe200078e029d */
[----:B------:R-:W2:Y:S01]  /*58d0*/  LDC R148, c[0x0][0x3d8] ;  /* 0x0000f600ff947b82 */ /* 0x000ea20000000800 */
[----:B------:R1:W-:Y:S07]  /*58e0*/  STS.U16 [R138+UR6+0xd800], R10 ;  /* 0x00d8000a8a007988 */ /* 0x0003ee0008000406 */
[----:B----4-:R-:W4:Y:S01]  /*58f0*/  LDC R121, c[0x0][0x3d8] ;  /* 0x0000f600ff797b82 */ /* 0x010f220000000800 */
[----:B-1----:R-:W-:-:S02]  /*5900*/  LEA R10, R125, R158, 0x1 ;  /* 0x0000009e7d0a7211 */ /* 0x002fc400078e08ff */
[----:B------:R-:W-:-:S03]  /*5910*/  LOP3.LUT R142, R138, 0x10, RZ, 0x3c, !PT ;  /* 0x000000108a8e7812 */ /* 0x000fc600078e3cff */
[----:B------:R-:W-:Y:S01]  /*5920*/  IMAD R156, R156, 0x2, R10 ;  /* 0x000000029c9c7824 */ /* 0x000fe200078e020a */
[----:B------:R-:W-:Y:S03]  /*5930*/  STS.U16 [R138+UR6+0x8000], R127 ;  /* 0x0080007f8a007988 */ /* 0x000fe60008000406 */
[----:B------:R-:W-:Y:S01]  /*5940*/  IMAD R155, R155, 0x2, R156 ;  /* 0x000000029b9b7824 */ /* 0x000fe200078e029c */
        /* <DEDUP_REMOVED lines=10> */
[----:B------:R-:W-:Y:S01]  /*59f0*/  STS.U16 [R138+UR6+0xdc00], R118 ;  /* 0x00dc00768a007988 */ /* 0x000fe20008000406 */
[----:B------:R-:W-:Y:S01]  /*5a00*/  LEA R154, R154, R155, 0x1 ;  /* 0x0000009b9a9a7211 */ /* 0x000fe200078e08ff */
[----:B-1----:R-:W1:Y:S02]  /*5a10*/  LDC R130, c[0x0][0x3d8] ;  /* 0x0000f600ff827b82 */ /* 0x002e640000000800 */
[----:B------:R-:W-:Y:S04]  /*5a20*/  STS.U16 [R142+UR6+0x8080], R116 ;  /* 0x008080748e007988 */ /* 0x000fe80008000406 */
[----:B------:R0:W-:Y:S01]  /*5a30*/  STS.U16 [R142+UR6+0xc080], R115 ;  /* 0x00c080738e007988 */ /* 0x0001e20008000406 */
[----:B------:R-:W-:Y:S01]  /*5a40*/  LOP3.LUT R160, R138, 0x20, RZ, 0x3c, !PT ;  /* 0x000000208aa07812 */ /* 0x000fe200078e3cff */
[----:B------:R-:W1:Y:S02]  /*5a50*/  LDC R128, c[0x0][0x3d8] ;  /* 0x0000f600ff807b82 */ /* 0x000e640000000800 */
[----:B------:R-:W-:Y:S06]  /*5a60*/  STS.U16 [R142+UR6+0x8480], R113 ;  /* 0x008480718e007988 */ /* 0x000fec0008000406 */
[----:B0-----:R-:W0:Y:S01]  /*5a70*/  LDC R115, c[0x0][0x3d8] ;  /* 0x0000f600ff737b82 */ /* 0x001e220000000800 */
[----:B------:R-:W-:Y:S04]  /*5a80*/  STS.U16 [R142+UR6+0xc480], R114 ;  /* 0x00c480728e007988 */ /* 0x000fe80008000406 */
[----:B------:R4:W-:Y:S03]  /*5a90*/  STS.U16 [R142+UR6+0x8880], R25 ;  /* 0x008880198e007988 */ /* 0x0009e60008000406 */
[----:B------:R-:W0:Y:S01]  /*5aa0*/  LDC R127, c[0x0][0x3d8] ;  /* 0x0000f600ff7f7b82 */ /* 0x000e220000000800 */
[----:B----4-:R-:W-:-:S07]  /*5ab0*/  IMAD R25, R121, 0x2, R154 ;  /* 0x0000000279197824 */ /* 0x010fce00078e029a */
[----:B------:R-:W4:Y:S01]  /*5ac0*/  LDC R126, c[0x0][0x3d8] ;  /* 0x0000f600ff7e7b82 */ /* 0x000f220000000800 */
[----:B------:R-:W-:Y:S01]  /*5ad0*/  IMAD R153, R153, 0x2, R25 ;  /* 0x0000000299997824 */ /* 0x000fe200078e0219 */
[----:B------:R-:W-:Y:S04]  /*5ae0*/  STS.U16 [R142+UR6+0xc880], R112 ;  /* 0x00c880708e007988 */ /* 0x000fe80008000406 */
[----:B------:R-:W-:Y:S01]  /*5af0*/  LEA R152, R152, R153, 0x1 ;  /* 0x0000009998987211 */ /* 0x000fe200078e08ff */
[----:B------:R-:W-:Y:S01]  /*5b00*/  STS.U16 [R142+UR6+0x8c80], R110 ;  /* 0x008c806e8e007988 */ /* 0x000fe20008000406 */
[----:B------:R-:W1:Y:S03]  /*5b10*/  LDC R122, c[0x0][0x3d8] ;  /* 0x0000f600ff7a7b82 */ /* 0x000e660000000800 */
[----:B------:R-:W-:Y:S01]  /*5b20*/  STS.U16 [R142+UR6+0xcc80], R111 ;  /* 0x00cc806f8e007988 */ /* 0x000fe20008000406 */
[----:B------:R-:W-:-:S03]  /*5b30*/  IMAD R151, R151, 0x2, R152 ;  /* 0x0000000297977824 */ /* 0x000fc600078e0298 */
[----:B------:R2:W-:Y:S01]  /*5b40*/  STS.U16 [R142+UR6+0x9080], R108 ;  /* 0x0090806c8e007988 */ /* 0x0005e20008000406 */
[----:B------:R-:W1:Y:S03]  /*5b50*/  LDC R120, c[0x0][0x3d8] ;  /* 0x0000f600ff787b82 */ /* 0x000e660000000800 */
[----:B------:R-:W-:Y:S04]  /*5b60*/  STS.U16 [R142+UR6+0xd080], R109 ;  /* 0x00d0806d8e007988 */ /* 0x000fe80008000406 */
[----:B------:R-:W-:Y:S01]  /*5b70*/  STS.U16 [R142+UR6+0x9480], R106 ;  /* 0x0094806a8e007988 */ /* 0x000fe20008000406 */
[----:B------:R-:W1:Y:S03]  /*5b80*/  LDC R119, c[0x0][0x3d8] ;  /* 0x0000f600ff777b82 */ /* 0x000e660000000800 */
[----:B------:R-:W-:Y:S05]  /*5b90*/  STS.U16 [R142+UR6+0xd480], R107 ;  /* 0x00d4806b8e007988 */ /* 0x000fea0008000406 */
[----:B--2---:R-:W2:Y:S01]  /*5ba0*/  LDC R108, c[0x0][0x3d8] ;  /* 0x0000f600ff6c7b82 */ /* 0x004ea20000000800 */
[----:B------:R0:W-:Y:S07]  /*5bb0*/  STS.U16 [R142+UR6+0x9880], R24 ;  /* 0x009880188e007988 */ /* 0x0001ee0008000406 */
[----:B------:R-:W1:Y:S01]  /*5bc0*/  LDC R118, c[0x0][0x3d8] ;  /* 0x0000f600ff767b82 */ /* 0x000e620000000800 */
[----:B0-----:R-:W-:-:S05]  /*5bd0*/  IMAD R24, R115, 0x2, R151 ;  /* 0x0000000273187824 */ /* 0x001fca00078e0297 */
[----:B------:R-:W-:Y:S01]  /*5be0*/  LEA R150, R150, R24, 0x1 ;  /* 0x0000001896967211 */ /* 0x000fe200078e08ff */
[----:B------:R-:W-:Y:S01]  /*5bf0*/  STS.U16 [R142+UR6+0xd880], R105 ;  /* 0x00d880698e007988 */ /* 0x000fe20008000406 */
[----:B------:R-:W0:Y:S03]  /*5c00*/  LDC R114, c[0x0][0x3d8] ;  /* 0x0000f600ff727b82 */ /* 0x000e260000000800 */
[----:B------:R-:W-:Y:S01]  /*5c10*/  IMAD R149, R149, 0x2, R150 ;  /* 0x0000000295957824 */ /* 0x000fe200078e0296 */
[----:B------:R-:W-:Y:S04]  /*5c20*/  STS.U16 [R142+UR6+0x9c80], R104 ;  /* 0x009c80688e007988 */ /* 0x000fe80008000406 */
[----:B------:R4:W-:Y:S01]  /*5c30*/  STS.U16 [R142+UR6+0xdc80], R103 ;  /* 0x00dc80678e007988 */ /* 0x0009e20008000406 */
[----:B------:R-:W-:Y:S01]  /*5c40*/  IMAD R148, R148, 0x2, R149 ;  /* 0x0000000294947824 */ /* 0x000fe200078e0295 */
[----:B------:R-:W0:Y:S02]  /*5c50*/  LDC R112, c[0x0][0x3d8] ;  /* 0x0000f600ff707b82 */ /* 0x000e240000000800 */
[----:B------:R5:W-:Y:S04]  /*5c60*/  STS.U16 [R160+UR6+0x8100], R102 ;  /* 0x00810066a0007988 */ /* 0x000be80008000406 */
[----:B------:R-:W-:Y:S02]  /*5c70*/  STS.U16 [R160+UR6+0xc100], R100 ;  /* 0x00c10064a0007988 */ /* 0x000fe40008000406 */
[----:B----4-:R-:W4:Y:S02]  /*5c80*/  LDC R142, c[0x0][0x3d8] ;  /* 0x0000f600ff8e7b82 */ /* 0x010f240000000800 */
[----:B------:R-:W-:Y:S06]  /*5c90*/  STS.U16 [R160+UR6+0x8500], R101 ;  /* 0x00850065a0007988 */ /* 0x000fec0008000406 */
[----:B-----5:R-:W5:Y:S01]  /*5ca0*/  LDC R102, c[0x0][0x3d8] ;  /* 0x0000f600ff667b82 */ /* 0x020f620000000800 */
[----:B------:R2:W-:Y:S01]  /*5cb0*/  STS.U16 [R160+UR6+0xc500], R23 ;  /* 0x00c50017a0007988 */ /* 0x0005e20008000406 */
[----:B------:R-:W-:-:S06]  /*5cc0*/  LOP3.LUT R104, R138, 0x30, RZ, 0x3c, !PT ;  /* 0x000000308a687812 */ /* 0x000fcc00078e3cff */
[----:B------:R-:W0:Y:S01]  /*5cd0*/  LDC R111, c[0x0][0x3d8] ;  /* 0x0000f600ff6f7b82 */ /* 0x000e220000000800 */
[----:B--2---:R-:W-:Y:S01]  /*5ce0*/  LEA R23, R108, R148, 0x1 ;  /* 0x000000946c177211 */ /* 0x004fe200078e08ff */
[----:B------:R-:W-:Y:S04]  /*5cf0*/  STS.U16 [R160+UR6+0x8900], R99 ;  /* 0x00890063a0007988 */ /* 0x000fe80008000406 */
[----:B------:R-:W-:Y:S01]  /*5d00*/  IMAD R147, R147, 0x2, R23 ;  /* 0x0000000293937824 */ /* 0x000fe200078e0217 */
[----:B------:R-:W-:Y:S01]  /*5d10*/  STS.U16 [R160+UR6+0xc900], R97 ;  /* 0x00c90061a0007988 */ /* 0x000fe20008000406 */
[----:B------:R-:W2:Y:S02]  /*5d20*/  LDC R110, c[0x0][0x3d8] ;  /* 0x0000f600ff6e7b82 */ /* 0x000ea40000000800 */
[----:B------:R-:W-:Y:S01]  /*5d30*/  IMAD R144, R144, 0x2, R147 ;  /* 0x0000000290907824 */ /* 0x000fe200078e0293 */
[----:B------:R-:W-:Y:S04]  /*5d40*/  STS.U16 [R160+UR6+0x8d00], R98 ;  /* 0x008d0062a0007988 */ /* 0x000fe80008000406 */
[----:B------:R1:W-:Y:S01]  /*5d50*/  STS.U16 [R160+UR6+0xcd00], R95 ;  /* 0x00cd005fa0007988 */ /* 0x0003e20008000406 */
[----:B------:R-:W-:Y:S01]  /*5d60*/  LEA R143, R143, R144, 0x1 ;  /* 0x000000908f8f7211 */ /* 0x000fe200078e08ff */
[----:B------:R-:W0:Y:S02]  /*5d70*/  LDC R106, c[0x0][0x3d8] ;  /* 0x0000f600ff6a7b82 */ /* 0x000e240000000800 */
[----:B------:R-:W-:Y:S06]  /*5d80*/  STS.U16 [R160+UR6+0x9100], R96 ;  /* 0x00910060a0007988 */ /* 0x000fec0008000406 */
[----:B-1----:R-:W1:Y:S01]  /*5d90*/  LDC R95, c[0x0][0x3d8] ;  /* 0x0000f600ff5f7b82 */ /* 0x002e620000000800 */
[----:B------:R-:W-:Y:S04]  /*5da0*/  STS.U16 [R160+UR6+0xd100], R93 ;  /* 0x00d1005da0007988 */ /* 0x000fe80008000406 */
[----:B------:R-:W-:Y:S03]  /*5db0*/  STS.U16 [R160+UR6+0x9500], R94 ;  /* 0x0095005ea0007988 */ /* 0x000fe60008000406 */
[----:B------:R-:W0:Y:S01]  /*5dc0*/  LDC R103, c[0x0][0x3d8] ;  /* 0x0000f600ff677b82 */ /* 0x000e220000000800 */
[----:B------:R5:W-:Y:S07]  /*5dd0*/  STS.U16 [R160+UR6+0xd500], R6 ;  /* 0x00d50006a0007988 */ /* 0x000bee0008000406 */
[----:B------:R-:W0:Y:S01]  /*5de0*/  LDC R98, c[0x0][0x3d8] ;  /* 0x0000f600ff627b82 */ /* 0x000e220000000800 */
[----:B-----5:R-:W-:-:S04]  /*5df0*/  IMAD R6, R102, 0x2, R143 ;  /* 0x0000000266067824 */ /* 0x020fc800078e028f */
[----:B----4-:R-:W-:Y:S01]  /*5e00*/  IMAD R142, R142, 0x2, R6 ;  /* 0x000000028e8e7824 */ /* 0x010fe200078e0206 */
[----:B------:R-:W-:Y:S02]  /*5e10*/  STS.U16 [R160+UR6+0x9900], R92 ;  /* 0x0099005ca0007988 */ /* 0x000fe40008000406 */
[----:B------:R-:W4:Y:S02]  /*5e20*/  LDC R102, c[0x0][0x3d8] ;  /* 0x0000f600ff667b82 */ /* 0x000f240000000800 */
[----:B------:R-:W-:Y:S01]  /*5e30*/  LEA R130, R130, R142, 0x1 ;  /* 0x0000008e82827211 */ /* 0x000fe200078e08ff */
[----:B------:R-:W-:Y:S04]  /*5e40*/  STS.U16 [R160+UR6+0xd900], R91 ;  /* 0x00d9005ba0007988 */ /* 0x000fe80008000406 */
[----:B------:R5:W-:Y:S01]  /*5e50*/  STS.U16 [R160+UR6+0x9d00], R89 ;  /* 0x009d0059a0007988 */ /* 0x000be20008000406 */
[----:B------:R-:W-:Y:S01]  /*5e60*/  IMAD R128, R128, 0x2, R130 ;  /* 0x0000000280807824 */ /* 0x000fe200078e0282 */
[----:B------:R-:W0:Y:S02]  /*5e70*/  LDC R96, c[0x0][0x3d8] ;  /* 0x0000f600ff607b82 */ /* 0x000e240000000800 */
[----:B------:R-:W-:Y:S04]  /*5e80*/  STS.U16 [R160+UR6+0xdd00], R90 ;  /* 0x00dd005aa0007988 */ /* 0x000fe80008000406 */
[----:B------:R-:W-:Y:S02]  /*5e90*/  STS.U16 [R104+UR6+0x8180], R88 ;  /* 0x0081805868007988 */ /* 0x000fe40008000406 */
[----:B-----5:R-:W5:Y:S02]  /*5ea0*/  LDC R89, c[0x0][0x3d8] ;  /* 0x0000f600ff597b82 */ /* 0x020f640000000800 */
[----:B------:R-:W-:Y:S04]  /*5eb0*/  STS.U16 [R104+UR6+0xc180], R87 ;  /* 0x00c1805768007988 */ /* 0x000fe80008000406 */
[----:B------:R1:W-:Y:S02]  /*5ec0*/  STS.U16 [R104+UR6+0x8580], R22 ;  /* 0x0085801668007988 */ /* 0x0003e40008000406 */
[----:B------:R-:W0:Y:S01]  /*5ed0*/  LDC R94, c[0x0][0x3d8] ;  /* 0x0000f600ff5e7b82 */ /* 0x000e220000000800 */
[----:B-1----:R-:W-:Y:S01]  /*5ee0*/  IMAD R22, R95, 0x2, R128 ;  /* 0x000000025f167824 */ /* 0x002fe200078e0280 */
[----:B------:R-:W-:Y:S06]  /*5ef0*/  STS.U16 [R104+UR6+0xc580], R86 ;  /* 0x00c5805668007988 */ /* 0x000fec0008000406 */
[----:B------:R-:W1:Y:S01]  /*5f00*/  LDC R95, c[0x0][0x3d8] ;  /* 0x0000f600ff5f7b82 */ /* 0x000e620000000800 */
[----:B------:R-:W-:Y:S01]  /*5f10*/  LEA R127, R127, R22, 0x1 ;  /* 0x000000167f7f7211 */ /* 0x000fe200078e08ff */
[----:B------:R-:W-:Y:S04]  /*5f20*/  STS.U16 [R104+UR6+0x8980], R84 ;  /* 0x0089805468007988 */ /* 0x000fe80008000406 */
[----:B------:R-:W-:Y:S01]  /*5f30*/  IMAD R126, R126, 0x2, R127 ;  /* 0x000000027e7e7824 */ /* 0x000fe200078e027f */
[----:B------:R-:W-:Y:S01]  /*5f40*/  STS.U16 [R104+UR6+0xc980], R85 ;  /* 0x00c9805568007988 */ /* 0x000fe20008000406 */
[----:B------:R-:W0:Y:S02]  /*5f50*/  LDC R90, c[0x0][0x3d8] ;  /* 0x0000f600ff5a7b82 */ /* 0x000e240000000800 */
[----:B------:R-:W-:Y:S01]  /*5f60*/  IMAD R122, R122, 0x2, R126 ;  /* 0x000000027a7a7824 */ /* 0x000fe200078e027e */
[----:B------:R2:W-:Y:S04]  /*5f70*/  STS.U16 [R104+UR6+0x8d80], R82 ;  /* 0x008d805268007988 */ /* 0x0005e80008000406 */
[----:B------:R-:W-:Y:S01]  /*5f80*/  STS.U16 [R104+UR6+0xcd80], R83 ;  /* 0x00cd805368007988 */ /* 0x000fe20008000406 */
[----:B------:R-:W0:Y:S03]  /*5f90*/  LDC R88, c[0x0][0x3d8] ;  /* 0x0000f600ff587b82 */ /* 0x000e260000000800 */
[----:B------:R-:W-:Y:S05]  /*5fa0*/  STS.U16 [R104+UR6+0x9180], R80 ;  /* 0x0091805068007988 */ /* 0x000fea0008000406 */
[----:B--2---:R-:W2:Y:S01]  /*5fb0*/  LDC R82, c[0x0][0x3d8] ;  /* 0x0000f600ff527b82 */ /* 0x004ea20000000800 */
[----:B------:R-:W-:Y:S04]  /*5fc0*/  STS.U16 [R104+UR6+0xd180], R81 ;  /* 0x00d1805168007988 */ /* 0x000fe80008000406 */
[----:B------:R5:W-:Y:S03]  /*5fd0*/  STS.U16 [R104+UR6+0x9580], R21 ;  /* 0x0095801568007988 */ /* 0x000be60008000406 */
[----:B------:R-:W0:Y:S01]  /*5fe0*/  LDC R87, c[0x0][0x3d8] ;  /* 0x0000f600ff577b82 */ /* 0x000e220000000800 */
[----:B-----5:R-:W-:Y:S01]  /*5ff0*/  LEA R21, R89, R122, 0x1 ;  /* 0x0000007a59157211 */ /* 0x020fe200078e08ff */
[----:B------:R-:W-:Y:S06]  /*6000*/  STS.U16 [R104+UR6+0xd580], R79 ;  /* 0x00d5804f68007988 */ /* 0x000fec0008000406 */
[----:B------:R-:W5:Y:S01]  /*6010*/  LDC R89, c[0x0][0x3d8] ;  /* 0x0000f600ff597b82 */ /* 0x000f620000000800 */
[----:B------:R-:W-:Y:S01]  /*6020*/  IMAD R120, R120, 0x2, R21 ;  /* 0x0000000278787824 */ /* 0x000fe200078e0215 */
[----:B------:R1:W-:Y:S03]  /*6030*/  STS.U16 [R104+UR6+0x9980], R77 ;  /* 0x0099804d68007988 */ /* 0x0003e60008000406 */
[----:B------:R-:W-:Y:S01]  /*6040*/  IMAD R119, R119, 0x2, R120 ;  /* 0x0000000277777824 */ /* 0x000fe200078e0278 */
[----:B------:R-:W-:Y:S02]  /*6050*/  STS.U16 [R104+UR6+0xd980], R78 ;  /* 0x00d9804e68007988 */ /* 0x000fe40008000406 */
[----:B------:R-:W3:Y:S02]  /*6060*/  LDC R83, c[0x0][0x3d8] ;  /* 0x0000f600ff537b82 */ /* 0x000ee40000000800 */
[----:B------:R4:W-:Y:S01]  /*6070*/  STS.U16 [R104+UR6+0x9d80], R76 ;  /* 0x009d804c68007988 */ /* 0x0009e20008000406 */
[----:B------:R-:W-:-:S02]  /*6080*/  LEA R118, R118, R119, 0x1 ;  /* 0x0000007776767211 */ /* 0x000fc400078e08ff */
[----:B-1----:R-:W-:Y:S01]  /*6090*/  LOP3.LUT R77, R138, 0x40, RZ, 0x3c, !PT ;  /* 0x000000408a4d7812 */ /* 0x002fe200078e3cff */
[----:B------:R-:W-:Y:S02]  /*60a0*/  STS.U16 [R104+UR6+0xdd80], R75 ;  /* 0x00dd804b68007988 */ /* 0x000fe40008000406 */
[----:B------:R-:W1:Y:S02]  /*60b0*/  LDC R81, c[0x0][0x3d8] ;  /* 0x0000f600ff517b82 */ /* 0x000e640000000800 */
[----:B------:R2:W-:Y:S06]  /*60c0*/  STS.U16 [R77+UR6+0xc200], R20 ;  /* 0x00c200144d007988 */ /* 0x0005ec0008000406 */
[----:B----4-:R-:W4:Y:S01]  /*60d0*/  LDC R76, c[0x0][0x3d8] ;  /* 0x0000f600ff4c7b82 */ /* 0x010f220000000800 */
[----:B--2---:R-:W-:-:S07]  /*60e0*/  IMAD R20, R82, 0x2, R118 ;  /* 0x0000000252147824 */ /* 0x004fce00078e0276 */
[----:B------:R-:W2:Y:S01]  /*60f0*/  LDC R104, c[0x0][0x3d8] ;  /* 0x0000f600ff687b82 */ /* 0x000ea20000000800 */
[----:B0-----:R-:W-:-:S05]  /*6100*/  LEA R114, R114, R20, 0x1 ;  /* 0x0000001472727211 */ /* 0x001fca00078e08ff */
[----:B------:R-:W-:Y:S01]  /*6110*/  IMAD R112, R112, 0x2, R114 ;  /* 0x0000000270707824 */ /* 0x000fe200078e0272 */
[----:B------:R0:W-:Y:S01]  /*6120*/  STS.U16 [R77+UR6+0xca00], R69 ;  /* 0x00ca00454d007988 */ /* 0x0001e20008000406 */
[----:B------:R-:W1:Y:S03]  /*6130*/  LDC R80, c[0x0][0x3d8] ;  /* 0x0000f600ff507b82 */ /* 0x000e660000000800 */
[----:B------:R-:W-:Y:S01]  /*6140*/  LEA R111, R111, R112, 0x1 ;  /* 0x000000706f6f7211 */ /* 0x000fe200078e08ff */
[----:B------:R4:W-:Y:S04]  /*6150*/  STS.U16 [R77+UR6+0xd200], R7 ;  /* 0x00d200074d007988 */ /* 0x0009e80008000406 */
[----:B------:R2:W-:Y:S01]  /*6160*/  STS.U16 [R77+UR6+0xda00], R63 ;  /* 0x00da003f4d007988 */ /* 0x0005e20008000406 */
[----:B0-----:R-:W0:Y:S01]  /*6170*/  LDC R69, c[0x0][0x3d8] ;  /* 0x0000f600ff457b82 */ /* 0x001e220000000800 */
[----:B----4-:R-:W-:-:S02]  /*6180*/  IMAD R7, R76, 0x2, R111 ;  /* 0x000000024c077824 */ /* 0x010fc400078e026f */
[----:B------:R4:W-:Y:S05]  /*6190*/  STS.U16 [R77+UR6+0xd600], R64 ;  /* 0x00d600404d007988 */ /* 0x0009ea0008000406 */
[----:B------:R-:W0:Y:S01]  /*61a0*/  LDC R79, c[0x0][0x3d8] ;  /* 0x0000f600ff4f7b82 */ /* 0x000e220000000800 */
[----:B------:R-:W-:-:S05]  /*61b0*/  LEA R110, R110, R7, 0x1 ;  /* 0x000000076e6e7211 */ /* 0x000fca00078e08ff */
[----:B------:R-:W-:Y:S01]  /*61c0*/  IMAD R106, R106, 0x2, R110 ;  /* 0x000000026a6a7824 */ /* 0x000fe200078e026e */
[----:B--2---:R-:W-:Y:S01]  /*61d0*/  LOP3.LUT R63, R138, 0x50, RZ, 0x3c, !PT ;  /* 0x000000508a3f7812 */ /* 0x004fe200078e3cff */
[----:B----4-:R-:W2:Y:S03]  /*61e0*/  LDC R64, c[0x0][0x3d8] ;  /* 0x0000f600ff407b82 */ /* 0x010ea60000000800 */
[----:B------:R-:W-:Y:S01]  /*61f0*/  LEA R104, R104, R106, 0x1 ;  /* 0x0000006a68687211 */ /* 0x000fe200078e08ff */
[----:B------:R-:W-:Y:S04]  /*6200*/  STS.U16 [R77+UR6+0x8200], R74 ;  /* 0x0082004a4d007988 */ /* 0x000fe80008000406 */
[----:B------:R4:W-:Y:S01]  /*6210*/  STS.U16 [R77+UR6+0x8600], R73 ;  /* 0x008600494d007988 */ /* 0x0009e20008000406 */
[----:B------:R-:W0:Y:S03]  /*6220*/  LDC R75, c[0x0][0x3d8] ;  /* 0x0000f600ff4b7b82 */ /* 0x000e260000000800 */
[----:B------:R-:W-:Y:S04]  /*6230*/  STS.U16 [R77+UR6+0xc600], R71 ;  /* 0x00c600474d007988 */ /* 0x000fe80008000406 */
[----:B------:R1:W-:Y:S01]  /*6240*/  STS.U16 [R77+UR6+0x8a00], R72 ;  /* 0x008a00484d007988 */ /* 0x0003e20008000406 */
[----:B------:R-:W-:Y:S01]  /*6250*/  PRMT R140, RZ, 0x7610, R140 ;  /* 0x00007610ff8c7816 */ /* 0x000fe2000000008c */
[----:B----4-:R-:W4:Y:S02]  /*6260*/  LDC R73, c[0x0][0x3d8] ;  /* 0x0000f600ff497b82 */ /* 0x010f240000000800 */
[----:B------:R-:W-:Y:S04]  /*6270*/  STS.U16 [R77+UR6+0x8e00], R70 ;  /* 0x008e00464d007988 */ /* 0x000fe80008000406 */
[----:B------:R3:W-:Y:S02]  /*6280*/  STS.U16 [R77+UR6+0xce00], R67 ;  /* 0x00ce00434d007988 */ /* 0x0007e40008000406 */
[----:B-1----:R-:W1:Y:S02]  /*6290*/  LDC R72, c[0x0][0x3d8] ;  /* 0x0000f600ff487b82 */ /* 0x002e640000000800 */
[----:B------:R-:W-:Y:S04]  /*62a0*/  STS.U16 [R77+UR6+0x9200], R68 ;  /* 0x009200444d007988 */ /* 0x000fe80008000406 */
[----:B------:R-:W-:Y:S02]  /*62b0*/  STS.U16 [R77+UR6+0x9600], R66 ;  /* 0x009600424d007988 */ /* 0x000fe40008000406 */
[----:B------:R-:W1:Y:S02]  /*62c0*/  LDC R71, c[0x0][0x3d8] ;  /* 0x0000f600ff477b82 */ /* 0x000e640000000800 */
[----:B------:R2:W-:Y:S04]  /*62d0*/  STS.U16 [R77+UR6+0x9a00], R65 ;  /* 0x009a00414d007988 */ /* 0x0005e80008000406 */
[----:B------:R-:W-:Y:S02]  /*62e0*/  STS.U16 [R77+UR6+0x9e00], R61 ;  /* 0x009e003d4d007988 */ /* 0x000fe40008000406 */
[----:B---3--:R-:W3:Y:S02]  /*62f0*/  LDC R67, c[0x0][0x3d8] ;  /* 0x0000f600ff437b82 */ /* 0x008ee40000000800 */
[----:B------:R-:W-:Y:S04]  /*6300*/  STS.U16 [R77+UR6+0xde00], R62 ;  /* 0x00de003e4d007988 */ /* 0x000fe80008000406 */
[----:B------:R0:W-:Y:S02]  /*6310*/  STS.U16 [R63+UR6+0xc280], R17 ;  /* 0x00c280113f007988 */ /* 0x0001e40008000406 */
[----:B--2---:R-:W2:Y:S01]  /*6320*/  LDC R65, c[0x0][0x3d8] ;  /* 0x0000f600ff417b82 */ /* 0x004ea20000000800 */
[----:B0-----:R-:W-:Y:S01]  /*6330*/  IMAD R17, R69, 0x2, R104 ;  /* 0x0000000245117824 */ /* 0x001fe200078e0268 */
[----:B------:R0:W-:Y:S01]  /*6340*/  STS.U16 [R63+UR6+0x8a80], R56 ;  /* 0x008a80383f007988 */ /* 0x0001e20008000406 */
[----:B------:R-:W-:-:S05]  /*6350*/  IMAD.HI R132, R132, 0x2, RZ ;  /* 0x0000000284847827 */ /* 0x000fca00078e02ff */
[----:B------:R-:W1:Y:S01]  /*6360*/  LDC R62, c[0x0][0x3d8] ;  /* 0x0000f600ff3e7b82 */ /* 0x000e620000000800 */
[----:B------:R-:W-:-:S05]  /*6370*/  LEA R103, R103, R17, 0x1 ;  /* 0x0000001167677211 */ /* 0x000fca00078e08ff */
[----:B------:R-:W-:Y:S02]  /*6380*/  IMAD R102, R102, 0x2, R103 ;  /* 0x0000000266667824 */ /* 0x000fe400078e0267 */
[----:B0-----:R-:W0:Y:S03]  /*6390*/  LDC R56, c[0x0][0x3d8] ;  /* 0x0000f600ff387b82 */ /* 0x001e260000000800 */
[----:B------:R-:W-:Y:S01]  /*63a0*/  LEA R98, R98, R102, 0x1 ;  /* 0x0000006662627211 */ /* 0x000fe200078e08ff */
[----:B------:R4:W-:Y:S01]  /*63b0*/  STS.U16 [R63+UR6+0x9280], R18 ;  /* 0x009280123f007988 */ /* 0x0009e20008000406 */
[----:B------:R-:W-:-:S03]  /*63c0*/  IMAD.HI R3, R3, 0x2, RZ ;  /* 0x0000000203037827 */ /* 0x000fc600078e02ff */
[----:B------:R-:W0:Y:S01]  /*63d0*/  LDC R61, c[0x0][0x3d8] ;  /* 0x0000f600ff3d7b82 */ /* 0x000e220000000800 */
[----:B----4-:R-:W-:Y:S01]  /*63e0*/  IMAD R18, R64, 0x2, R98 ;  /* 0x0000000240127824 */ /* 0x010fe200078e0262 */
[----:B------:R4:W-:Y:S06]  /*63f0*/  STS.U16 [R63+UR6+0x9a80], R49 ;  /* 0x009a80313f007988 */ /* 0x0009ec0008000406 */
[----:B------:R-:W0:Y:S01]  /*6400*/  LDC R64, c[0x0][0x3d8] ;  /* 0x0000f600ff407b82 */ /* 0x000e220000000800 */
[----:B------:R-:W-:-:S05]  /*6410*/  LEA R96, R96, R18, 0x1 ;  /* 0x0000001260607211 */ /* 0x000fca00078e08ff */
[----:B------:R-:W-:Y:S01]  /*6420*/  IMAD R95, R95, 0x2, R96 ;  /* 0x000000025f5f7824 */ /* 0x000fe200078e0260 */
[----:B----4-:R-:W-:Y:S01]  /*6430*/  LOP3.LUT R49, R138, 0x60, RZ, 0x3c, !PT ;  /* 0x000000608a317812 */ /* 0x010fe200078e3cff */
[----:B------:R4:W-:Y:S01]  /*6440*/  STS.U16 [R63+UR6+0xda80], R50 ;  /* 0x00da80323f007988 */ /* 0x0009e20008000406 */
[----:B------:R-:W0:Y:S02]  /*6450*/  LDC R66, c[0x0][0x3d8] ;  /* 0x0000f600ff427b82 */ /* 0x000e240000000800 */
[----:B------:R-:W-:Y:S01]  /*6460*/  LEA R94, R94, R95, 0x1 ;  /* 0x0000005f5e5e7211 */ /* 0x000fe200078e08ff */
[----:B------:R-:W-:Y:S04]  /*6470*/  STS.U16 [R63+UR6+0x8280], R60 ;  /* 0x0082803c3f007988 */ /* 0x000fe80008000406 */
[----:B------:R-:W-:Y:S01]  /*6480*/  STS.U16 [R63+UR6+0x8680], R58 ;  /* 0x0086803a3f007988 */ /* 0x000fe20008000406 */
[----:B------:R-:W0:Y:S03]  /*6490*/  LDC R68, c[0x0][0x3d8] ;  /* 0x0000f600ff447b82 */ /* 0x000e260000000800 */
[----:B------:R1:W-:Y:S05]  /*64a0*/  STS.U16 [R63+UR6+0xc680], R59 ;  /* 0x00c6803b3f007988 */ /* 0x0003ea0008000406 */
[----:B----4-:R-:W4:Y:S01]  /*64b0*/  LDC R50, c[0x0][0x3d8] ;  /* 0x0000f600ff327b82 */ /* 0x010f220000000800 */
[----:B------:R2:W-:Y:S04]  /*64c0*/  STS.U16 [R63+UR6+0xca80], R57 ;  /* 0x00ca80393f007988 */ /* 0x0005e80008000406 */
[----:B------:R-:W-:Y:S03]  /*64d0*/  STS.U16 [R63+UR6+0x8e80], R54 ;  /* 0x008e80363f007988 */ /* 0x000fe60008000406 */
[----:B-1----:R-:W1:Y:S01]  /*64e0*/  LDC R59, c[0x0][0x3d8] ;  /* 0x0000f600ff3b7b82 */ /* 0x002e620000000800 */
[----:B------:R3:W-:Y:S04]  /*64f0*/  STS.U16 [R63+UR6+0xce80], R55 ;  /* 0x00ce80373f007988 */ /* 0x0007e80008000406 */
[----:B------:R-:W-:Y:S03]  /*6500*/  STS.U16 [R63+UR6+0xd280], R53 ;  /* 0x00d280353f007988 */ /* 0x000fe60008000406 */
[----:B--2---:R-:W2:Y:S01]  /*6510*/  LDC R57, c[0x0][0x3d8] ;  /* 0x0000f600ff397b82 */ /* 0x004ea20000000800 */
[----:B------:R5:W-:Y:S04]  /*6520*/  STS.U16 [R63+UR6+0x9680], R51 ;  /* 0x009680333f007988 */ /* 0x000be80008000406 */
[----:B------:R-:W-:Y:S03]  /*6530*/  STS.U16 [R63+UR6+0xd680], R52 ;  /* 0x00d680343f007988 */ /* 0x000fe60008000406 */
[----:B---3--:R-:W3:Y:S01]  /*6540*/  LDC R55, c[0x0][0x3d8] ;  /* 0x0000f600ff377b82 */ /* 0x008ee20000000800 */
[----:B------:R-:W-:Y:S04]  /*6550*/  STS.U16 [R63+UR6+0x9e80], R48 ;  /* 0x009e80303f007988 */ /* 0x000fe80008000406 */
[----:B------:R0:W-:Y:S03]  /*6560*/  STS.U16 [R63+UR6+0xde80], R47 ;  /* 0x00de802f3f007988 */ /* 0x0001e60008000406 */
[----:B-----5:R-:W5:Y:S01]  /*6570*/  LDC R51, c[0x0][0x3d8] ;  /* 0x0000f600ff337b82 */ /* 0x020f620000000800 */
[----:B------:R0:W-:Y:S07]  /*6580*/  STS.U16 [R49+UR6+0x8300], R19 ;  /* 0x0083001331007988 */ /* 0x0001ee0008000406 */
[----:B0-----:R-:W0:Y:S01]  /*6590*/  LDC R63, c[0x0][0x3d8] ;  /* 0x0000f600ff3f7b82 */ /* 0x001e220000000800 */
[----:B------:R-:W-:-:S05]  /*65a0*/  IMAD R19, R56, 0x2, R94 ;  /* 0x0000000238137824 */ /* 0x000fca00078e025e */
[----:B------:R-:W-:Y:S01]  /*65b0*/  LEA R90, R90, R19, 0x1 ;  /* 0x000000135a5a7211 */ /* 0x000fe200078e08ff */
[----:B------:R1:W-:Y:S01]  /*65c0*/  STS.U16 [R49+UR6+0xc700], R43 ;  /* 0x00c7002b31007988 */ /* 0x0003e20008000406 */
[----:B------:R-:W0:Y:S03]  /*65d0*/  LDC R56, c[0x0][0x3d8] ;  /* 0x0000f600ff387b82 */ /* 0x000e260000000800 */
[----:B------:R-:W-:Y:S01]  /*65e0*/  IMAD R88, R88, 0x2, R90 ;  /* 0x0000000258587824 */ /* 0x000fe200078e025a */
[----:B------:R4:W-:Y:S04]  /*65f0*/  STS.U16 [R49+UR6+0xcf00], R5 ;  /* 0x00cf000531007988 */ /* 0x0009e80008000406 */
[----:B------:R-:W-:Y:S01]  /*6600*/  LEA R89, R89, R88, 0x1 ;  /* 0x0000005859597211 */ /* 0x000fe200078e08ff */
[----:B-1----:R-:W1:Y:S04]  /*6610*/  LDC R43, c[0x0][0x3d8] ;  /* 0x0000f600ff2b7b82 */ /* 0x002e680000000800 */
[----:B----4-:R-:W-:Y:S01]  /*6620*/  IMAD R5, R50, 0x2, R89 ;  /* 0x0000000232057824 */ /* 0x010fe200078e0259 */
[----:B------:R4:W-:Y:S03]  /*6630*/  STS.U16 [R49+UR6+0xd700], R36 ;  /* 0x00d7002431007988 */ /* 0x0009e60008000406 */
[----:B------:R-:W0:Y:S01]  /*6640*/  LDC R48, c[0x0][0x3d8] ;  /* 0x0000f600ff307b82 */ /* 0x000e220000000800 */
[----:B------:R-:W-:-:S05]  /*6650*/  LEA R87, R87, R5, 0x1 ;  /* 0x0000000557577211 */ /* 0x000fca00078e08ff */
[----:B------:R-:W-:Y:S02]  /*6660*/  IMAD R83, R83, 0x2, R87 ;  /* 0x0000000253537824 */ /* 0x000fe400078e0257 */
[----:B----4-:R-:W4:Y:S03]  /*6670*/  LDC R36, c[0x0][0x3d8] ;  /* 0x0000f600ff247b82 */ /* 0x010f260000000800 */
[----:B------:R-:W-:Y:S01]  /*6680*/  LEA R81, R81, R83, 0x1 ;  /* 0x0000005351517211 */ /* 0x000fe200078e08ff */
[----:B------:R1:W-:Y:S04]  /*6690*/  STS.U16 [R49+UR6+0x9f00], R16 ;  /* 0x009f001031007988 */ /* 0x0003e80008000406 */
[----:B------:R-:W0:Y:S01]  /*66a0*/  LDC R47, c[0x0][0x3d8] ;  /* 0x0000f600ff2f7b82 */ /* 0x000e220000000800 */
[----:B-1----:R-:W-:Y:S01]  /*66b0*/  IMAD R16, R43, 0x2, R81 ;  /* 0x000000022b107824 */ /* 0x002fe200078e0251 */
[----:B------:R1:W-:Y:S06]  /*66c0*/  STS.U16 [R49+UR6+0xdb00], R35 ;  /* 0x00db002331007988 */ /* 0x0003ec0008000406 */
[----:B------:R-:W0:Y:S01]  /*66d0*/  LDC R43, c[0x0][0x3d8] ;  /* 0x0000f600ff2b7b82 */ /* 0x000e220000000800 */
[----:B------:R-:W-:Y:S01]  /*66e0*/  LEA R80, R80, R16, 0x1 ;  /* 0x0000001050507211 */ /* 0x000fe200078e08ff */
[----:B------:R2:W-:Y:S04]  /*66f0*/  STS.U16 [R49+UR6+0xc300], R45 ;  /* 0x00c3002d31007988 */ /* 0x0005e80008000406 */
[----:B------:R-:W-:Y:S01]  /*6700*/  IMAD R79, R79, 0x2, R80 ;  /* 0x000000024f4f7824 */ /* 0x000fe200078e0250 */
[----:B-1----:R-:W-:Y:S01]  /*6710*/  LOP3.LUT R35, R138, 0x70, RZ, 0x3c, !PT ;  /* 0x000000708a237812 */ /* 0x002fe200078e3cff */
[----:B------:R-:W-:Y:S01]  /*6720*/  STS.U16 [R49+UR6+0x8700], R46 ;  /* 0x0087002e31007988 */ /* 0x000fe20008000406 */
[----:B------:R-:W1:Y:S02]  /*6730*/  LDC R50, c[0x0][0x3d8] ;  /* 0x0000f600ff327b82 */ /* 0x000e640000000800 */
[----:B------:R-:W-:Y:S01]  /*6740*/  LEA R75, R75, R79, 0x1 ;  /* 0x0000004f4b4b7211 */ /* 0x000fe200078e08ff */
[----:B------:R3:W-:Y:S04]  /*6750*/  STS.U16 [R49+UR6+0x8b00], R44 ;  /* 0x008b002c31007988 */ /* 0x0007e80008000406 */
[----:B------:R4:W-:Y:S01]  /*6760*/  STS.U16 [R49+UR6+0xcb00], R41 ;  /* 0x00cb002931007988 */ /* 0x0009e20008000406 */
[----:B--2---:R-:W2:Y:S03]  /*6770*/  LDC R45, c[0x0][0x3d8] ;  /* 0x0000f600ff2d7b82 */ /* 0x004ea60000000800 */
[----:B------:R4:W-:Y:S04]  /*6780*/  STS.U16 [R49+UR6+0x8f00], R42 ;  /* 0x008f002a31007988 */ /* 0x0009e80008000406 */
[----:B------:R0:W-:Y:S01]  /*6790*/  STS.U16 [R49+UR6+0x9300], R40 ;  /* 0x0093002831007988 */ /* 0x0001e20008000406 */
[----:B---3--:R-:W3:Y:S03]  /*67a0*/  LDC R44, c[0x0][0x3d8] ;  /* 0x0000f600ff2c7b82 */ /* 0x008ee60000000800 */
[----:B------:R-:W-:Y:S04]  /*67b0*/  STS.U16 [R49+UR6+0xd300], R38 ;  /* 0x00d3002631007988 */ /* 0x000fe80008000406 */
[----:B------:R-:W-:Y:S01]  /*67c0*/  STS.U16 [R49+UR6+0x9700], R39 ;  /* 0x0097002731007988 */ /* 0x000fe20008000406 */
[----:B----4-:R-:W4:Y:S03]  /*67d0*/  LDC R41, c[0x0][0x3d8] ;  /* 0x0000f600ff297b82 */ /* 0x010f260000000800 */
[----:B------:R-:W-:Y:S04]  /*67e0*/  STS.U16 [R49+UR6+0x9b00], R37 ;  /* 0x009b002531007988 */ /* 0x000fe80008000406 */
[----:B------:R-:W-:Y:S01]  /*67f0*/  STS.U16 [R49+UR6+0xdf00], R34 ;  /* 0x00df002231007988 */ /* 0x000fe20008000406 */
[----:B------:R-:W1:Y:S03]  /*6800*/  LDC R42, c[0x0][0x3d8] ;  /* 0x0000f600ff2a7b82 */ /* 0x000e660000000800 */
[----:B------:R5:W-:Y:S04]  /*6810*/  STS.U16 [R35+UR6+0x8780], R30 ;  /* 0x0087801e23007988 */ /* 0x000be80008000406 */
[----:B------:R5:W-:Y:S01]  /*6820*/  STS.U16 [R35+UR6+0x8f80], R15 ;  /* 0x008f800f23007988 */ /* 0x000be20008000406 */
[----:B0-----:R-:W0:Y:S08]  /*6830*/  LDC R40, c[0x0][0x3d8] ;  /* 0x0000f600ff287b82 */ /* 0x001e300000000800 */
[----:B-----5:R-:W5:Y:S01]  /*6840*/  LDC R30, c[0x0][0x3d8] ;  /* 0x0000f600ff1e7b82 */ /* 0x020f620000000800 */
[----:B------:R-:W-:-:S05]  /*6850*/  IMAD R15, R36, 0x2, R75 ;  /* 0x00000002240f7824 */ /* 0x000fca00078e024b */
[----:B------:R-:W-:Y:S01]  /*6860*/  LEA R73, R73, R15, 0x1 ;  /* 0x0000000f49497211 */ /* 0x000fe200078e08ff */
[----:B------:R2:W-:Y:S01]  /*6870*/  STS.U16 [R35+UR6+0x9780], R11 ;  /* 0x0097800b23007988 */ /* 0x0005e20008000406 */
[----:B------:R-:W0:Y:S03]  /*6880*/  LDC R49, c[0x0][0x3d8] ;  /* 0x0000f600ff317b82 */ /* 0x000e260000000800 */
[----:B------:R-:W-:Y:S01]  /*6890*/  IMAD R72, R72, 0x2, R73 ;  /* 0x0000000248487824 */ /* 0x000fe200078e0249 */
[----:B------:R5:W-:Y:S04]  /*68a0*/  STS.U16 [R35+UR6+0xd380], R14 ;  /* 0x00d3800e23007988 */ /* 0x000be80008000406 */
[----:B------:R-:W-:Y:S01]  /*68b0*/  LEA R71, R71, R72, 0x1 ;  /* 0x0000004847477211 */ /* 0x000fe200078e08ff */
[----:B--2---:R-:W2:Y:S04]  /*68c0*/  LDC R11, c[0x0][0x3d8] ;  /* 0x0000f600ff0b7b82 */ /* 0x004ea80000000800 */
[----:B-----5:R-:W-:Y:S01]  /*68d0*/  IMAD R14, R30, 0x2, R71 ;  /* 0x000000021e0e7824 */ /* 0x020fe200078e0247 */
[----:B------:R5:W-:Y:S03]  /*68e0*/  STS.U16 [R35+UR6+0x9380], R13 ;  /* 0x0093800d23007988 */ /* 0x000be60008000406 */
[----:B------:R-:W0:Y:S01]  /*68f0*/  LDC R39, c[0x0][0x3d8] ;  /* 0x0000f600ff277b82 */ /* 0x000e220000000800 */
[----:B------:R-:W-:-:S05]  /*6900*/  LEA R67, R67, R14, 0x1 ;  /* 0x0000000e43437211 */ /* 0x000fca00078e08ff */
[----:B------:R-:W-:Y:S02]  /*6910*/  IMAD R65, R65, 0x2, R67 ;  /* 0x0000000241417824 */ /* 0x000fe400078e0243 */
[----:B-----5:R-:W5:Y:S03]  /*6920*/  LDC R13, c[0x0][0x3d8] ;  /* 0x0000f600ff0d7b82 */ /* 0x020f660000000800 */
[----:B------:R-:W-:Y:S01]  /*6930*/  LEA R64, R64, R65, 0x1 ;  /* 0x0000004140407211 */ /* 0x000fe200078e08ff */
[----:B------:R2:W-:Y:S01]  /*6940*/  STS.U16 [R35+UR6+0x9f80], R0 ;  /* 0x009f800023007988 */ /* 0x0005e20008000406 */
[----:B------:R-:W-:-:S03]  /*6950*/  PRMT R34, RZ, 0x7610, R34 ;  /* 0x00007610ff227816 */ /* 0x000fc60000000022 */
[----:B------:R-:W0:Y:S01]  /*6960*/  LDC R37, c[0x0][0x3d8] ;  /* 0x0000f600ff257b82 */ /* 0x000e220000000800 */
[----:B--2---:R-:W-:Y:S01]  /*6970*/  IMAD R0, R11, 0x2, R64 ;  /* 0x000000020b007824 */ /* 0x004fe200078e0240 */
[----:B------:R2:W-:Y:S06]  /*6980*/  STS.U16 [R35+UR6+0xd780], R12 ;  /* 0x00d7800c23007988 */ /* 0x0005ec0008000406 */
[----:B------:R-:W0:Y:S01]  /*6990*/  LDC R38, c[0x0][0x3d8] ;  /* 0x0000f600ff267b82 */ /* 0x000e220000000800 */
[----:B------:R-:W-:-:S05]  /*69a0*/  LEA R63, R63, R0, 0x1 ;  /* 0x000000003f3f7211 */ /* 0x000fca00078e08ff */
[----:B------:R-:W-:Y:S02]  /*69b0*/  IMAD R59, R59, 0x2, R63 ;  /* 0x000000023b3b7824 */ /* 0x000fe400078e023f */
[----:B--2---:R-:W2:Y:S03]  /*69c0*/  LDC R12, c[0x0][0x3d8] ;  /* 0x0000f600ff0c7b82 */ /* 0x004ea60000000800 */
[----:B------:R-:W-:Y:S01]  /*69d0*/  LEA R57, R57, R59, 0x1 ;  /* 0x0000003b39397211 */ /* 0x000fe200078e08ff */
[----:B------:R1:W-:Y:S04]  /*69e0*/  STS.U16 [R35+UR6+0xdf80], R4 ;  /* 0x00df800423007988 */ /* 0x0003e80008000406 */
[----:B------:R-:W3:Y:S01]  /*69f0*/  LDC R36, c[0x0][0x3d8] ;  /* 0x0000f600ff247b82 */ /* 0x000ee20000000800 */
[----:B-----5:R-:W-:-:S05]  /*6a00*/  IMAD R13, R13, 0x2, R57 ;  /* 0x000000020d0d7824 */ /* 0x020fca00078e0239 */
[----:B------:R-:W-:Y:S02]  /*6a10*/  LEA R56, R56, R13, 0x1 ;  /* 0x0000000d38387211 */ /* 0x000fe400078e08ff */
[----:B-1----:R-:W1:Y:S03]  /*6a20*/  LDC R4, c[0x0][0x3d8] ;  /* 0x0000f600ff047b82 */ /* 0x002e660000000800 */
[----:B------:R-:W-:-:S05]  /*6a30*/  IMAD R55, R55, 0x2, R56 ;  /* 0x0000000237377824 */ /* 0x000fca00078e0238 */
[----:B------:R-:W-:Y:S01]  /*6a40*/  LEA R51, R51, R55, 0x1 ;  /* 0x0000003733337211 */ /* 0x000fe200078e08ff */
[----:B------:R5:W-:Y:S01]  /*6a50*/  STS.U16 [R35+UR6+0x9b80], R8 ;  /* 0x009b800823007988 */ /* 0x000be20008000406 */
[----:B------:R-:W3:Y:S03]  /*6a60*/  LDC R46, c[0x0][0x3d8] ;  /* 0x0000f600ff2e7b82 */ /* 0x000ee60000000800 */
[----:B--2---:R-:W-:-:S05]  /*6a70*/  IMAD R12, R12, 0x2, R51 ;  /* 0x000000020c0c7824 */ /* 0x004fca00078e0233 */
[----:B0-----:R-:W-:Y:S01]  /*6a80*/  LEA R49, R49, R12, 0x1 ;  /* 0x0000000c31317211 */ /* 0x001fe200078e08ff */
[----:B-----5:R-:W0:Y:S04]  /*6a90*/  LDC R8, c[0x0][0x3d8] ;  /* 0x0000f600ff087b82 */ /* 0x020e280000000800 */
[----:B------:R-:W-:Y:S01]  /*6aa0*/  IMAD R48, R48, 0x2, R49 ;  /* 0x0000000230307824 */ /* 0x000fe200078e0231 */
[----:B------:R-:W-:Y:S03]  /*6ab0*/  STS.U16 [R35+UR6+0xc380], R32 ;  /* 0x00c3802023007988 */ /* 0x000fe60008000406 */
[----:B------:R-:W2:Y:S01]  /*6ac0*/  LDC R74, c[0x0][0x3d8] ;  /* 0x0000f600ff4a7b82 */ /* 0x000ea20000000800 */
[----:B------:R-:W-:-:S05]  /*6ad0*/  LEA R47, R47, R48, 0x1 ;  /* 0x000000302f2f7211 */ /* 0x000fca00078e08ff */
[----:B-1----:R-:W-:Y:S01]  /*6ae0*/  IMAD R11, R4, 0x2, R47 ;  /* 0x00000002040b7824 */ /* 0x002fe200078e022f */
[----:B------:R-:W-:Y:S01]  /*6af0*/  STS.U16 [R35+UR6+0x8380], R33 ;  /* 0x0083802123007988 */ /* 0x000fe20008000406 */
[----:B------:R-:W1:Y:S03]  /*6b00*/  LDC R52, c[0x0][0x3d8] ;  /* 0x0000f600ff347b82 */ /* 0x000e660000000800 */
[----:B------:R-:W-:Y:S01]  /*6b10*/  LEA R43, R43, R11, 0x1 ;  /* 0x0000000b2b2b7211 */ /* 0x000fe200078e08ff */
[----:B------:R-:W-:Y:S04]  /*6b20*/  STS.U16 [R35+UR6+0xc780], R31 ;  /* 0x00c7801f23007988 */ /* 0x000fe80008000406 */
[----:B----4-:R-:W-:Y:S01]  /*6b30*/  IMAD R41, R41, 0x2, R43 ;  /* 0x0000000229297824 */ /* 0x010fe200078e022b */
[----:B------:R-:W-:Y:S01]  /*6b40*/  STS.U16 [R35+UR6+0x8b80], R28 ;  /* 0x008b801c23007988 */ /* 0x000fe20008000406 */
[----:B------:R-:W-:Y:S01]  /*6b50*/  PRMT R4, RZ, 0x7610, R4 ;  /* 0x00007610ff047816 */ /* 0x000fe20000000004 */
[----:B------:R-:W4:Y:S02]  /*6b60*/  LDC R54, c[0x0][0x3d8] ;  /* 0x0000f600ff367b82 */ /* 0x000f240000000800 */
[----:B------:R-:W-:Y:S04]  /*6b70*/  STS.U16 [R35+UR6+0xcb80], R29 ;  /* 0x00cb801d23007988 */ /* 0x000fe80008000406 */
[----:B------:R5:W-:Y:S02]  /*6b80*/  STS.U16 [R35+UR6+0xcf80], R27 ;  /* 0x00cf801b23007988 */ /* 0x000be40008000406 */
[----:B------:R-:W1:Y:S02]  /*6b90*/  LDC R76, c[0x0][0x3d8] ;  /* 0x0000f600ff4c7b82 */ /* 0x000e640000000800 */
[----:B------:R0:W-:Y:S01]  /*6ba0*/  STS.U16 [R35+UR6+0xdb80], R9 ;  /* 0x00db800923007988 */ /* 0x0001e20008000406 */
[----:B------:R-:W-:-:S03]  /*6bb0*/  LEA R42, R42, R41, 0x1 ;  /* 0x000000292a2a7211 */ /* 0x000fc600078e08ff */
[----:B------:R-:W-:Y:S02]  /*6bc0*/  STL.S16 [R1+0x264], R140 ;  /* 0x0002648c01007387 */ /* 0x000fe40000100600 */
[----:B-----5:R-:W5:Y:S01]  /*6bd0*/  LDC R27, c[0x0][0x3d8] ;  /* 0x0000f600ff1b7b82 */ /* 0x020f620000000800 */
[----:B------:R-:W-:Y:S01]  /*6be0*/  IADD3.X R3, PT, PT, R3, UR17, R132, P2, P3 ;  /* 0x0000001103037c10 */ /* 0x000fe200097e6484 */
[----:B------:R-:W-:-:S04]  /*6bf0*/  @!UP0 UIADD3 UR14, UPT, UPT, -UR14, 0x100000, URZ ;  /* 0x001000000e0e8890 */ /* 0x000fc8000fffe1ff */
[----:B------:R-:W-:Y:S02]  /*6c00*/  @!UP0 USHF.L.U32 UR15, UR14, 0xb, URZ ;  /* 0x0000000b0e0f8899 */ /* 0x000fe400080006ff */
[----:B------:R-:W-:Y:S01]  /*6c10*/  @!UP0 USHF.L.U32 UR14, UR14, 0x1, URZ ;  /* 0x000000010e0e8899 */ /* 0x000fe200080006ff */
[----:B------:R-:W-:Y:S01]  /*6c20*/  VOTEU.ALL UP1, P0 ;  /* 0x0000000000ff7886 */ /* 0x000fe20000020000 */
[----:B0-----:R-:W-:Y:S01]  /*6c30*/  PRMT R35, RZ, 0x7610, R35 ;  /* 0x00007610ff237816 */ /* 0x001fe20000000023 */
[----:B------:R0:W-:Y:S06]  /*6c40*/  MEMBAR.ALL.CTA ;  /* 0x0000000000007992 */ /* 0x0001ec0000008000 */
[----:B0-----:R-:W-:Y:S01]  /*6c50*/  FENCE.VIEW.ASYNC.S ;  /* 0x00000000000073c6 */ /* 0x001fe20000000000 */
[----:B------:R-:W0:Y:S03]  /*6c60*/  LDC R9, c[0x0][0x3d8] ;  /* 0x0000f600ff097b82 */ /* 0x000e260000000800 */
[----:B------:R-:W-:Y:S04]  /*6c70*/  STL.S16 [R1+0x260], R35 ;  /* 0x0002602301007387 */ /* 0x000fe80000100600 */
[----:B------:R-:W-:Y:S01]  /*6c80*/  STL.S16 [R1+0x25c], R34 ;  /* 0x00025c2201007387 */ /* 0x000fe20000100600 */
[----:B------:R-:W1:Y:S03]  /*6c90*/  LDC R28, c[0x0][0x3d8] ;  /* 0x0000f600ff1c7b82 */ /* 0x000e660000000800 */
[----:B------:R2:W-:Y:S01]  /*6ca0*/  STL.S16 [R1+0x258], R4 ;  /* 0x0002580401007387 */ /* 0x0005e20000100600 */
[----:B------:R-:W-:-:S04]  /*6cb0*/  LEA R160, P2, R26, R146, 0x1 ;  /* 0x000000921aa07211 */ /* 0x000fc800078408ff */
[----:B------:R-:W1:Y:S01]  /*6cc0*/  LDC R53, c[0x0][0x3d8] ;  /* 0x0000f600ff357b82 */ /* 0x000e620000000800 */
[----:B--2---:R-:W-:-:S07]  /*6cd0*/  IMAD R4, R8, 0x2, R42 ;  /* 0x0000000208047824 */ /* 0x004fce00078e022a */
[----:B------:R-:W2:Y:S01]  /*6ce0*/  LDC R29, c[0x0][0x3d8] ;  /* 0x0000f600ff1d7b82 */ /* 0x000ea20000000800 */
[----:B------:R-:W-:-:S05]  /*6cf0*/  LEA R40, R40, R4, 0x1 ;  /* 0x0000000428287211 */ /* 0x000fca00078e08ff */
[----:B------:R-:W-:Y:S02]  /*6d00*/  IMAD R39, R39, 0x2, R40 ;  /* 0x0000000227277824 */ /* 0x000fe400078e0228 */
[----:B------:R-:W1:Y:S03]  /*6d10*/  LDC R58, c[0x0][0x3d8] ;  /* 0x0000f600ff3a7b82 */ /* 0x000e660000000800 */
[----:B------:R-:W-:-:S05]  /*6d20*/  LEA R37, R37, R39, 0x1 ;  /* 0x0000002725257211 */ /* 0x000fca00078e08ff */
[----:B0-----:R-:W-:Y:S01]  /*6d30*/  IMAD R8, R9, 0x2, R37 ;  /* 0x0000000209087824 */ /* 0x001fe200078e0225 */
[----:B------:R-:W0:Y:S04]  /*6d40*/  LDC R60, c[0x0][0x3d8] ;  /* 0x0000f600ff3c7b82 */ /* 0x000e280000000800 */
[----:B------:R-:W-:-:S04]  /*6d50*/  LEA R38, R38, R8, 0x1 ;  /* 0x0000000826267211 */ /* 0x000fc800078e08ff */
[----:B------:R-:W0:Y:S01]  /*6d60*/  LDC R30, c[0x0][0x3d8] ;  /* 0x0000f600ff1e7b82 */ /* 0x000e220000000800 */
[----:B---3--:R-:W-:-:S05]  /*6d70*/  IMAD R36, R36, 0x2, R38 ;  /* 0x0000000224247824 */ /* 0x008fca00078e0226 */
[----:B------:R-:W-:Y:S02]  /*6d80*/  LEA R44, R44, R36, 0x1 ;  /* 0x000000242c2c7211 */ /* 0x000fe400078e08ff */
[----:B------:R-:W3:Y:S02]  /*6d90*/  LDC R31, c[0x0][0x3d8] ;  /* 0x0000f600ff1f7b82 */ /* 0x000ee40000000800 */
[----:B-----5:R-:W-:Y:S01]  /*6da0*/  LEA R9, R27, R44, 0x1 ;  /* 0x0000002c1b097211 */ /* 0x020fe200078e08ff */
[----:B------:R-:W-:-:S03]  /*6db0*/  IMAD.U32 R34, RZ, RZ, UR6 ;  /* 0x00000006ff227e24 */ /* 0x000fc6000f8e00ff */
[----:B------:R-:W-:Y:S02]  /*6dc0*/  LEA R46, R46, R9, 0x1 ;  /* 0x000000092e2e7211 */ /* 0x000fe400078e08ff */
[----:B------:R-:W-:Y:S01]  /*6dd0*/  LEA.HI.X.SX32 R161, R26, R3, 0x1, P2 ;  /* 0x000000031aa17211 */ /* 0x000fe200010f0eff */
[----:B------:R-:W-:Y:S01]  /*6de0*/  STL [R1+0x608], R34 ;  /* 0x0006082201007387 */ /* 0x000fe20000100800 */
[----:B------:R-:W5:Y:S01]  /*6df0*/  LDC R70, c[0x0][0x3d8] ;  /* 0x0000f600ff467b82 */ /* 0x000f620000000800 */
[----:B------:R-:W-:Y:S02]  /*6e00*/  IMAD R45, R45, 0x2, R46 ;  /* 0x000000022d2d7824 */ /* 0x000fe400078e022e */
[----:B------:R1:W-:Y:S01]  /*6e10*/  STL.64 [R1+0x268], R160 ;  /* 0x000268a001007387 */ /* 0x0003e20000100a00 */
[----:B------:R-:W-:Y:S02]  /*6e20*/  LEA R26, P5, R24, R146, 0x1 ;  /* 0x00000092181a7211 */ /* 0x000fe400078a08ff */
[----:B------:R-:W-:-:S02]  /*6e30*/  LEA R50, R50, R45, 0x1 ;  /* 0x0000002d32327211 */ /* 0x000fc400078e08ff */
[----:B------:R-:W-:Y:S01]  /*6e40*/  LEA.HI.X.SX32 R27, R24, R3, 0x1, P5 ;  /* 0x00000003181b7211 */ /* 0x000fe200028f0eff */
[----:B------:R-:W0:Y:S01]  /*6e50*/  LDC R69, c[0x0][0x3d8] ;  /* 0x0000f600ff457b82 */ /* 0x000e220000000800 */
[----:B-1----:R-:W-:-:S07]  /*6e60*/  LEA R160, P3, R10, R146, 0x1 ;  /* 0x000000920aa07211 */ /* 0x002fce00078608ff */
[----:B------:R-:W1:Y:S01]  /*6e70*/  LDC R32, c[0x0][0x3d8] ;  /* 0x0000f600ff207b82 */ /* 0x000e620000000800 */
[-C--:B------:R-:W-:Y:S01]  /*6e80*/  LEA.HI.X.SX32 R161, R10, R3.reuse, 0x1, P3 ;  /* 0x000000030aa17211 */ /* 0x080fe200018f0eff */
[----:B------:R-:W-:Y:S02]  /*6e90*/  IMAD R10, R28, 0x2, R50 ;  /* 0x000000021c0a7824 */ /* 0x000fe400078e0232 */
[----:B------:R-:W-:Y:S01]  /*6ea0*/  VIADD R140, R34, 0x10000 ;  /* 0x00010000228c7836 */ /* 0x000fe20000000000 */
[C---:B------:R-:W-:Y:S01]  /*6eb0*/  LEA R34, P4, R25.reuse, R146, 0x1 ;  /* 0x0000009219227211 */ /* 0x040fe200078808ff */
[----:B------:R-:W-:Y:S01]  /*6ec0*/  STL.64 [R1+0x238], R160 ;  /* 0x000238a001007387 */ /* 0x000fe20000100a00 */
[----:B------:R-:W-:Y:S01]  /*6ed0*/  LEA R52, R52, R10, 0x1 ;  /* 0x0000000a34347211 */ /* 0x000fe200078e08ff */
[----:B------:R-:W0:Y:S02]  /*6ee0*/  LDC R78, c[0x0][0x3d8] ;  /* 0x0000f600ff4e7b82 */ /* 0x000e240000000800 */
[----:B------:R2:W-:Y:S01]  /*6ef0*/  STL.64 [R1+0x1f8], R26 ;  /* 0x0001f81a01007387 */ /* 0x0005e20000100a00 */
[----:B------:R-:W-:Y:S01]  /*6f00*/  LEA.HI.X.SX32 R35, R25, R3, 0x1, P4 ;  /* 0x0000000319237211 */ /* 0x000fe200020f0eff */
[----:B----4-:R-:W-:-:S04]  /*6f10*/  IMAD R54, R54, 0x2, R52 ;  /* 0x0000000236367824 */ /* 0x010fc800078e0234 */
[----:B------:R-:W4:Y:S01]  /*6f20*/  LDC R77, c[0x0][0x3d8] ;  /* 0x0000f600ff4d7b82 */ /* 0x000f220000000800 */
[----:B--2---:R-:W-:-:S07]  /*6f30*/  LEA R26, P3, R23, R146, 0x1 ;  /* 0x00000092171a7211 */ /* 0x004fce00078608ff */
[----:B------:R-:W2:Y:S01]  /*6f40*/  LDC R33, c[0x0][0x3d8] ;  /* 0x0000f600ff217b82 */ /* 0x000ea20000000800 */
[----:B------:R-:W-:Y:S01]  /*6f50*/  LEA.HI.X.SX32 R27, R23, R3, 0x1, P3 ;  /* 0x00000003171b7211 */ /* 0x000fe200018f0eff */
[----:B------:R-:W-:Y:S01]  /*6f60*/  STL.64 [R1+0x218], R34 ;  /* 0x0002182201007387 */ /* 0x000fe20000100a00 */
[----:B------:R-:W-:-:S03]  /*6f70*/  LEA R53, R53, R54, 0x1 ;  /* 0x0000003635357211 */ /* 0x000fc600078e08ff */
[----:B------:R3:W-:Y:S01]  /*6f80*/  STL.64 [R1+0x1d8], R26 ;  /* 0x0001d81a01007387 */ /* 0x0007e20000100a00 */
[-C--:B------:R-:W-:Y:S01]  /*6f90*/  LEA R24, P4, R22, R146.reuse, 0x1 ;  /* 0x0000009216187211 */ /* 0x080fe200078808ff */
[----:B------:R-:W1:Y:S08]  /*6fa0*/  LDC R82, c[0x0][0x3d8] ;  /* 0x0000f600ff527b82 */ /* 0x000e700000000800 */
[----:B------:R-:W1:Y:S01]  /*6fb0*/  LDC R85, c[0x0][0x3d8] ;  /* 0x0000f600ff557b82 */ /* 0x000e620000000800 */
[----:B---3--:R-:W-:-:S04]  /*6fc0*/  LEA R26, P3, R6, R146, 0x1 ;  /* 0x00000092061a7211 */ /* 0x008fc800078608ff */
[-C--:B------:R-:W-:Y:S01]  /*6fd0*/  LEA.HI.X.SX32 R27, R6, R3.reuse, 0x1, P3 ;  /* 0x00000003061b7211 */ /* 0x080fe200018f0eff */
[----:B------:R-:W-:Y:S01]  /*6fe0*/  IMAD R6, R29, 0x2, R53 ;  /* 0x000000021d067824 */ /* 0x000fe200078e0235 */
[----:B------:R-:W-:Y:S01]  /*6ff0*/  LEA.HI.X.SX32 R25, R22, R3, 0x1, P4 ;  /* 0x0000000316197211 */ /* 0x000fe200020f0eff */
[----:B------:R-:W3:Y:S03]  /*7000*/  LDC R84, c[0x0][0x3d8] ;  /* 0x0000f600ff547b82 */ /* 0x000ee60000000800 */
[----:B------:R-:W-:Y:S01]  /*7010*/  LEA R58, R58, R6, 0x1 ;  /* 0x000000063a3a7211 */ /* 0x000fe200078e08ff */
[----:B------:R4:W-:Y:S04]  /*7020*/  STL.64 [R1+0x1b8], R26 ;  /* 0x0001b81a01007387 */ /* 0x0009e80000100a00 */
[----:B0-----:R-:W-:Y:S01]  /*7030*/  IMAD R60, R60, 0x2, R58 ;  /* 0x000000023c3c7824 */ /* 0x001fe200078e023a */
[----:B------:R0:W-:Y:S01]  /*7040*/  STL.64 [R1+0x198], R24 ;  /* 0x0001981801007387 */ /* 0x0001e20000100a00 */
[----:B------:R-:W1:Y:S01]  /*7050*/  LDC R86, c[0x0][0x3d8] ;  /* 0x0000f600ff567b82 */ /* 0x000e620000000800 */
[----:B----4-:R-:W-:-:S02]  /*7060*/  LEA R26, P3, R21, R146, 0x1 ;  /* 0x00000092151a7211 */ /* 0x010fc400078608ff */
[----:B------:R-:W-:Y:S01]  /*7070*/  LEA R62, R62, R60, 0x1 ;  /* 0x0000003c3e3e7211 */ /* 0x000fe200078e08ff */
[----:B------:R-:W4:Y:S02]  /*7080*/  FENCE.VIEW.ASYNC.S ;  /* 0x00000000000073c6 */ /* 0x000f240000000000 */
[----:B----4-:R4:W1:Y:S01]  /*7090*/  @!UP1 SYNCS.EXCH.64 URZ, [UR6+0x10000], UR14 ;  /* 0x0100000e06ff95b2 */ /* 0x0108620008000100 */
[-C--:B------:R-:W-:Y:S02]  /*70a0*/  LEA.HI.X.SX32 R27, R21, R3.reuse, 0x1, P3 ;  /* 0x00000003151b7211 */ /* 0x080fe400018f0eff */
[CC--:B0-----:R-:W-:Y:S02]  /*70b0*/  LEA R24, P4, R20.reuse, R146.reuse, 0x1 ;  /* 0x0000009214187211 */ /* 0x0c1fe400078808ff */
[----:B------:R-:W-:Y:S02]  /*70c0*/  LEA R22, P3, R7, R146, 0x1 ;  /* 0x0000009207167211 */ /* 0x000fe400078608ff */
[----:B------:R-:W-:-:S02]  /*70d0*/  LEA.HI.X.SX32 R25, R20, R3, 0x1, P4 ;  /* 0x0000000314197211 */ /* 0x000fc400020f0eff */
[----:B------:R-:W-:Y:S01]  /*70e0*/  LEA.HI.X.SX32 R23, R7, R3, 0x1, P3 ;  /* 0x0000000307177211 */ /* 0x000fe200018f0eff */
[----:B------:R-:W-:Y:S01]  /*70f0*/  IMAD R7, R30, 0x2, R62 ;  /* 0x000000021e077824 */ /* 0x000fe200078e023e */
[----:B------:R-:W-:Y:S04]  /*7100*/  STL.64 [R1+0x178], R26 ;  /* 0x0001781a01007387 */ /* 0x000fe80000100a00 */
[----:B------:R0:W-:Y:S01]  /*7110*/  STL.64 [R1+0x158], R24 ;  /* 0x0001581801007387 */ /* 0x0001e20000100a00 */
[----:B------:R-:W-:-:S05]  /*7120*/  LEA R61, R61, R7, 0x1 ;  /* 0x000000073d3d7211 */ /* 0x000fca00078e08ff */
[----:B------:R-:W-:Y:S01]  /*7130*/  IMAD R66, R66, 0x2, R61 ;  /* 0x0000000242427824 */ /* 0x000fe200078e023d */
[----:B0-----:R-:W-:-:S04]  /*7140*/  LEA R24, P3, R17, R146, 0x1 ;  /* 0x0000009211187211 */ /* 0x001fc800078608ff */
[----:B------:R-:W-:Y:S01]  /*7150*/  LEA.HI.X.SX32 R25, R17, R3, 0x1, P3 ;  /* 0x0000000311197211 */ /* 0x000fe200018f0eff */
[----:B------:R0:W-:Y:S01]  /*7160*/  STL.64 [R1+0x138], R22 ;  /* 0x0001381601007387 */ /* 0x0001e20000100a00 */
[----:B------:R-:W-:-:S03]  /*7170*/  LEA R68, R68, R66, 0x1 ;  /* 0x0000004244447211 */ /* 0x000fc600078e08ff */
[----:B------:R1:W-:Y:S01]  /*7180*/  STL.64 [R1+0x118], R24 ;  /* 0x0001181801007387 */ /* 0x0003e20000100a00 */
[CC--:B0-----:R-:W-:Y:S02]  /*7190*/  LEA R22, P4, R18.reuse, R146.reuse, 0x1 ;  /* 0x0000009212167211 */ /* 0x0c1fe400078808ff */
[C---:B-1----:R-:W-:Y:S02]  /*71a0*/  LEA R24, P3, R5.reuse, R146, 0x1 ;  /* 0x0000009205187211 */ /* 0x042fe400078608ff */
[-C--:B------:R-:W-:Y:S02]  /*71b0*/  LEA.HI.X.SX32 R23, R18, R3.reuse, 0x1, P4 ;  /* 0x0000000312177211 */ /* 0x080fe400020f0eff */
[----:B------:R-:W-:Y:S01]  /*71c0*/  LEA.HI.X.SX32 R25, R5, R3, 0x1, P3 ;  /* 0x0000000305197211 */ /* 0x000fe200018f0eff */
[----:B------:R-:W-:Y:S02]  /*71d0*/  IMAD R5, R31, 0x2, R68 ;  /* 0x000000021f057824 */ /* 0x000fe400078e0244 */
[----:B------:R0:W-:Y:S03]  /*71e0*/  STL.64 [R1+0xf8], R22 ;  /* 0x0000f81601007387 */ /* 0x0001e60000100a00 */
[----:B-----5:R-:W-:-:S02]  /*71f0*/  LEA R70, R70, R5, 0x1 ;  /* 0x0000000546467211 */ /* 0x020fc400078e08ff */
[----:B0-----:R-:W-:-:S03]  /*7200*/  LEA R22, P4, R16, R146, 0x1 ;  /* 0x0000009210167211 */ /* 0x001fc600078808ff */
[----:B------:R-:W-:Y:S01]  /*7210*/  IMAD R69, R69, 0x2, R70 ;  /* 0x0000000245457824 */ /* 0x000fe200078e0246 */
[-C--:B------:R-:W-:Y:S02]  /*7220*/  LEA.HI.X.SX32 R23, R16, R3.reuse, 0x1, P4 ;  /* 0x0000000310177211 */ /* 0x080fe400020f0eff */
[CC--:B------:R-:W-:Y:S02]  /*7230*/  LEA R16, P3, R14.reuse, R146.reuse, 0x1 ;  /* 0x000000920e107211 */ /* 0x0c0fe400078608ff */
[-C--:B------:R-:W-:Y:S02]  /*7240*/  LEA R20, P5, R19, R146.reuse, 0x1 ;  /* 0x0000009213147211 */ /* 0x080fe400078a08ff */
[----:B------:R-:W-:Y:S02]  /*7250*/  LEA.HI.X.SX32 R17, R14, R3, 0x1, P3 ;  /* 0x000000030e117211 */ /* 0x000fe400018f0eff */
[----:B------:R-:W-:Y:S02]  /*7260*/  LEA R18, P3, R0, R146, 0x1 ;  /* 0x0000009200127211 */ /* 0x000fe400078608ff */
[----:B------:R-:W-:-:S02]  /*7270*/  LEA R74, R74, R69, 0x1 ;  /* 0x000000454a4a7211 */ /* 0x000fc400078e08ff */
[-C--:B------:R-:W-:Y:S02]  /*7280*/  LEA.HI.X.SX32 R21, R19, R3.reuse, 0x1, P5 ;  /* 0x0000000313157211 */ /* 0x080fe400028f0eff */
[----:B------:R-:W-:Y:S01]  /*7290*/  LEA.HI.X.SX32 R19, R0, R3, 0x1, P3 ;  /* 0x0000000300137211 */ /* 0x000fe200018f0eff */
[----:B------:R-:W-:Y:S02]  /*72a0*/  IMAD R0, R32, 0x2, R74 ;  /* 0x0000000220007824 */ /* 0x000fe400078e024a */
[----:B------:R0:W-:Y:S03]  /*72b0*/  STL.64 [R1+0xd8], R20 ;  /* 0x0000d81401007387 */ /* 0x0001e60000100a00 */
[----:B------:R-:W-:Y:S02]  /*72c0*/  LEA R76, R76, R0, 0x1 ;  /* 0x000000004c4c7211 */ /* 0x000fe400078e08ff */
[----:B------:R-:W-:-:S03]  /*72d0*/  LEA R250, P3, R12, R146, 0x1 ;  /* 0x000000920cfa7211 */ /* 0x000fc600078608ff */
[----:B------:R-:W-:Y:S01]  /*72e0*/  IMAD R78, R78, 0x2, R76 ;  /* 0x000000024e4e7824 */ /* 0x000fe200078e024c */
[CC--:B0-----:R-:W-:Y:S02]  /*72f0*/  LEA R20, P5, R15.reuse, R146.reuse, 0x1 ;  /* 0x000000920f147211 */ /* 0x0c1fe400078a08ff */
[-C--:B------:R-:W-:Y:S02]  /*7300*/  LEA.HI.X.SX32 R251, R12, R3.reuse, 0x1, P3 ;  /* 0x000000030cfb7211 */ /* 0x080fe400018f0eff */
[-C--:B------:R-:W-:Y:S01]  /*7310*/  LEA.HI.X.SX32 R21, R15, R3.reuse, 0x1, P5 ;  /* 0x000000030f157211 */ /* 0x080fe200028f0eff */
[----:B------:R-:W-:Y:S01]  /*7320*/  STL.64 [R1+0xb8], R24 ;  /* 0x0000b81801007387 */ /* 0x000fe20000100a00 */
[C---:B------:R-:W-:Y:S02]  /*7330*/  LEA R232, P3, R4.reuse, R146, 0x1 ;  /* 0x0000009204e87211 */ /* 0x040fe400078608ff */
[----:B------:R-:W-:Y:S01]  /*7340*/  LEA R77, R77, R78, 0x1 ;  /* 0x0000004e4d4d7211 */ /* 0x000fe200078e08ff */
[----:B------:R-:W-:Y:S01]  /*7350*/  STL.64 [R1+0x98], R22 ;  /* 0x0000981601007387 */ /* 0x000fe20000100a00 */
[----:B------:R-:W-:-:S03]  /*7360*/  LEA.HI.X.SX32 R233, R4, R3, 0x1, P3 ;  /* 0x0000000304e97211 */ /* 0x000fc600018f0eff */
[----:B------:R-:W-:Y:S01]  /*7370*/  STL.64 [R1+0x78], R20 ;  /* 0x0000781401007387 */ /* 0x000fe20000100a00 */
[----:B--2---:R-:W-:-:S03]  /*7380*/  IMAD R4, R33, 0x2, R77 ;  /* 0x0000000221047824 */ /* 0x004fc600078e024d */
[----:B------:R0:W-:Y:S02]  /*7390*/  STL.64 [R1+0x58], R16 ;  /* 0x0000581001007387 */ /* 0x0001e40000100a00 */
[----:B------:R-:W-:Y:S02]  /*73a0*/  LEA R82, R82, R4, 0x1 ;  /* 0x0000000452527211 */ /* 0x000fe400078e08ff */
[----:B------:R4:W-:Y:S01]  /*73b0*/  STL.64 [R1+0x38], R18 ;  /* 0x0000381201007387 */ /* 0x0009e20000100a00 */
[----:B0-----:R-:W-:-:S04]  /*73c0*/  LEA R16, P4, R13, R146, 0x1 ;  /* 0x000000920d107211 */ /* 0x001fc800078808ff */
[----:B------:R-:W-:Y:S01]  /*73d0*/  LEA.HI.X.SX32 R17, R13, R3, 0x1, P4 ;  /* 0x000000030d117211 */ /* 0x000fe200020f0eff */
[----:B------:R-:W-:Y:S01]  /*73e0*/  IMAD R85, R85, 0x2, R82 ;  /* 0x0000000255557824 */ /* 0x000fe200078e0252 */
[----:B------:R-:W-:-:S03]  /*73f0*/  LEA R242, P4, R11, R146, 0x1 ;  /* 0x000000920bf27211 */ /* 0x000fc600078808ff */
[----:B------:R4:W-:Y:S01]  /*7400*/  STL.64 [R1+0x18], R16 ;  /* 0x0000181001007387 */ /* 0x0009e20000100a00 */
[----:B------:R-:W-:Y:S02]  /*7410*/  ISETP.EQ.U32.AND P2, PT, RZ, UR5, P1 ;  /* 0x00000005ff007c0c */ /* 0x000fe40008f42070 */
[----:B------:R-:W-:Y:S02]  /*7420*/  LEA.HI.X.SX32 R243, R11, R3, 0x1, P4 ;  /* 0x000000030bf37211 */ /* 0x000fe400020f0eff */
[-C--:B------:R-:W-:Y:S02]  /*7430*/  LEA R224, P3, R8, R146.reuse, 0x1 ;  /* 0x0000009208e07211 */ /* 0x080fe400078608ff */
[-C--:B------:R-:W-:Y:S02]  /*7440*/  LEA R216, P4, R9, R146.reuse, 0x1 ;  /* 0x0000009209d87211 */ /* 0x080fe400078808ff */
[----:B------:R-:W-:Y:S02]  /*7450*/  LEA R208, P5, R10, R146, 0x1 ;  /* 0x000000920ad07211 */ /* 0x000fe400078a08ff */
[----:B---3--:R-:W-:-:S02]  /*7460*/  LEA R84, R84, R85, 0x1 ;  /* 0x0000005554547211 */ /* 0x008fc400078e08ff */
[-C--:B------:R-:W-:Y:S02]  /*7470*/  LEA.HI.X.SX32 R225, R8, R3.reuse, 0x1, P3 ;  /* 0x0000000308e17211 */ /* 0x080fe400018f0eff */
[-C--:B------:R-:W-:Y:S01]  /*7480*/  LEA.HI.X.SX32 R217, R9, R3.reuse, 0x1, P4 ;  /* 0x0000000309d97211 */ /* 0x080fe200020f0eff */
[----:B------:R-:W-:Y:S01]  /*7490*/  IMAD R86, R86, 0x2, R84 ;  /* 0x0000000256567824 */ /* 0x000fe200078e0254 */
[----:B------:R-:W-:Y:S02]  /*74a0*/  LEA.HI.X.SX32 R209, R10, R3, 0x1, P5 ;  /* 0x000000030ad17211 */ /* 0x000fe400028f0eff */
[-C--:B------:R-:W-:Y:S02]  /*74b0*/  LEA R200, P3, R6, R146.reuse, 0x1 ;  /* 0x0000009206c87211 */ /* 0x080fe400078608ff */
[-C--:B------:R-:W-:Y:S02]  /*74c0*/  LEA R192, P4, R7, R146.reuse, 0x1 ;  /* 0x0000009207c07211 */ /* 0x080fe400078808ff */
[----:B------:R-:W-:-:S02]  /*74d0*/  LEA R184, P5, R5, R146, 0x1 ;  /* 0x0000009205b87211 */ /* 0x000fc400078a08ff */
[-C--:B------:R-:W-:Y:S02]  /*74e0*/  LEA.HI.X.SX32 R201, R6, R3.reuse, 0x1, P3 ;  /* 0x0000000306c97211 */ /* 0x080fe400018f0eff */
[-C--:B------:R-:W-:Y:S02]  /*74f0*/  LEA.HI.X.SX32 R193, R7, R3.reuse, 0x1, P4 ;  /* 0x0000000307c17211 */ /* 0x080fe400020f0eff */
[----:B------:R-:W-:Y:S01]  /*7500*/  LEA.HI.X.SX32 R185, R5, R3, 0x1, P5 ;  /* 0x0000000305b97211 */ /* 0x000fe200028f0eff */
[----:B------:R-:W-:Y:S01]  /*7510*/  UIADD3 UR9, UPT, UPT, UR7, 0x100000, URZ ;  /* 0x0010000007097890 */ /* 0x000fe2000fffe0ff */
[-C--:B------:R-:W-:Y:S02]  /*7520*/  LEA R176, P3, R0, R146.reuse, 0x1 ;  /* 0x0000009200b07211 */ /* 0x080fe400078608ff */
[-C--:B------:R-:W-:Y:S02]  /*7530*/  LEA R168, P4, R4, R146.reuse, 0x1 ;  /* 0x0000009204a87211 */ /* 0x080fe400078808ff */
[----:B------:R-:W-:-:S02]  /*7540*/  LEA R160, P5, R86, R146, 0x1 ;  /* 0x0000009256a07211 */ /* 0x000fc400078a08ff */
[----:B------:R-:W-:Y:S02]  /*7550*/  PRMT R252, RZ, 0x7610, R252 ;  /* 0x00007610fffc7816 */ /* 0x000fe400000000fc */
[----:B------:R-:W-:Y:S02]  /*7560*/  PRMT R239, RZ, 0x7610, R239 ;  /* 0x00007610ffef7816 */ /* 0x000fe400000000ef */
[----:B------:R-:W-:Y:S02]  /*7570*/  PRMT R238, RZ, 0x7610, R238 ;  /* 0x00007610ffee7816 */ /* 0x000fe400000000ee */
[----:B------:R-:W-:Y:S02]  /*7580*/  PRMT R145, RZ, 0x7610, R145 ;  /* 0x00007610ff917816 */ /* 0x000fe40000000091 */
[----:B------:R-:W-:Y:S02]  /*7590*/  PRMT R139, RZ, 0x7610, R139 ;  /* 0x00007610ff8b7816 */ /* 0x000fe4000000008b */
[----:B------:R-:W-:-:S02]  /*75a0*/  PRMT R132, RZ, 0x7610, R132 ;  /* 0x00007610ff847816 */ /* 0x000fc40000000084 */
        /* <DEDUP_REMOVED lines=21> */
[-C--:B------:R-:W-:Y:S02]  /*7700*/  LEA.HI.X.SX32 R177, R0, R3.reuse, 0x1, P3 ;  /* 0x0000000300b17211 */ /* 0x080fe400018f0eff */
[-C--:B------:R-:W-:Y:S02]  /*7710*/  LEA.HI.X.SX32 R169, R4, R3.reuse, 0x1, P4 ;  /* 0x0000000304a97211 */ /* 0x080fe400020f0eff */
[----:B------:R-:W-:Y:S01]  /*7720*/  LEA.HI.X.SX32 R161, R86, R3, 0x1, P5 ;  /* 0x0000000356a17211 */ /* 0x000fe200028f0eff */
[----:B------:R-:W-:Y:S06]  /*7730*/  BAR.SYNC.DEFER_BLOCKING 0x0 ;  /* 0x0000000000007b1d */ /* 0x000fec0000010000 */
[----:B----4-:R-:W-:Y:S05]  /*7740*/  @!P2 BRA `(.L_x_6) ;  /* 0x00000004006ca947 */ /* 0x010fea0003800000 */
[----:B------:R-:W-:Y:S01]  /*7750*/  USHF.R.U32.HI UR24, URZ, 0x4, UR6 ;  /* 0x00000004ff187899 */ /* 0x000fe20008011606 */
[----:B------:R-:W-:Y:S01]  /*7760*/  MOV R141, RZ ;  /* 0x000000ff008d7202 */ /* 0x000fe20000000f00 */
[----:B------:R-:W-:Y:S02]  /*7770*/  UIADD3 UR16, UPT, UPT, UR6, 0x8000, URZ ;  /* 0x0000800006107890 */ /* 0x000fe4000fffe0ff */
[----:B------:R-:W-:Y:S02]  /*7780*/  USGXT.U32 UR24, UR24, 0xe ;  /* 0x0000000e1818789a */ /* 0x000fe40008000000 */
[----:B------:R-:W-:Y:S02]  /*7790*/  USHF.R.U32.HI UR16, URZ, 0x4, UR16 ;  /* 0x00000004ff107899 */ /* 0x000fe40008011610 */
[----:B------:R-:W-:Y:S02]  /*77a0*/  UIADD3 UR60, UP1, UPT, UR24, 0x80, URZ ;  /* 0x00000080183c7890 */ /* 0x000fe4000ff3e0ff */
[----:B------:R-:W-:Y:S01]  /*77b0*/  USGXT.U32 UR30, UR16, 0xe ;  /* 0x0000000e101e789a */ /* 0x000fe20008000000 */
[----:B------:R-:W-:Y:S01]  /*77c0*/  UMOV UR14, URZ ;  /* 0x000000ff000e7c82 */ /* 0x000fe20008000000 */
[----:B------:R-:W-:Y:S01]  /*77d0*/  UMOV UR15, URZ ;  /* 0x000000ff000f7c82 */ /* 0x000fe20008000000 */
[----:B------:R-:W-:-:S02]  /*77e0*/  UIADD3.X UR61, UPT, UPT, UR14, 0x40004040, URZ, UP1, !UPT ;  /* 0x400040400e3d7890 */ /* 0x000fc40008ffe4ff */
[----:B------:R-:W-:Y:S01]  /*77f0*/  UIADD3 UR20, UP1, UPT, UR30, 0x2, URZ ;  /* 0x000000021e147890 */ /* 0x000fe2000ff3e0ff */
[----:B------:R-:W-:-:S03]  /*7800*/  ELECT P3, URZ, PT ;  /* 0x0000000000ff782f */ /* 0x000fc60003860000 */
[----:B------:R-:W-:Y:S02]  /*7810*/  UIADD3.X UR21, UPT, UPT, UR15, 0x40004040, URZ, UP1, !UPT ;  /* 0x400040400f157890 */ /* 0x000fe40008ffe4ff */
[----:B------:R-:W-:Y:S02]  /*7820*/  UIADD3.64 UR64, UPT, UPT, UR60, 0x80, URZ ;  /* 0x000000803c407897 */ /* 0x000fe4000fffe0ff */
[----:B------:R-:W-:Y:S02]  /*7830*/  UIADD3.64 UR66, UPT, UPT, UR20, 0x2, URZ ;  /* 0x0000000214427897 */ /* 0x000fe4000fffe0ff */
[----:B------:R-:W-:Y:S02]  /*7840*/  UIADD3.64 UR14, UPT, UPT, UR60, 0x100, URZ ;  /* 0x000001003c0e7897 */ /* 0x000fe4000fffe0ff */
[----:B------:R-:W-:Y:S01]  /*7850*/  UIADD3.64 UR36, UPT, UPT, UR20, 0x4, URZ ;  /* 0x0000000414247897 */ /* 0x000fe2000fffe0ff */
[----:B------:R-:W-:Y:S01]  /*7860*/  UMOV UR18, 0x0 ;  /* 0x0000000000127882 */ /* 0x000fe20000000000 */
[----:B------:R-:W-:Y:S01]  /*7870*/  UMOV UR19, 0x4108490 ;  /* 0x0410849000137882 */ /* 0x000fe20000000000 */
[----:B------:R-:W-:Y:S01]  /*7880*/  UMOV UR25, 0x40004040 ;  /* 0x4000404000197882 */ /* 0x000fe20000000000 */
[----:B------:R-:W-:Y:S01]  /*7890*/  UMOV UR31, 0x40004040 ;  /* 0x40004040001f7882 */ /* 0x000fe20000000000 */
[----:B------:R-:W-:Y:S01]  /*78a0*/  UMOV UR76, 0x0 ;  /* 0x00000000004c7882 */ /* 0x000fe20000000000 */
[----:B------:R-:W-:Y:S01]  /*78b0*/  UMOV UR77, 0x4108490 ;  /* 0x04108490004d7882 */ /* 0x000fe20000000000 */
[----:B------:R-:W-:Y:S01]  /*78c0*/  UIADD3.64 UR56, UPT, UPT, UR60, 0x180, URZ ;  /* 0x000001803c387897 */ /* 0x000fe2000fffe0ff */
[----:B------:R-:W-:Y:S01]  /*78d0*/  UTCHMMA gdesc[UR24], gdesc[UR30], tmem[UR9], tmem[UR18], idesc[UR19], !UPT ;  /* 0x00ff121e180075ea */ /* 0x000fe2000f800009 */
[----:B------:R-:W-:-:S02]  /*78e0*/  UIADD3.64 UR68, UPT, UPT, UR20, 0x1fe, URZ ;  /* 0x000001fe14447897 */ /* 0x000fc4000fffe0ff */
[----:B------:R-:W-:Y:S01]  /*78f0*/  UTCHMMA gdesc[UR60], gdesc[UR20], tmem[UR9], tmem[UR76], idesc[UR77], UPT ;  /* 0x00ff4c143c0075ea */ /* 0x000fe2000b800009 */
[----:B------:R-:W-:Y:S01]  /*7900*/  UMOV UR62, 0x0 ;  /* 0x00000000003e7882 */ /* 0x000fe20000000000 */
[----:B------:R-:W-:Y:S01]  /*7910*/  UMOV UR63, 0x4108490 ;  /* 0x04108490003f7882 */ /* 0x000fe20000000000 */
[----:B------:R-:W-:Y:S01]  /*7920*/  UIADD3.64 UR42, UPT, UPT, UR60, 0x200, URZ ;  /* 0x000002003c2a7897 */ /* 0x000fe2000fffe0ff */
[----:B------:R-:W-:Y:S01]  /*7930*/  UTCHMMA gdesc[UR64], gdesc[UR66], tmem[UR9], tmem[UR62], idesc[UR63], UPT ;  /* 0x00ff3e42400075ea */ /* 0x000fe2000b800009 */
[----:B------:R-:W-:Y:S01]  /*7940*/  UIADD3.64 UR74, UPT, UPT, UR20, 0x200, URZ ;  /* 0x00000200144a7897 */ /* 0x000fe2000fffe0ff */
[----:B------:R-:W-:Y:S01]  /*7950*/  @P3 MOV R0, R140 ;  /* 0x0000008c00003202 */ /* 0x000fe20000000f00 */
[----:B------:R-:W-:Y:S01]  /*7960*/  UMOV UR26, 0x0 ;  /* 0x00000000001a7882 */ /* 0x000fe20000000000 */
[----:B------:R-:W-:Y:S01]  /*7970*/  UMOV UR27, 0x4108490 ;  /* 0x04108490001b7882 */ /* 0x000fe20000000000 */
[----:B------:R-:W-:Y:S01]  /*7980*/  UIADD3.64 UR58, UPT, UPT, UR60, 0x280, URZ ;  /* 0x000002803c3a7897 */ /* 0x000fe2000fffe0ff */
[----:B------:R0:W-:Y:S01]  /*7990*/  UTCHMMA gdesc[UR14], gdesc[UR36], tmem[UR9], tmem[UR26], idesc[UR27], UPT ;  /* 0x00ff1a240e0075ea */ /* 0x0001e2000b800009 */
[----:B------:R-:W-:Y:S01]  /*79a0*/  UIADD3.64 UR72, UPT, UPT, UR20, 0x202, URZ ;  /* 0x0000020214487897 */ /* 0x000fe2000fffe0ff */
[----:B------:R-:W-:Y:S01]  /*79b0*/  @P3 R2UR UR13, R0 ;  /* 0x00000000000d32ca */ /* 0x000fe200000e0000 */
[----:B------:R-:W-:-:S02]  /*79c0*/  UIADD3.64 UR54, UPT, UPT, UR60, 0x300, URZ ;  /* 0x000003003c367897 */ /* 0x000fc4000fffe0ff */
[----:B------:R-:W-:Y:S01]  /*79d0*/  UIADD3.64 UR52, UPT, UPT, UR60, 0x380, URZ ;  /* 0x000003803c347897 */ /* 0x000fe2000fffe0ff */
[----:B------:R-:W-:Y:S01]  /*79e0*/  UMOV UR48, 0x0 ;  /* 0x0000000000307882 */ /* 0x000fe20000000000 */
[----:B------:R-:W-:Y:S01]  /*79f0*/  UMOV UR49, 0x4108490 ;  /* 0x0410849000317882 */ /* 0x000fe20000000000 */
[----:B------:R-:W-:Y:S01]  /*7a00*/  UIADD3.64 UR46, UPT, UPT, UR60, 0x400, URZ ;  /* 0x000004003c2e7897 */ /* 0x000fe2000fffe0ff */
[----:B------:R-:W-:Y:S01]  /*7a10*/  UTCHMMA gdesc[UR56], gdesc[UR68], tmem[UR9], tmem[UR48], idesc[UR49], UPT ;  /* 0x00ff3044380075ea */ /* 0x000fe2000b800009 */
[----:B0-----:R-:W-:Y:S01]  /*7a20*/  UIADD3.64 UR36, UPT, UPT, UR20, 0x204, URZ ;  /* 0x0000020414247897 */ /* 0x001fe2000fffe0ff */
[----:B------:R0:W-:Y:S01]  /*7a30*/  UTCHMMA gdesc[UR42], gdesc[UR74], tmem[UR9], tmem[UR76], idesc[UR77], UPT ;  /* 0x00ff4c4a2a0075ea */ /* 0x0001e2000b800009 */
[----:B------:R-:W-:Y:S02]  /*7a40*/  UIADD3.64 UR26, UPT, UPT, UR20, 0x3fe, URZ ;  /* 0x000003fe141a7897 */ /* 0x000fe4000fffe0ff */
[----:B------:R-:W-:Y:S02]  /*7a50*/  UIADD3.64 UR40, UPT, UPT, UR60, 0x480, URZ ;  /* 0x000004803c287897 */ /* 0x000fe4000fffe0ff */
[----:B------:R-:W-:-:S02]  /*7a60*/  UIADD3.64 UR34, UPT, UPT, UR60, 0x500, URZ ;  /* 0x000005003c227897 */ /* 0x000fc4000fffe0ff */
[----:B------:R-:W-:Y:S02]  /*7a70*/  UIADD3.64 UR30, UPT, UPT, UR60, 0x580, URZ ;  /* 0x000005803c1e7897 */ /* 0x000fe4000fffe0ff */
[----:B------:R-:W-:Y:S02]  /*7a80*/  UIADD3.64 UR24, UPT, UPT, UR60, 0x600, URZ ;  /* 0x000006003c187897 */ /* 0x000fe4000fffe0ff */
[----:B------:R-:W-:Y:S02]  /*7a90*/  UIADD3.64 UR18, UPT, UPT, UR60, 0x680, URZ ;  /* 0x000006803c127897 */ /* 0x000fe4000fffe0ff */
[----:B------:R-:W-:Y:S02]  /*7aa0*/  UIADD3.64 UR70, UPT, UPT, UR60, 0x700, URZ ;  /* 0x000007003c467897 */ /* 0x000fe4000fffe0ff */
[----:B------:R-:W-:Y:S02]  /*7ab0*/  UIADD3.64 UR14, UPT, UPT, UR20, 0x400, URZ ;  /* 0x00000400140e7897 */ /* 0x000fe4000fffe0ff */
[----:B------:R-:W-:-:S02]  /*7ac0*/  UIADD3.64 UR60, UPT, UPT, UR20, 0x402, URZ ;  /* 0x00000402143c7897 */ /* 0x000fc4000fffe0ff */
[----:B------:R-:W-:Y:S02]  /*7ad0*/  UIADD3.64 UR62, UPT, UPT, UR20, 0x404, URZ ;  /* 0x00000404143e7897 */ /* 0x000fe4000fffe0ff */
[----:B------:R-:W-:Y:S02]  /*7ae0*/  UIADD3.64 UR64, UPT, UPT, UR20, 0x5fe, URZ ;  /* 0x000005fe14407897 */ /* 0x000fe4000fffe0ff */
[----:B0-----:R-:W-:Y:S01]  /*7af0*/  UIADD3.64 UR76, UPT, UPT, UR20, 0x600, URZ ;  /* 0x00000600144c7897 */ /* 0x001fe2000fffe0ff */
[----:B------:R-:W-:Y:S01]  /*7b00*/  UMOV UR56, 0x0 ;  /* 0x0000000000387882 */ /* 0x000fe20000000000 */
[----:B------:R-:W-:Y:S01]  /*7b10*/  UMOV UR57, 0x4108490 ;  /* 0x0410849000397882 */ /* 0x000fe20000000000 */
[----:B------:R-:W-:Y:S01]  /*7b20*/  UIADD3.64 UR66, UPT, UPT, UR20, 0x602, URZ ;  /* 0x0000060214427897 */ /* 0x000fe2000fffe0ff */
[----:B------:R0:W-:Y:S01]  /*7b30*/  UTCHMMA gdesc[UR58], gdesc[UR72], tmem[UR9], tmem[UR56], idesc[UR57], UPT ;  /* 0x00ff38483a0075ea */ /* 0x0001e2000b800009 */
[----:B------:R-:W-:Y:S01]  /*7b40*/  UMOV UR68, 0x0 ;  /* 0x0000000000447882 */ /* 0x000fe20000000000 */
[----:B------:R-:W-:Y:S01]  /*7b50*/  UMOV UR69, 0x4108490 ;  /* 0x0410849000457882 */ /* 0x000fe20000000000 */
[----:B------:R-:W-:Y:S01]  /*7b60*/  UIADD3.64 UR20, UPT, UPT, UR20, 0x604, URZ ;  /* 0x0000060414147897 */ /* 0x000fe2000fffe0ff */
[----:B------:R0:W-:Y:S01]  /*7b70*/  UTCHMMA gdesc[UR54], gdesc[UR36], tmem[UR9], tmem[UR68], idesc[UR69], UPT ;  /* 0x00ff4424360075ea */ /* 0x0001e2000b800009 */
[----:B------:R-:W-:Y:S01]  /*7b80*/  UMOV UR50, 0x0 ;  /* 0x0000000000327882 */ /* 0x000fe20000000000 */
[----:B------:R-:W-:Y:S01]  /*7b90*/  UMOV UR51, 0x4108490 ;  /* 0x0410849000337882 */ /* 0x000fe20000000000 */
[----:B------:R-:W-:Y:S01]  /*7ba0*/  UMOV UR44, 0x0 ;  /* 0x00000000002c7882 */ /* 0x000fe20000000000 */
[----:B------:R-:W-:Y:S01]  /*7bb0*/  UMOV UR45, 0x4108490 ;  /* 0x04108490002d7882 */ /* 0x000fe20000000000 */
[----:B------:R0:W-:Y:S01]  /*7bc0*/  UTCHMMA gdesc[UR52], gdesc[UR26], tmem[UR9], tmem[UR48], idesc[UR49], UPT ;  /* 0x00ff301a340075ea */ /* 0x0001e2000b800009 */
        /* <DEDUP_REMOVED lines=15> */
[----:B------:R0:W-:Y:S01]  /*7cc0*/  UTCHMMA gdesc[UR18], gdesc[UR66], tmem[UR9], tmem[UR22], idesc[UR23], UPT ;  /* 0x00ff1642120075ea */ /* 0x0001e2000b800009 */
[----:B------:R0:W-:Y:S01]  /*7cd0*/  UTCHMMA gdesc[UR70], gdesc[UR20], tmem[UR9], tmem[UR16], idesc[UR17], UPT ;  /* 0x00ff1014460075ea */ /* 0x0001e2000b800009 */
[----:B------:R0:W-:Y:S01]  /*7ce0*/  UTCBAR [UR13], URZ ;  /* 0x000000ff0d0073e9 */ /* 0x0001e200080000ff */
[----:B------:R-:W-:Y:S01]  /*7cf0*/  NOP ;  /* 0x0000000000007918 */ /* 0x000fe20000000000 */
.L_x_6:
[----:B------:R-:W-:Y:S05]  /*7d00*/  @!P1 BRA `(.L_x_7) ;  /* 0x0000000000089947 */ /* 0x000fea0003800000 */
[----:B------:R-:W1:Y:S02]  /*7d10*/  SYNCS.PHASECHK.TRANS64.TRYWAIT P3, [UR6+0x10000], RZ ;  /* 0x010000ffff0075a7 */ /* 0x000e640008061106 */
[----:B-1----:R-:W-:Y:S05]  /*7d20*/  @!P3 BRA `(.L_x_8) ;  /* 0x000000f800d0b947 */ /* 0x002fea0003800000 */
.L_x_7:
[----:B------:R-:W2:Y:S04]  /*7d30*/  LDL.64 R198, [R1+0x1d8] ;  /* 0x0001d80001c67983 */ /* 0x000ea80000100a00 */
[----:B------:R-:W3:Y:S04]  /*7d40*/  LDL.64 R210, [R1+0x268] ;  /* 0x0002680001d27983 */ /* 0x000ee80000100a00 */
[----:B------:R-:W3:Y:S01]  /*7d50*/  LDL R0, [R1+0x264] ;  /* 0x0002640001007983 */ /* 0x000ee20000100800 */
[----:B------:R-:W-:Y:S06]  /*7d60*/  BAR.SYNC.DEFER_BLOCKING 0x0 ;  /* 0x0000000000007b1d */ /* 0x000fec0000010000 */
[----:B------:R-:W-:Y:S01]  /*7d70*/  LDTM.16dp32bit_t0_t15.x32 R4, tmem[UR8+0x100000] ;  /* 0x10000008000479ee */ /* 0x000fe20008a80000 */
[----:B------:R-:W1:Y:S01]  /*7d80*/  LDTM.16dp32bit_t16_t31.x32 R4, tmem[UR8+0x100020] ;  /* 0x10002008000479ee */ /* 0x000e620008aa0000 */
[----:B------:R-:W4:Y:S04]  /*7d90*/  LDL.64 R206, [R1+0x238] ;  /* 0x0002380001ce7983 */ /* 0x000f280000100a00 */
[----:B------:R-:W4:Y:S04]  /*7da0*/  LDL.64 R204, [R1+0x218] ;  /* 0x0002180001cc7983 */ /* 0x000f280000100a00 */
[----:B------:R-:W4:Y:S04]  /*7db0*/  LDL.64 R202, [R1+0x1f8] ;  /* 0x0001f80001ca7983 */ /* 0x000f280000100a00 */
[----:B------:R-:W4:Y:S01]  /*7dc0*/  LDL.64 R196, [R1+0x1b8] ;  /* 0x0001b80001c47983 */ /* 0x000f220000100a00 */
[----:B------:R-:W0:Y:S03]  /*7dd0*/  @!P0 SYNCS.CCTL.IV [UR6+0x10000] ;  /* 0x01000000ff0089b1 */ /* 0x000e260008000006 */
[----:B------:R-:W4:Y:S01]  /*7de0*/  LDL.64 R194, [R1+0x198] ;  /* 0x0001980001c27983 */ /* 0x000f220000100a00 */
[----:B------:R-:W-:-:S03]  /*7df0*/  NOP ;  /* 0x0000000000007918 */ /* 0x000fc60000000000 */
[----:B------:R-:W4:Y:S04]  /*7e00*/  LDL.64 R190, [R1+0x178] ;  /* 0x0001780001be7983 */ /* 0x000f280000100a00 */
        /* <DEDUP_REMOVED lines=11> */
[----:B------:R0:W-:Y:S04]  /*7ec0*/  STL [R1+0x7cc], R138 ;  /* 0x0007cc8a01007387 */ /* 0x0001e80000100800 */
[----:B------:R-:W4:Y:S04]  /*7ed0*/  @P1 LDG.E.U16 R92, desc[UR10][R168.64] ;  /* 0x0000000aa85c1981 */ /* 0x000f28000c1e1500 */
[----:B------:R-:W4:Y:S04]  /*7ee0*/  @P1 LDG.E.U16 R97, desc[UR10][R184.64] ;  /* 0x0000000ab8611981 */ /* 0x000f28000c1e1500 */
[----:B0-----:R-:W4:Y:S04]  /*7ef0*/  LDL.LU R138, [R1+0x25c] ;  /* 0x00025c00018a7983 */ /* 0x001f280000300800 */
[----:B------:R0:W-:Y:S04]  /*7f00*/  STL [R1+0x7c8], R2 ;  /* 0x0007c80201007387 */ /* 0x0001e80000100800 */
[----:B------:R-:W4:Y:S04]  /*7f10*/  @P1 LDG.E.U16 R101, desc[UR10][R208.64] ;  /* 0x0000000ad0651981 */ /* 0x000f28000c1e1500 */
[----:B------:R-:W4:Y:S04]  /*7f20*/  @P1 LDG.E.U16 R108, desc[UR10][R232.64] ;  /* 0x0000000ae86c1981 */ /* 0x000f28000c1e1500 */
[----:B0-----:R-:W4:Y:S04]  /*7f30*/  LDL.LU R2, [R1+0x258] ;  /* 0x0002580001027983 */ /* 0x001f280000300800 */
[----:B------:R-:W-:Y:S04]  /*7f40*/  STL.64 [R1+0x620], R140 ;  /* 0x0006208c01007387 */ /* 0x000fe80000100a00 */
[----:B------:R-:W-:Y:S04]  /*7f50*/  STL.64 [R1+0x618], R136 ;  /* 0x0006188801007387 */ /* 0x000fe80000100a00 */
[----:B------:R-:W-:Y:S04]  /*7f60*/  STL.64 [R1+0x610], R134 ;  /* 0x0006108601007387 */ /* 0x000fe80000100a00 */
[----:B-1----:R0:W-:Y:S04]  /*7f70*/  STL [R1+0x7d0], R27 ;  /* 0x0007d01b01007387 */ /* 0x0021e80000100800 */
[----:B------:R-:W4:Y:S04]  /*7f80*/  @P1 LDG.E.U16 R93, desc[UR10][R176.64] ;  /* 0x0000000ab05d1981 */ /* 0x000f28000c1e1500 */
[----:B------:R-:W4:Y:S04]  /*7f90*/  @P1 LDG.E.U16 R100, desc[UR10][R200.64] ;  /* 0x0000000ac8641981 */ /* 0x000f28000c1e1500 */
[----:B0-----:R-:W4:Y:S04]  /*7fa0*/  LDL.LU R27, [R1+0x260] ;  /* 0x00026000011b7983 */ /* 0x001f280000300800 */
[----:B------:R-:W4:Y:S04]  /*7fb0*/  @P1 LDG.E.U16 R107, desc[UR10][R224.64] ;  /* 0x0000000ae06b1981 */ /* 0x000f28000c1e1500 */
[----:B------:R-:W4:Y:S04]  /*7fc0*/  @P1 LDG.E.U16 R91, desc[UR10][R160.64] ;  /* 0x0000000aa05b1981 */ /* 0x000f28000c1e1500 */
[----:B------:R-:W4:Y:S04]  /*7fd0*/  @P1 LDG.E.U16 R109, desc[UR10][R242.64] ;  /* 0x0000000af26d1981 */ /* 0x000f28000c1e1500 */
[----:B------:R-:W4:Y:S04]  /*7fe0*/  @P1 LDG.E.U16 R99, desc[UR10][R192.64] ;  /* 0x0000000ac0631981 */ /* 0x000f28000c1e1500 */
[----:B------:R-:W4:Y:S04]  /*7ff0*/  @P1 LDG.E.U16 R105, desc[UR10][R216.64] ;  /* 0x0000000ad8691981 */ /* 0x000f28000c1e1500 */
[----:B------:R-:W4:Y:S04]  /*8000*/  @P1 LDG.E.U16 R113, desc[UR10][R250.64] ;  /* 0x0000000afa711981 */ /* 0x000f28000c1e1500 */
[----:B--2---:R-:W2:Y:S04]  /*8010*/  @P1 LDG.E.U16 R252, desc[UR10][R198.64] ;  /* 0x0000000ac6fc1981 */ /* 0x004ea8000c1e1500 */
[----:B---3--:R-:W3:Y:S04]  /*8020*/  @P1 LDG.E.U16 R0, desc[UR10][R210.64] ;  /* 0x0000000ad2001981 */ /* 0x008ee8000c1e1500 */
[----:B------:R0:W-:Y:S04]  /*8030*/  STL.64 [R1+0x640], R28 ;  /* 0x0006401c01007387 */ /* 0x0001e80000100a00 */
[----:B------:R-:W-:Y:S04]  /*8040*/  STL.64 [R1+0x638], R30 ;  /* 0x0006381e01007387 */ /* 0x000fe80000100a00 */
[----:B------:R-:W-:Y:S04]  /*8050*/  STL.64 [R1+0x630], R32 ;  /* 0x0006302001007387 */ /* 0x000fe80000100a00 */
[----:B------:R-:W-:Y:S04]  /*8060*/  STL.64 [R1+0x628], R34 ;  /* 0x0006282201007387 */ /* 0x000fe80000100a00 */
[----:B----4-:R-:W4:Y:S04]  /*8070*/  @P1 LDG.E.U16 R239, desc[UR10][R196.64] ;  /* 0x0000000ac4ef1981 */ /* 0x010f28000c1e1500 */
[----:B------:R-:W4:Y:S04]  /*8080*/  @P1 LDG.E.U16 R238, desc[UR10][R194.64] ;  /* 0x0000000ac2ee1981 */ /* 0x000f28000c1e1500 */
        /* <DEDUP_REMOVED lines=8> */
[----:B------:R1:W4:Y:S04]  /*8110*/  @P1 LDG.E.U16 R121, desc[UR10][R170.64] ;  /* 0x0000000aaa791981 */ /* 0x000328000c1e1500 */
[----:B------:R-:W4:Y:S04]  /*8120*/  @P1 LDG.E.U16 R117, desc[UR10][R166.64] ;  /* 0x0000000aa6751981 */ /* 0x000f28000c1e1500 */
[----:B------:R-:W4:Y:S01]  /*8130*/  @P1 LDG.E.U16 R116, desc[UR10][R164.64] ;  /* 0x0000000aa4741981 */ /* 0x000f22000c1e1500 */
[----:B-1----:R-:W1:Y:S03]  /*8140*/  LDC R170, c[0x0][0x3d8] ;  /* 0x0000f600ffaa7b82 */ /* 0x002e660000000800 */
[----:B------:R0:W4:Y:S04]  /*8150*/  @P1 LDG.E.U16 R115, desc[UR10][R162.64] ;  /* 0x0000000aa2731981 */ /* 0x000128000c1e1500 */
[----:B------:R-:W4:Y:S04]  /*8160*/  @P1 LDG.E.U16 R138, desc[UR10][R204.64] ;  /* 0x0000000acc8a1981 */ /* 0x000f28000c1e1500 */
[----:B------:R0:W4:Y:S04]  /*8170*/  @P1 LDG.E.U16 R2, desc[UR10][R202.64] ;  /* 0x0000000aca021981 */ /* 0x000128000c1e1500 */
[----:B------:R-:W4:Y:S01]  /*8180*/  @P1 LDG.E.U16 R27, desc[UR10][R206.64] ;  /* 0x0000000ace1b1981 */ /* 0x000f22000c1e1500 */
[----:B0-----:R-:W-:Y:S01]  /*8190*/  FMUL R163, R4, UR12 ;  /* 0x0000000c04a37c20 */ /* 0x001fe20008400000 */
[----:B------:R-:W-:Y:S01]  /*81a0*/  FMUL R164, R5, UR12 ;  /* 0x0000000c05a47c20 */ /* 0x000fe20008400000 */
[----:B------:R-:W-:Y:S01]  /*81b0*/  FMUL R165, R6, UR12 ;  /* 0x0000000c06a57c20 */ /* 0x000fe20008400000 */
[----:B------:R-:W-:-:S04]  /*81c0*/  FMUL R162, R8, UR12 ;  /* 0x0000000c08a27c20 */ /* 0x000fc80008400000 */
[----:B------:R-:W-:Y:S01]  /*81d0*/  FMNMX3 R165, R163, R164, R165, !PT ;  /* 0x000000a4a3a57276 */ /* 0x000fe200078000a5 */
[----:B------:R-:W-:Y:S01]  /*81e0*/  FMUL R164, R9, UR12 ;  /* 0x0000000c09a47c20 */ /* 0x000fe20008400000 */
[----:B------:R-:W-:Y:S01]  /*81f0*/  FMUL R163, R10, UR12 ;  /* 0x0000000c0aa37c20 */ /* 0x000fe20008400000 */
[----:B------:R-:W0:Y:S01]  /*8200*/  S2R R28, SR_TID.X ;  /* 0x00000000001c7919 */ /* 0x000e220000002100 */
[----:B--2---:R-:W-:Y:S04]  /*8210*/  STL [R1+0x7d4], R252 ;  /* 0x0007d4fc01007387 */ /* 0x004fe80000100800 */
[----:B------:R-:W-:Y:S04]  /*8220*/  STL.64 [R1+0x648], R250 ;  /* 0x000648fa01007387 */ /* 0x000fe80000100a00 */
[----:B------:R-:W-:Y:S04]  /*8230*/  STL.64 [R1+0x650], R242 ;  /* 0x000650f201007387 */ /* 0x000fe80000100a00 */
[----:B------:R-:W-:Y:S04]  /*8240*/  STL.64 [R1+0x658], R232 ;  /* 0x000658e801007387 */ /* 0x000fe80000100a00 */
[----:B------:R-:W-:Y:S04]  /*8250*/  STL.64 [R1+0x660], R224 ;  /* 0x000660e001007387 */ /* 0x000fe80000100a00 */
[----:B------:R-:W-:Y:S04]  /*8260*/  STL.64 [R1+0x668], R216 ;  /* 0x000668d801007387 */ /* 0x000fe80000100a00 */
[----:B------:R-:W-:Y:S04]  /*8270*/  STL.64 [R1+0x670], R208 ;  /* 0x000670d001007387 */ /* 0x000fe80000100a00 */
[----:B---3--:R2:W-:Y:S04]  /*8280*/  @P1 STL [R1+0x264], R0 ;  /* 0x0002640001001387 */ /* 0x0085e80000100800 */
[----:B------:R-:W-:Y:S04]  /*8290*/  STL.64 [R1+0x678], R200 ;  /* 0x000678c801007387 */ /* 0x000fe80000100a00 */
[----:B------:R-:W-:Y:S04]  /*82a0*/  STL.64 [R1+0x680], R192 ;  /* 0x000680c001007387 */ /* 0x000fe80000100a00 */
[----:B------:R-:W-:Y:S04]  /*82b0*/  STL.64 [R1+0x688], R184 ;  /* 0x000688b801007387 */ /* 0x000fe80000100a00 */
[----:B------:R-:W-:Y:S04]  /*82c0*/  STL.64 [R1+0x690], R176 ;  /* 0x000690b001007387 */ /* 0x000fe80000100a00 */
[----:B------:R-:W-:Y:S04]  /*82d0*/  STL.64 [R1+0x698], R168 ;  /* 0x000698a801007387 */ /* 0x000fe80000100a00 */
[----:B------:R-:W-:Y:S04]  /*82e0*/  STL.64 [R1+0x6a0], R160 ;  /* 0x0006a0a001007387 */ /* 0x000fe80000100a00 */
[----:B------:R3:W-:Y:S04]  /*82f0*/  STL.64 [R1+0x6a8], R4 ;  /* 0x0006a80401007387 */ /* 0x0007e80000100a00 */
[----:B------:R0:W-:Y:S01]  /*8300*/  STL.64 [R1+0x6b0], R6 ;  /* 0x0006b00601007387 */ /* 0x0001e20000100a00 */
[----:B--2---:R-:W-:-:S03]  /*8310*/  FMUL R0, R7, UR12 ;  /* 0x0000000c07007c20 */ /* 0x004fc60008400000 */
[----:B------:R2:W-:Y:S04]  /*8320*/  STL.64 [R1+0x6b8], R8 ;  /* 0x0006b80801007387 */ /* 0x0005e80000100a00 */
[----:B------:R1:W-:Y:S01]  /*8330*/  STL.64 [R1+0x6c0], R10 ;  /* 0x0006c00a01007387 */ /* 0x0003e20000100a00 */
[-C--:B---3--:R-:W-:Y:S02]  /*8340*/  LEA R4, P5, R158, R146.reuse, 0x1 ;  /* 0x000000929e047211 */ /* 0x088fe400078a08ff */
[-C--:B0-----:R-:W-:Y:S02]  /*8350*/  LEA R6, P4, R157, R146.reuse, 0x1 ;  /* 0x000000929d067211 */ /* 0x081fe400078808ff */
[CC--:B--2---:R-:W-:Y:S01]  /*8360*/  LEA R8, P3, R159.reuse, R146.reuse, 0x1 ;  /* 0x000000929f087211 */ /* 0x0c4fe200078608ff */
[----:B------:R0:W-:Y:S03]  /*8370*/  STL.64 [R1+0x6c8], R12 ;  /* 0x0006c80c01007387 */ /* 0x0001e60000100a00 */
[----:B------:R-:W-:Y:S01]  /*8380*/  LEA.HI.X.SX32 R9, R159, R3, 0x1, P3 ;  /* 0x000000039f097211 */ /* 0x000fe200018f0eff */
[----:B------:R2:W-:Y:S01]  /*8390*/  STL.64 [R1+0x6d0], R14 ;  /* 0x0006d00e01007387 */ /* 0x0005e20000100a00 */
[----:B-1----:R-:W-:-:S02]  /*83a0*/  LEA R10, P3, R156, R146, 0x1 ;  /* 0x000000929c0a7211 */ /* 0x002fc400078608ff */
[----:B------:R-:W-:Y:S01]  /*83b0*/  FMNMX3 R165, R165, R0, R162, !PT ;  /* 0x00000000a5a57276 */ /* 0x000fe200078000a2 */
[----:B------:R-:W-:Y:S01]  /*83c0*/  STL.64 [R1+0x6d8], R16 ;  /* 0x0006d81001007387 */ /* 0x000fe20000100a00 */
[-C--:B------:R-:W-:Y:S01]  /*83d0*/  LEA.HI.X.SX32 R7, R157, R3.reuse, 0x1, P4 ;  /* 0x000000039d077211 */ /* 0x080fe200020f0eff */
[----:B------:R-:W-:Y:S01]  /*83e0*/  FMUL R0, R11, UR12 ;  /* 0x0000000c0b007c20 */ /* 0x000fe20008400000 */
[-C--:B------:R-:W-:Y:S01]  /*83f0*/  LEA.HI.X.SX32 R5, R158, R3.reuse, 0x1, P5 ;  /* 0x000000039e057211 */ /* 0x080fe200028f0eff */
[----:B------:R-:W-:Y:S01]  /*8400*/  STL.64 [R1+0x6e0], R18 ;  /* 0x0006e01201007387 */ /* 0x000fe20000100a00 */
[----:B------:R-:W-:Y:S01]  /*8410*/  LEA.HI.X.SX32 R11, R156, R3, 0x1, P3 ;  /* 0x000000039c0b7211 */ /* 0x000fe200018f0eff */
[----:B------:R-:W-:Y:S01]  /*8420*/  FMUL R162, R12, UR12 ;  /* 0x0000000c0ca27c20 */ /* 0x000fe20008400000 */
[----:B------:R-:W-:Y:S01]  /*8430*/  FMNMX3 R165, R165, R164, R163, !PT ;  /* 0x000000a4a5a57276 */ /* 0x000fe200078000a3 */
[----:B------:R-:W-:Y:S01]  /*8440*/  STL.64 [R1+0x6e8], R20 ;  /* 0x0006e81401007387 */ /* 0x000fe20000100a00 */
[----:B0-----:R-:W-:Y:S01]  /*8450*/  LEA R12, P4, R155, R146, 0x1 ;  /* 0x000000929b0c7211 */ /* 0x001fe200078808ff */
[----:B------:R-:W0:Y:S02]  /*8460*/  LDC R157, c[0x0][0x3d8] ;  /* 0x0000f600ff9d7b82 */ /* 0x000e240000000800 */
[----:B------:R-:W-:Y:S04]  /*8470*/  STL.64 [R1+0x6f0], R22 ;  /* 0x0006f01601007387 */ /* 0x000fe80000100a00 */
[----:B------:R-:W-:Y:S04]  /*8480*/  STL.64 [R1+0x250], R8 ;  /* 0x0002500801007387 */ /* 0x000fe80000100a00 */
[----:B------:R-:W-:Y:S01]  /*8490*/  STL.64 [R1+0x248], R6 ;  /* 0x0002480601007387 */ /* 0x000fe20000100a00 */
[----:B------:R-:W-:-:S03]  /*84a0*/  FMUL R164, R13, UR12 ;  /* 0x0000000c0da47c20 */ /* 0x000fc60008400000 */
[----:B------:R-:W-:Y:S01]  /*84b0*/  STL.64 [R1+0x240], R4 ;  /* 0x0002400401007387 */ /* 0x000fe20000100a00 */
[----:B------:R-:W-:-:S03]  /*84c0*/  LEA.HI.X.SX32 R13, R155, R3, 0x1, P4 ;  /* 0x000000039b0d7211 */ /* 0x000fc600020f0eff */
[----:B------:R1:W-:Y:S01]  /*84d0*/  STL.64 [R1+0x230], R10 ;  /* 0x0002300a01007387 */ /* 0x0003e20000100a00 */
[----:B------:R-:W-:Y:S01]  /*84e0*/  FMUL R163, R14, UR12 ;  /* 0x0000000c0ea37c20 */ /* 0x000fe20008400000 */
[----:B--2---:R-:W-:Y:S02]  /*84f0*/  LEA R14, P3, R154, R146, 0x1 ;  /* 0x000000929a0e7211 */ /* 0x004fe400078608ff */
[----:B------:R-:W-:Y:S01]  /*8500*/  FMNMX3 R165, R165, R0, R162, !PT ;  /* 0x00000000a5a57276 */ /* 0x000fe200078000a2 */
[----:B------:R2:W-:Y:S01]  /*8510*/  STL.64 [R1+0x228], R12 ;  /* 0x0002280c01007387 */ /* 0x0005e20000100a00 */
[----:B-1----:R-:W-:-:S04]  /*8520*/  LEA R10, P5, R153, R146, 0x1 ;  /* 0x00000092990a7211 */ /* 0x002fc800078a08ff */
[-C--:B------:R-:W-:Y:S01]  /*8530*/  LEA.HI.X.SX32 R11, R153, R3.reuse, 0x1, P5 ;  /* 0x00000003990b7211 */ /* 0x080fe200028f0eff */
[----:B------:R-:W-:Y:S01]  /*8540*/  FMUL R0, R15, UR12 ;  /* 0x0000000c0f007c20 */ /* 0x000fe20008400000 */
[-C--:B--2---:R-:W-:Y:S01]  /*8550*/  LEA R12, P4, R152, R146.reuse, 0x1 ;  /* 0x00000092980c7211 */ /* 0x084fe200078808ff */
[----:B------:R-:W-:Y:S01]  /*8560*/  FMUL R162, R16, UR12 ;  /* 0x0000000c10a27c20 */ /* 0x000fe20008400000 */
[-C--:B------:R-:W-:Y:S01]  /*8570*/  LEA.HI.X.SX32 R15, R154, R3.reuse, 0x1, P3 ;  /* 0x000000039a0f7211 */ /* 0x080fe200018f0eff */
[----:B------:R1:W-:Y:S01]  /*8580*/  STL.64 [R1+0x210], R10 ;  /* 0x0002100a01007387 */ /* 0x0003e20000100a00 */
[----:B------:R-:W-:Y:S01]  /*8590*/  LEA.HI.X.SX32 R13, R152, R3, 0x1, P4 ;  /* 0x00000003980d7211 */ /* 0x000fe200020f0eff */
[----:B------:R-:W2:Y:S02]  /*85a0*/  LDC R153, c[0x0][0x3d8] ;  /* 0x0000f600ff997b82 */ /* 0x000ea40000000800 */
[----:B------:R3:W-:Y:S01]  /*85b0*/  STL.64 [R1+0x220], R14 ;  /* 0x0002200e01007387 */ /* 0x0007e20000100a00 */
[----:B-1----:R-:W-:-:S03]  /*85c0*/  LEA R10, P3, R151, R146, 0x1 ;  /* 0x00000092970a7211 */ /* 0x002fc600078608ff */
[----:B------:R1:W-:Y:S01]  /*85d0*/  STL.64 [R1+0x208], R12 ;  /* 0x0002080c01007387 */ /* 0x0003e20000100a00 */
[----:B------:R-:W-:Y:S02]  /*85e0*/  LEA.HI.X.SX32 R11, R151, R3, 0x1, P3 ;  /* 0x00000003970b7211 */ /* 0x000fe400018f0eff */
[----:B---3--:R-:W-:Y:S02]  /*85f0*/  LEA R14, P4, R150, R146, 0x1 ;  /* 0x00000092960e7211 */ /* 0x008fe400078808ff */
[----:B------:R-:W-:Y:S01]  /*8600*/  LEA R86, R170, R86, 0x1 ;  /* 0x00000056aa567211 */ /* 0x000fe200078e08ff */
[----:B------:R3:W-:Y:S01]  /*8610*/  STL.64 [R1+0x200], R10 ;  /* 0x0002000a01007387 */ /* 0x0007e20000100a00 */
[----:B-1----:R-:W-:-:S03]  /*8620*/  LEA R12, P5, R149, R146, 0x1 ;  /* 0x00000092950c7211 */ /* 0x002fc600078a08ff */
[----:B----4-:R-:W-:Y:S01]  /*8630*/  STS.U16 [R133+UR6+0x8400], R27 ;  /* 0x0084001b85007988 */ /* 0x010fe20008000406 */
[-C--:B------:R-:W-:Y:S01]  /*8640*/  LEA.HI.X.SX32 R15, R150, R3.reuse, 0x1, P4 ;  /* 0x00000003960f7211 */ /* 0x080fe200020f0eff */
[----:B------:R-:W1:Y:S01]  /*8650*/  LDC R151, c[0x0][0x3d8] ;  /* 0x0000f600ff977b82 */ /* 0x000e620000000800 */
[----:B------:R-:W-:Y:S02]  /*8660*/  LEA.HI.X.SX32 R13, R149, R3, 0x1, P5 ;  /* 0x00000003950d7211 */ /* 0x000fe400028f0eff */
[----:B---3--:R-:W-:-:S03]  /*8670*/  LEA R10, P3, R148, R146, 0x1 ;  /* 0x00000092940a7211 */ /* 0x008fc600078608ff */
[----:B------:R3:W-:Y:S01]  /*8680*/  STL.64 [R1+0x1e8], R12 ;  /* 0x0001e80c01007387 */ /* 0x0007e20000100a00 */
[----:B------:R-:W-:-:S03]  /*8690*/  LEA.HI.X.SX32 R11, R148, R3, 0x1, P3 ;  /* 0x00000003940b7211 */ /* 0x000fc600018f0eff */
[----:B------:R-:W-:Y:S04]  /*86a0*/  STL.64 [R1+0x1f0], R14 ;  /* 0x0001f00e01007387 */ /* 0x000fe80000100a00 */
[----:B------:R4:W-:Y:S01]  /*86b0*/  STL.64 [R1+0x1e0], R10 ;  /* 0x0001e00a01007387 */ /* 0x0009e20000100a00 */
[----:B---3--:R-:W-:-:S04]  /*86c0*/  LEA R12, P4, R147, R146, 0x1 ;  /* 0x00000092930c7211 */ /* 0x008fc800078808ff */
[-C--:B------:R-:W-:Y:S02]  /*86d0*/  LEA.HI.X.SX32 R13, R147, R3.reuse, 0x1, P4 ;  /* 0x00000003930d7211 */ /* 0x080fe400020f0eff */
[CC--:B----4-:R-:W-:Y:S02]  /*86e0*/  LEA R10, P5, R143.reuse, R146.reuse, 0x1 ;  /* 0x000000928f0a7211 */ /* 0x0d0fe400078a08ff */
[C---:B------:R-:W-:Y:S02]  /*86f0*/  LEA R14, P3, R144.reuse, R146, 0x1 ;  /* 0x00000092900e7211 */ /* 0x040fe400078608ff */
[-C--:B------:R-:W-:Y:S01]  /*8700*/  LEA.HI.X.SX32 R11, R143, R3.reuse, 0x1, P5 ;  /* 0x000000038f0b7211 */ /* 0x080fe200028f0eff */
[----:B------:R3:W-:Y:S01]  /*8710*/  STL.64 [R1+0x1d0], R12 ;  /* 0x0001d00c01007387 */ /* 0x0007e20000100a00 */
[----:B------:R-:W-:-:S03]  /*8720*/  LEA.HI.X.SX32 R15, R144, R3, 0x1, P3 ;  /* 0x00000003900f7211 */ /* 0x000fc600018f0eff */
[----:B------:R4:W-:Y:S01]  /*8730*/  STL.64 [R1+0x1c0], R10 ;  /* 0x0001c00a01007387 */ /* 0x0009e20000100a00 */
[-C--:B---3--:R-:W-:Y:S02]  /*8740*/  LEA R12, P4, R142, R146.reuse, 0x1 ;  /* 0x000000928e0c7211 */ /* 0x088fe400078808ff */
[-C--:B----4-:R-:W-:Y:S02]  /*8750*/  LEA R10, P3, R130, R146.reuse, 0x1 ;  /* 0x00000092820a7211 */ /* 0x090fe400078608ff */
[-C--:B------:R-:W-:Y:S02]  /*8760*/  LEA.HI.X.SX32 R13, R142, R3.reuse, 0x1, P4 ;  /* 0x000000038e0d7211 */ /* 0x080fe400020f0eff */
[----:B------:R-:W-:Y:S01]  /*8770*/  LEA.HI.X.SX32 R11, R130, R3, 0x1, P3 ;  /* 0x00000003820b7211 */ /* 0x000fe200018f0eff */
[----:B------:R3:W-:Y:S04]  /*8780*/  STL.64 [R1+0x1c8], R14 ;  /* 0x0001c80e01007387 */ /* 0x0007e80000100a00 */
[----:B------:R4:W-:Y:S04]  /*8790*/  STL.64 [R1+0x1b0], R12 ;  /* 0x0001b00c01007387 */ /* 0x0009e80000100a00 */
[----:B------:R0:W-:Y:S01]  /*87a0*/  STL.64 [R1+0x1a8], R10 ;  /* 0x0001a80a01007387 */ /* 0x0001e20000100a00 */
[----:B---3--:R-:W-:-:S02]  /*87b0*/  LEA R14, P4, R128, R146, 0x1 ;  /* 0x00000092800e7211 */ /* 0x008fc400078808ff */
[CC--:B----4-:R-:W-:Y:S02]  /*87c0*/  LEA R12, P5, R127.reuse, R146.reuse, 0x1 ;  /* 0x000000927f0c7211 */ /* 0x0d0fe400078a08ff */
[-C--:B0-----:R-:W-:Y:S02]  /*87d0*/  LEA R10, P3, R126, R146.reuse, 0x1 ;  /* 0x000000927e0a7211 */ /* 0x081fe400078608ff */
[-C--:B------:R-:W-:Y:S02]  /*87e0*/  LEA.HI.X.SX32 R13, R127, R3.reuse, 0x1, P5 ;  /* 0x000000037f0d7211 */ /* 0x080fe400028f0eff */
[-C--:B------:R-:W-:Y:S02]  /*87f0*/  LEA.HI.X.SX32 R15, R128, R3.reuse, 0x1, P4 ;  /* 0x00000003800f7211 */ /* 0x080fe400020f0eff */
[----:B------:R-:W-:Y:S01]  /*8800*/  LEA.HI.X.SX32 R11, R126, R3, 0x1, P3 ;  /* 0x000000037e0b7211 */ /* 0x000fe200018f0eff */
[----:B------:R0:W-:Y:S04]  /*8810*/  STL.64 [R1+0x190], R12 ;  /* 0x0001900c01007387 */ /* 0x0001e80000100a00 */
[----:B------:R-:W-:Y:S04]  /*8820*/  STL.64 [R1+0x1a0], R14 ;  /* 0x0001a00e01007387 */ /* 0x000fe80000100a00 */
[----:B------:R3:W-:Y:S01]  /*8830*/  STL.64 [R1+0x188], R10 ;  /* 0x0001880a01007387 */ /* 0x0007e20000100a00 */
[----:B0-----:R-:W-:-:S04]  /*8840*/  LEA R12, P4, R122, R146, 0x1 ;  /* 0x000000927a0c7211 */ /* 0x001fc800078808ff */
[-C--:B------:R-:W-:Y:S02]  /*8850*/  LEA.HI.X.SX32 R13, R122, R3.reuse, 0x1, P4 ;  /* 0x000000037a0d7211 */ /* 0x080fe400020f0eff */
[CC--:B---3--:R-:W-:Y:S02]  /*8860*/  LEA R10, P5, R119.reuse, R146.reuse, 0x1 ;  /* 0x00000092770a7211 */ /* 0x0c8fe400078a08ff */
[C---:B------:R-:W-:Y:S02]  /*8870*/  LEA R14, P3, R120.reuse, R146, 0x1 ;  /* 0x00000092780e7211 */ /* 0x040fe400078608ff */
[-C--:B------:R-:W-:Y:S01]  /*8880*/  LEA.HI.X.SX32 R11, R119, R3.reuse, 0x1, P5 ;  /* 0x00000003770b7211 */ /* 0x080fe200028f0eff */
[----:B------:R0:W-:Y:S01]  /*8890*/  STL.64 [R1+0x180], R12 ;  /* 0x0001800c01007387 */ /* 0x0001e20000100a00 */
[----:B------:R-:W-:-:S03]  /*88a0*/  LEA.HI.X.SX32 R15, R120, R3, 0x1, P3 ;  /* 0x00000003780f7211 */ /* 0x000fc600018f0eff */
[----:B------:R3:W-:Y:S01]  /*88b0*/  STL.64 [R1+0x168], R10 ;  /* 0x0001680a01007387 */ /* 0x0007e20000100a00 */
[----:B------:R-:W-:Y:S01]  /*88c0*/  FMNMX3 R165, R165, R164, R163, !PT ;  /* 0x000000a4a5a57276 */ /* 0x000fe200078000a3 */
[----:B------:R-:W-:Y:S01]  /*88d0*/  FMUL R164, R17, UR12 ;  /* 0x0000000c11a47c20 */ /* 0x000fe20008400000 */
[-C--:B0-----:R-:W-:Y:S02]  /*88e0*/  LEA R12, P4, R118, R146.reuse, 0x1 ;  /* 0x00000092760c7211 */ /* 0x081fe400078808ff */
[----:B---3--:R-:W-:Y:S02]  /*88f0*/  LEA R10, P3, R114, R146, 0x1 ;  /* 0x00000092720a7211 */ /* 0x008fe400078608ff */
[-C--:B------:R-:W-:Y:S01]  /*8900*/  LEA.HI.X.SX32 R13, R118, R3.reuse, 0x1, P4 ;  /* 0x00000003760d7211 */ /* 0x080fe200020f0eff */
[----:B------:R-:W-:Y:S01]  /*8910*/  FMUL R163, R18, UR12 ;  /* 0x0000000c12a37c20 */ /* 0x000fe20008400000 */
[----:B------:R-:W-:Y:S01]  /*8920*/  LEA.HI.X.SX32 R11, R114, R3, 0x1, P3 ;  /* 0x00000003720b7211 */ /* 0x000fe200018f0eff */
[----:B------:R0:W-:Y:S01]  /*8930*/  STL.64 [R1+0x170], R14 ;  /* 0x0001700e01007387 */ /* 0x0001e20000100a00 */
[----:B------:R-:W-:Y:S01]  /*8940*/  FMNMX3 R0, R165, R0, R162, !PT ;  /* 0x00000000a5007276 */ /* 0x000fe200078000a2 */
[----:B------:R-:W-:Y:S01]  /*8950*/  FMUL R162, R19, UR12 ;  /* 0x0000000c13a27c20 */ /* 0x000fe20008400000 */
[----:B------:R-:W-:Y:S01]  /*8960*/  FMUL R165, R20, UR12 ;  /* 0x0000000c14a57c20 */ /* 0x000fe20008400000 */
[----:B------:R3:W-:Y:S01]  /*8970*/  STL.64 [R1+0x160], R12 ;  /* 0x0001600c01007387 */ /* 0x0007e20000100a00 */
[----:B------:R-:W-:Y:S01]  /*8980*/  FMNMX3 R0, R0, R164, R163, !PT ;  /* 0x000000a400007276 */ /* 0x000fe200078000a3 */
[----:B------:R-:W-:-:S02]  /*8990*/  FMUL R164, R22, UR12 ;  /* 0x0000000c16a47c20 */ /* 0x000fc40008400000 */
[----:B------:R4:W-:Y:S01]  /*89a0*/  STL.64 [R1+0x150], R10 ;  /* 0x0001500a01007387 */ /* 0x0009e20000100a00 */
[CC--:B0-----:R-:W-:Y:S02]  /*89b0*/  LEA R14, P4, R112.reuse, R146.reuse, 0x1 ;  /* 0x00000092700e7211 */ /* 0x0c1fe400078808ff */
[-C--:B---3--:R-:W-:Y:S02]  /*89c0*/  LEA R12, P5, R111, R146.reuse, 0x1 ;  /* 0x000000926f0c7211 */ /* 0x088fe400078a08ff */
[-C--:B------:R-:W-:Y:S02]  /*89d0*/  LEA.HI.X.SX32 R15, R112, R3.reuse, 0x1, P4 ;  /* 0x00000003700f7211 */ /* 0x080fe400020f0eff */
[-C--:B----4-:R-:W-:Y:S02]  /*89e0*/  LEA R10, P3, R110, R146.reuse, 0x1 ;  /* 0x000000926e0a7211 */ /* 0x090fe400078608ff */
[----:B------:R-:W-:Y:S02]  /*89f0*/  LEA R22, P4, R106, R146, 0x1 ;  /* 0x000000926a167211 */ /* 0x000fe400078808ff */
[----:B------:R-:W-:Y:S01]  /*8a00*/  FMNMX3 R165, R0, R162, R165, !PT ;  /* 0x000000a200a57276 */ /* 0x000fe200078000a5 */
[----:B------:R-:W-:Y:S01]  /*8a10*/  FMUL R162, R23, UR12 ;  /* 0x0000000c17a27c20 */ /* 0x000fe20008400000 */
[----:B------:R-:W-:-:S02]  /*8a20*/  LEA.HI.X.SX32 R11, R110, R3, 0x1, P3 ;  /* 0x000000036e0b7211 */ /* 0x000fc400018f0eff */
[-C--:B------:R-:W-:Y:S02]  /*8a30*/  LEA.HI.X.SX32 R13, R111, R3.reuse, 0x1, P5 ;  /* 0x000000036f0d7211 */ /* 0x080fe400028f0eff */
[-C--:B------:R-:W-:Y:S02]  /*8a40*/  LEA R20, P3, R104, R146.reuse, 0x1 ;  /* 0x0000009268147211 */ /* 0x080fe400078608ff */
[-C--:B------:R-:W-:Y:S01]  /*8a50*/  LEA.HI.X.SX32 R23, R106, R3.reuse, 0x1, P4 ;  /* 0x000000036a177211 */ /* 0x080fe200020f0eff */
[----:B------:R-:W-:Y:S01]  /*8a60*/  FMUL R0, R21, UR12 ;  /* 0x0000000c15007c20 */ /* 0x000fe20008400000 */
[-C--:B------:R-:W-:Y:S01]  /*8a70*/  LEA R16, P4, R102, R146.reuse, 0x1 ;  /* 0x0000009266107211 */ /* 0x080fe200078808ff */
[----:B------:R-:W-:Y:S01]  /*8a80*/  STL.64 [R1+0x148], R14 ;  /* 0x0001480e01007387 */ /* 0x000fe20000100a00 */
[-C--:B------:R-:W-:Y:S02]  /*8a90*/  LEA.HI.X.SX32 R21, R104, R3.reuse, 0x1, P3 ;  /* 0x0000000368157211 */ /* 0x080fe400018f0eff */
[----:B------:R-:W-:Y:S01]  /*8aa0*/  LEA.HI.X.SX32 R17, R102, R3, 0x1, P4 ;  /* 0x0000000366117211 */ /* 0x000fe200020f0eff */
[----:B------:R0:W-:Y:S04]  /*8ab0*/  STL.64 [R1+0x140], R12 ;  /* 0x0001400c01007387 */ /* 0x0001e80000100a00 */
[----:B------:R-:W-:Y:S04]  /*8ac0*/  STL.64 [R1+0x130], R10 ;  /* 0x0001300a01007387 */ /* 0x000fe80000100a00 */
[----:B------:R-:W-:Y:S01]  /*8ad0*/  STL.64 [R1+0x128], R22 ;  /* 0x0001281601007387 */ /* 0x000fe20000100a00 */
[----:B0-----:R-:W-:-:S03]  /*8ae0*/  LEA R12, P4, R96, R146, 0x1 ;  /* 0x00000092600c7211 */ /* 0x001fc600078808ff */
[----:B------:R-:W-:Y:S04]  /*8af0*/  STL.64 [R1+0x6f8], R22 ;  /* 0x0006f81601007387 */ /* 0x000fe80000100a00 */
[----:B------:R-:W-:Y:S01]  /*8b00*/  STL.64 [R1+0x120], R20 ;  /* 0x0001201401007387 */ /* 0x000fe20000100a00 */
[----:B------:R-:W-:-:S03]  /*8b10*/  LEA.HI.X.SX32 R13, R96, R3, 0x1, P4 ;  /* 0x00000003600d7211 */ /* 0x000fc600020f0eff */
[----:B------:R0:W-:Y:S02]  /*8b20*/  STL.64 [R1+0x700], R20 ;  /* 0x0007001401007387 */ /* 0x0001e40000100a00 */
[----:B0-----:R-:W-:Y:S01]  /*8b30*/  IMAD.MOV.U32 R20, RZ, RZ, R6 ;  /* 0x000000ffff147224 */ /* 0x001fe200078e0006 */
[CC--:B------:R-:W-:Y:S02]  /*8b40*/  LEA R6, P4, R90.reuse, R146.reuse, 0x1 ;  /* 0x000000925a067211 */ /* 0x0c0fe400078808ff */
[----:B------:R-:W-:Y:S02]  /*8b50*/  MOV R21, R7 ;  /* 0x0000000700157202 */ /* 0x000fe40000000f00 */
[----:B------:R-:W-:Y:S02]  /*8b60*/  LEA.HI.X.SX32 R7, R90, R3, 0x1, P4 ;  /* 0x000000035a077211 */ /* 0x000fe400020f0eff */
[----:B------:R-:W-:-:S04]  /*8b70*/  LEA R168, P4, R87, R146, 0x1 ;  /* 0x0000009257a87211 */ /* 0x000fc800078808ff */
[----:B------:R-:W-:Y:S02]  /*8b80*/  LEA.HI.X.SX32 R169, R87, R3, 0x1, P4 ;  /* 0x0000000357a97211 */ /* 0x000fe400020f0eff */
[----:B------:R-:W-:-:S04]  /*8b90*/  LEA R184, P4, R81, R146, 0x1 ;  /* 0x0000009251b87211 */ /* 0x000fc800078808ff */
[-C--:B------:R-:W-:Y:S02]  /*8ba0*/  LEA.HI.X.SX32 R185, R81, R3.reuse, 0x1, P4 ;  /* 0x0000000351b97211 */ /* 0x080fe400020f0eff */
[-C--:B------:R-:W-:Y:S02]  /*8bb0*/  LEA R208, P4, R75, R146.reuse, 0x1 ;  /* 0x000000924bd07211 */ /* 0x080fe400078808ff */
[-C--:B------:R-:W-:Y:S02]  /*8bc0*/  LEA R18, P5, R103, R146.reuse, 0x1 ;  /* 0x0000009267127211 */ /* 0x080fe400078a08ff */
[----:B------:R-:W-:Y:S02]  /*8bd0*/  LEA.HI.X.SX32 R209, R75, R3, 0x1, P4 ;  /* 0x000000034bd17211 */ /* 0x000fe400020f0eff */
[-C--:B------:R-:W-:Y:S02]  /*8be0*/  LEA R232, P4, R71, R146.reuse, 0x1 ;  /* 0x0000009247e87211 */ /* 0x080fe400078808ff */
[----:B------:R-:W-:-:S02]  /*8bf0*/  LEA R14, P3, R98, R146, 0x1 ;  /* 0x00000092620e7211 */ /* 0x000fc400078608ff */
[----:B------:R-:W-:Y:S02]  /*8c00*/  SHF.R.S32.HI R167, RZ, 0x6, R28 ;  /* 0x00000006ffa77819 */ /* 0x000fe4000001141c */
[----:B------:R-:W-:Y:S02]  /*8c10*/  LOP3.LUT R166, R28, 0x3f, RZ, 0xc0, !PT ;  /* 0x0000003f1ca67812 */ /* 0x000fe400078ec0ff */
[-C--:B------:R-:W-:Y:S02]  /*8c20*/  LEA.HI.X.SX32 R233, R71, R3.reuse, 0x1, P4 ;  /* 0x0000000347e97211 */ /* 0x080fe400020f0eff */
[-C--:B------:R-:W-:Y:S02]  /*8c30*/  LEA.HI.X.SX32 R19, R103, R3.reuse, 0x1, P5 ;  /* 0x0000000367137211 */ /* 0x080fe400028f0eff */
[----:B------:R-:W-:Y:S01]  /*8c40*/  LEA R28, P4, R64, R146, 0x1 ;  /* 0x00000092401c7211 */ /* 0x000fe200078808ff */
[----:B------:R-:W-:Y:S01]  /*8c50*/  IMAD.MOV.U32 R22, RZ, RZ, R8 ;  /* 0x000000ffff167224 */ /* 0x000fe200078e0008 */
[----:B------:R-:W-:-:S02]  /*8c60*/  LEA.HI.X.SX32 R15, R98, R3, 0x1, P3 ;  /* 0x00000003620f7211 */ /* 0x000fc400018f0eff */
[-C--:B------:R-:W-:Y:S01]  /*8c70*/  LEA R8, P3, R94, R146.reuse, 0x1 ;  /* 0x000000925e087211 */ /* 0x080fe200078608ff */
[----:B------:R-:W-:Y:S01]  /*8c80*/  STL.64 [R1+0x110], R18 ;  /* 0x0001101201007387 */ /* 0x000fe20000100a00 */
[----:B------:R-:W-:Y:S02]  /*8c90*/  LEA.HI.X.SX32 R29, R64, R3, 0x1, P4 ;  /* 0x00000003401d7211 */ /* 0x000fe400020f0eff */
[CC--:B------:R-:W-:Y:S01]  /*8ca0*/  LEA R32, P4, R59.reuse, R146.reuse, 0x1 ;  /* 0x000000923b207211 */ /* 0x0c0fe200078808ff */
[----:B------:R0:W-:Y:S01]  /*8cb0*/  STL.64 [R1+0x708], R18 ;  /* 0x0007081201007387 */ /* 0x0001e20000100a00 */
[----:B------:R-:W-:Y:S02]  /*8cc0*/  MOV R23, R9 ;  /* 0x0000000900177202 */ /* 0x000fe40000000f00 */
[-C--:B------:R-:W-:Y:S01]  /*8cd0*/  LEA.HI.X.SX32 R9, R94, R3.reuse, 0x1, P3 ;  /* 0x000000035e097211 */ /* 0x080fe200018f0eff */
[----:B------:R-:W-:Y:S01]  /*8ce0*/  FMUL R163, R24, UR12 ;  /* 0x0000000c18a37c20 */ /* 0x000fe20008400000 */
[----:B------:R-:W-:Y:S01]  /*8cf0*/  LEA.HI.X.SX32 R33, R59, R3, 0x1, P4 ;  /* 0x000000033b217211 */ /* 0x000fe200020f0eff */
[----:B------:R-:W3:Y:S01]  /*8d00*/  LDL.LU R144, [R1+0x264] ;  /* 0x0002640001907983 */ /* 0x000ee20000300800 */
[-C--:B------:R-:W-:Y:S01]  /*8d10*/  LEA R136, P4, R55, R146.reuse, 0x1 ;  /* 0x0000009237887211 */ /* 0x080fe200078808ff */
[----:B0-----:R-:W-:Y:S01]  /*8d20*/  IMAD.MOV.U32 R18, RZ, RZ, R4 ;  /* 0x000000ffff127224 */ /* 0x001fe200078e0004 */
[----:B------:R-:W-:-:S02]  /*8d30*/  LEA R4, P3, R88, R146, 0x1 ;  /* 0x0000009258047211 */ /* 0x000fc400078608ff */
[----:B------:R-:W-:Y:S02]  /*8d40*/  MOV R19, R5 ;  /* 0x0000000500137202 */ /* 0x000fe40000000f00 */
[-C--:B------:R-:W-:Y:S02]  /*8d50*/  LEA.HI.X.SX32 R5, R88, R3.reuse, 0x1, P3 ;  /* 0x0000000358057211 */ /* 0x080fe400018f0eff */
[-C--:B------:R-:W-:Y:S02]  /*8d60*/  LEA R176, P3, R83, R146.reuse, 0x1 ;  /* 0x0000009253b07211 */ /* 0x080fe400078608ff */
[-C--:B------:R-:W-:Y:S02]  /*8d70*/  LEA.HI.X.SX32 R137, R55, R3.reuse, 0x1, P4 ;  /* 0x0000000337897211 */ /* 0x080fe400020f0eff */
[----:B------:R-:W-:Y:S02]  /*8d80*/  LEA R246, P4, R48, R146, 0x1 ;  /* 0x0000009230f67211 */ /* 0x000fe400078808ff */
[----:B------:R-:W-:-:S02]  /*8d90*/  LEA.HI.X.SX32 R177, R83, R3, 0x1, P3 ;  /* 0x0000000353b17211 */ /* 0x000fc400018f0eff */
[-C--:B------:R-:W-:Y:S02]  /*8da0*/  LEA R10, P5, R95, R146.reuse, 0x1 ;  /* 0x000000925f0a7211 */ /* 0x080fe400078a08ff */
[-C--:B------:R-:W-:Y:S02]  /*8db0*/  LEA R200, P3, R79, R146.reuse, 0x1 ;  /* 0x000000924fc87211 */ /* 0x080fe400078608ff */
[-C--:B------:R-:W-:Y:S02]  /*8dc0*/  LEA.HI.X.SX32 R247, R48, R3.reuse, 0x1, P4 ;  /* 0x0000000330f77211 */ /* 0x080fe400020f0eff */
[----:B------:R-:W-:Y:S02]  /*8dd0*/  LEA R240, P4, R43, R146, 0x1 ;  /* 0x000000922bf07211 */ /* 0x000fe400078808ff */
[-C--:B------:R-:W-:Y:S02]  /*8de0*/  LEA.HI.X.SX32 R11, R95, R3.reuse, 0x1, P5 ;  /* 0x000000035f0b7211 */ /* 0x080fe400028f0eff */
        /* <DEDUP_REMOVED lines=8> */
[CC--:B------:R-:W-:Y:S02]  /*8e70*/  LEA R242, P3, R67.reuse, R146.reuse, 0x1 ;  /* 0x0000009243f27211 */ /* 0x0c0fe400078608ff */
[-C--:B------:R-:W-:Y:S02]  /*8e80*/  LEA.HI.X.SX32 R231, R40, R3.reuse, 0x1, P4 ;  /* 0x0000000328e77211 */ /* 0x080fe400020f0eff */
[----:B------:R-:W-:Y:S02]  /*8e90*/  LEA R222, P4, R38, R146, 0x1 ;  /* 0x0000009226de7211 */ /* 0x000fe400078808ff */
[-C--:B------:R-:W-:Y:S02]  /*8ea0*/  LEA.HI.X.SX32 R193, R80, R3.reuse, 0x1, P5 ;  /* 0x0000000350c17211 */ /* 0x080fe400028f0eff */
[----:B------:R-:W-:-:S02]  /*8eb0*/  LEA.HI.X.SX32 R243, R67, R3, 0x1, P3 ;  /* 0x0000000343f37211 */ /* 0x000fc400018f0eff */
[-C--:B------:R-:W-:Y:S02]  /*8ec0*/  LEA R216, P5, R73, R146.reuse, 0x1 ;  /* 0x0000009249d87211 */ /* 0x080fe400078a08ff */
[----:B------:R-:W-:Y:S02]  /*8ed0*/  LEA R30, P3, R63, R146, 0x1 ;  /* 0x000000923f1e7211 */ /* 0x000fe400078608ff */
[----:B------:R-:W-:Y:S02]  /*8ee0*/  FMNMX3 R164, R165, R0, R164, !PT ;  /* 0x00000000a5a47276 */ /* 0x000fe400078000a4 */
[-C--:B------:R-:W-:Y:S01]  /*8ef0*/  LEA.HI.X.SX32 R223, R38, R3.reuse, 0x1, P4 ;  /* 0x0000000326df7211 */ /* 0x080fe200020f0eff */
[----:B------:R-:W-:Y:S01]  /*8f00*/  STL.64 [R1+0x108], R16 ;  /* 0x0001081001007387 */ /* 0x000fe20000100a00 */
[----:B------:R-:W-:Y:S01]  /*8f10*/  LEA R218, P4, R44, R146, 0x1 ;  /* 0x000000922cda7211 */ /* 0x000fe200078808ff */
[----:B------:R-:W0:Y:S01]  /*8f20*/  LDC R165, c[0x0][0x3d8] ;  /* 0x0000f600ffa57b82 */ /* 0x000e220000000800 */
[-C--:B------:R-:W-:Y:S01]  /*8f30*/  LEA.HI.X.SX32 R217, R73, R3.reuse, 0x1, P5 ;  /* 0x0000000349d97211 */ /* 0x080fe200028f0eff */
[----:B------:R-:W-:Y:S01]  /*8f40*/  STL.64 [R1+0x710], R16 ;  /* 0x0007101001007387 */ /* 0x000fe20000100a00 */
[----:B------:R-:W-:-:S02]  /*8f50*/  LEA.HI.X.SX32 R31, R63, R3, 0x1, P3 ;  /* 0x000000033f1f7211 */ /* 0x000fc400018f0eff */
[----:B------:R-:W-:Y:S01]  /*8f60*/  FMNMX3 R252, R164, R162, R163, !PT ;  /* 0x000000a2a4fc7276 */ /* 0x000fe200078000a3 */
[----:B------:R-:W-:Y:S01]  /*8f70*/  STL.64 [R1+0x100], R14 ;  /* 0x0001000e01007387 */ /* 0x000fe20000100a00 */
[CC--:B------:R-:W-:Y:S01]  /*8f80*/  LEA R250, P5, R65.reuse, R146.reuse, 0x1 ;  /* 0x0000009241fa7211 */ /* 0x0c0fe200078a08ff */
[----:B------:R-:W4:Y:S01]  /*8f90*/  LDC R162, c[0x0][0x3d8] ;  /* 0x0000f600ffa27b82 */ /* 0x000f220000000800 */
[-C--:B------:R-:W-:Y:S01]  /*8fa0*/  LEA R140, P3, R56, R146.reuse, 0x1 ;  /* 0x00000092388c7211 */ /* 0x080fe200078608ff */
[----:B------:R-:W-:Y:S01]  /*8fb0*/  STL.64 [R1+0x718], R14 ;  /* 0x0007180e01007387 */ /* 0x000fe20000100a00 */
[-C--:B------:R-:W-:Y:S02]  /*8fc0*/  LEA.HI.X.SX32 R219, R44, R3.reuse, 0x1, P4 ;  /* 0x000000032cdb7211 */ /* 0x080fe400020f0eff */
[-C--:B------:R-:W-:Y:S01]  /*8fd0*/  LEA R210, P4, R50, R146.reuse, 0x1 ;  /* 0x0000009232d27211 */ /* 0x080fe200078808ff */
[----:B------:R-:W-:Y:S01]  /*8fe0*/  STL.64 [R1+0xf0], R12 ;  /* 0x0000f00c01007387 */ /* 0x000fe20000100a00 */
[-C--:B------:R-:W-:Y:S01]  /*8ff0*/  LEA.HI.X.SX32 R251, R65, R3.reuse, 0x1, P5 ;  /* 0x0000000341fb7211 */ /* 0x080fe200028f0eff */
[----:B------:R-:W0:Y:S01]  /*9000*/  LDC R163, c[0x0][0x3d8] ;  /* 0x0000f600ffa37b82 */ /* 0x000e220000000800 */
[----:B------:R-:W-:Y:S01]  /*9010*/  LEA.HI.X.SX32 R141, R56, R3, 0x1, P3 ;  /* 0x00000003388d7211 */ /* 0x000fe200018f0eff */
[----:B------:R-:W-:Y:S01]  /*9020*/  STL.64 [R1+0x720], R12 ;  /* 0x0007200c01007387 */ /* 0x000fe20000100a00 */
[----:B------:R-:W-:-:S02]  /*9030*/  LEA R34, P5, R57, R146, 0x1 ;  /* 0x0000009239227211 */ /* 0x000fc400078a08ff */
[-C--:B------:R-:W-:Y:S01]  /*9040*/  LEA R134, P3, R51, R146.reuse, 0x1 ;  /* 0x0000009233867211 */ /* 0x080fe200078608ff */
[----:B------:R-:W-:Y:S01]  /*9050*/  STL.64 [R1+0xe8], R10 ;  /* 0x0000e80a01007387 */ /* 0x000fe20000100a00 */
[-C--:B------:R-:W-:Y:S02]  /*9060*/  LEA.HI.X.SX32 R211, R50, R3.reuse, 0x1, P4 ;  /* 0x0000000332d37211 */ /* 0x080fe400020f0eff */
[----:B------:R-:W-:Y:S01]  /*9070*/  LEA R202, P4, R53, R146, 0x1 ;  /* 0x0000009235ca7211 */ /* 0x000fe200078808ff */
[----:B------:R-:W-:Y:S01]  /*9080*/  STL.64 [R1+0x728], R10 ;  /* 0x0007280a01007387 */ /* 0x000fe20000100a00 */
[----:B------:R-:W-:-:S03]  /*9090*/  LEA.HI.X.SX32 R35, R57, R3, 0x1, P5 ;  /* 0x0000000339237211 */ /* 0x000fc600028f0eff */
[----:B------:R-:W-:Y:S01]  /*90a0*/  STL.64 [R1+0xe0], R8 ;  /* 0x0000e00801007387 */ /* 0x000fe20000100a00 */
[----:B------:R-:W-:-:S03]  /*90b0*/  LEA.HI.X.SX32 R135, R51, R3, 0x1, P3 ;  /* 0x0000000333877211 */ /* 0x000fc600018f0eff */
[----:B------:R-:W-:Y:S01]  /*90c0*/  STL.64 [R1+0x730], R8 ;  /* 0x0007300801007387 */ /* 0x000fe20000100a00 */
[-C--:B------:R-:W-:Y:S02]  /*90d0*/  LEA R248, P5, R49, R146.reuse, 0x1 ;  /* 0x0000009231f87211 */ /* 0x080fe400078a08ff */
[----:B------:R-:W-:Y:S01]  /*90e0*/  LEA R244, P3, R47, R146, 0x1 ;  /* 0x000000922ff47211 */ /* 0x000fe200078608ff */
[----:B------:R-:W-:Y:S01]  /*90f0*/  STL.64 [R1+0xd0], R6 ;  /* 0x0000d00601007387 */ /* 0x000fe20000100a00 */
[----:B------:R-:W-:-:S03]  /*9100*/  LEA.HI.X.SX32 R203, R53, R3, 0x1, P4 ;  /* 0x0000000335cb7211 */ /* 0x000fc600020f0eff */
[----:B------:R-:W-:Y:S01]  /*9110*/  STL.64 [R1+0x738], R6 ;  /* 0x0007380601007387 */ /* 0x000fe20000100a00 */
[----:B------:R-:W-:-:S03]  /*9120*/  LEA R196, P4, R60, R146, 0x1 ;  /* 0x000000923cc47211 */ /* 0x000fc600078808ff */
        /* <DEDUP_REMOVED lines=25> */
[----:B------:R-:W-:Y:S01]  /*92c0*/  LEA.HI.X.SX32 R227, R37, R3, 0x1, P5 ;  /* 0x0000000325e37211 */ /* 0x000fe200028f0eff */
[----:B----4-:R-:W-:Y:S02]  /*92d0*/  IMAD R37, R162, 0x2, R86 ;  /* 0x00000002a2257824 */ /* 0x010fe400078e0256 */
[----:B------:R-:W-:Y:S01]  /*92e0*/  STL.64 [R1+0x88], R200 ;  /* 0x000088c801007387 */ /* 0x000fe20000100a00 */
[----:B------:R-:W-:-:S03]  /*92f0*/  LEA R220, P3, R36, R146, 0x1 ;  /* 0x0000009224dc7211 */ /* 0x000fc600078608ff */
[----:B------:R-:W-:Y:S01]  /*9300*/  STL.64 [R1+0x770], R200 ;  /* 0x000770c801007387 */ /* 0x000fe20000100a00 */
[----:B------:R-:W-:-:S03]  /*9310*/  LEA.HI.X.SX32 R181, R69, R3, 0x1, P4 ;  /* 0x0000000345b57211 */ /* 0x000fc600020f0eff */
[----:B------:R-:W-:Y:S01]  /*9320*/  STL.64 [R1+0x80], R208 ;  /* 0x000080d001007387 */ /* 0x000fe20000100a00 */
[----:B------:R-:W-:-:S03]  /*9330*/  LEA R174, P4, R76, R146, 0x1 ;  /* 0x000000924cae7211 */ /* 0x000fc600078808ff */
[----:B------:R-:W-:Y:S01]  /*9340*/  STL.64 [R1+0x778], R208 ;  /* 0x000778d001007387 */ /* 0x000fe20000100a00 */
[----:B------:R-:W-:-:S03]  /*9350*/  LEA.HI.X.SX32 R221, R36, R3, 0x1, P3 ;  /* 0x0000000324dd7211 */ /* 0x000fc600018f0eff */
[----:B------:R-:W-:Y:S01]  /*9360*/  STL.64 [R1+0x70], R216 ;  /* 0x000070d801007387 */ /* 0x000fe20000100a00 */
[----:B0-----:R-:W-:-:S03]  /*9370*/  LEA R36, R163, R37, 0x1 ;  /* 0x00000025a3247211 */ /* 0x001fc600078e08ff */
[----:B------:R-:W-:Y:S01]  /*9380*/  STL.64 [R1+0x780], R216 ;  /* 0x000780d801007387 */ /* 0x000fe20000100a00 */
[----:B------:R-:W-:-:S03]  /*9390*/  LEA.HI.X.SX32 R175, R76, R3, 0x1, P4 ;  /* 0x000000034caf7211 */ /* 0x000fc600020f0eff */
[----:B------:R-:W-:Y:S01]  /*93a0*/  STL.64 [R1+0x68], R224 ;  /* 0x000068e001007387 */ /* 0x000fe20000100a00 */
[----:B------:R-:W-:-:S03]  /*93b0*/  LEA R164, P4, R85, R146, 0x1 ;  /* 0x0000009255a47211 */ /* 0x000fc600078808ff */
[----:B------:R-:W-:Y:S04]  /*93c0*/  STL.64 [R1+0x788], R224 ;  /* 0x000788e001007387 */ /* 0x000fe80000100a00 */
[----:B------:R-:W-:Y:S01]  /*93d0*/  STL.64 [R1+0x60], R232 ;  /* 0x000060e801007387 */ /* 0x000fe20000100a00 */
[----:B------:R-:W-:-:S03]  /*93e0*/  IMAD R38, R165, 0x2, R36 ;  /* 0x00000002a5267824 */ /* 0x000fc600078e0224 */
[----:B------:R-:W-:Y:S01]  /*93f0*/  STL.64 [R1+0x790], R232 ;  /* 0x000790e801007387 */ /* 0x000fe20000100a00 */
[----:B------:R-:W-:-:S03]  /*9400*/  LEA.HI.X.SX32 R165, R85, R3, 0x1, P4 ;  /* 0x0000000355a57211 */ /* 0x000fc600020f0eff */
[----:B------:R-:W-:Y:S01]  /*9410*/  STL.64 [R1+0x798], R64 ;  /* 0x0007984001007387 */ /* 0x000fe20000100a00 */
[----:B------:R-:W-:-:S03]  /*9420*/  LEA R156, P4, R37, R146, 0x1 ;  /* 0x00000092259c7211 */ /* 0x000fc600078808ff */
[----:B------:R-:W-:Y:S04]  /*9430*/  STL.64 [R1+0x50], R242 ;  /* 0x000050f201007387 */ /* 0x000fe80000100a00 */
[----:B------:R-:W-:Y:S04]  /*9440*/  STL.64 [R1+0x7a0], R242 ;  /* 0x0007a0f201007387 */ /* 0x000fe80000100a00 */
[----:B------:R-:W-:Y:S01]  /*9450*/  STL.64 [R1+0x48], R250 ;  /* 0x000048fa01007387 */ /* 0x000fe20000100a00 */
[----:B------:R-:W-:-:S03]  /*9460*/  LEA R40, R157, R38, 0x1 ;  /* 0x000000269d287211 */ /* 0x000fc600078e08ff */
[----:B------:R-:W-:Y:S01]  /*9470*/  STL.64 [R1+0x7a8], R250 ;  /* 0x0007a8fa01007387 */ /* 0x000fe20000100a00 */
[----:B------:R-:W-:-:S03]  /*9480*/  LEA.HI.X.SX32 R157, R37, R3, 0x1, P4 ;  /* 0x00000003259d7211 */ /* 0x000fc600020f0eff */
[----:B------:R-:W-:Y:S01]  /*9490*/  STL.64 [R1+0x40], R28 ;  /* 0x0000401c01007387 */ /* 0x000fe20000100a00 */
[----:B------:R-:W-:-:S03]  /*94a0*/  FMUL R37, R25, UR12 ;  /* 0x0000000c19257c20 */ /* 0x000fc60008400000 */
[----:B------:R-:W-:Y:S01]  /*94b0*/  STL.64 [R1+0x7b0], R28 ;  /* 0x0007b01c01007387 */ /* 0x000fe20000100a00 */
[----:B------:R-:W-:-:S03]  /*94c0*/  FMUL R142, R26, UR12 ;  /* 0x0000000c1a8e7c20 */ /* 0x000fc60008400000 */
[----:B------:R-:W-:Y:S04]  /*94d0*/  STL.64 [R1+0x30], R30 ;  /* 0x0000301e01007387 */ /* 0x000fe80000100a00 */
[----:B------:R-:W-:Y:S04]  /*94e0*/  STL.64 [R1+0x7b8], R30 ;  /* 0x0007b81e01007387 */ /* 0x000fe80000100a00 */
[----:B------:R-:W-:Y:S04]  /*94f0*/  STL.64 [R1+0x7c0], R56 ;  /* 0x0007c03801007387 */ /* 0x000fe80000100a00 */
[----:B------:R-:W-:Y:S01]  /*9500*/  STL.64 [R1+0x28], R32 ;  /* 0x0000282001007387 */ /* 0x000fe20000100a00 */
[----:B------:R-:W-:-:S03]  /*9510*/  FMNMX3 R142, R252, R37, R142, !PT ;  /* 0x00000025fc8e7276 */ /* 0x000fc6000780008e */
[----:B------:R-:W-:Y:S04]  /*9520*/  STL.64 [R1+0x20], R34 ;  /* 0x0000202201007387 */ /* 0x000fe80000100a00 */
[----:B------:R-:W-:Y:S04]  /*9530*/  STL.64 [R1+0x10], R140 ;  /* 0x0000108c01007387 */ /* 0x000fe80000100a00 */
[----:B------:R-:W-:Y:S04]  /*9540*/  STL.64 [R1+0x8], R136 ;  /* 0x0000088801007387 */ /* 0x000fe80000100a00 */
[----:B------:R-:W-:Y:S04]  /*9550*/  STL.64 [R1], R134 ;  /* 0x0000008601007387 */ /* 0x000fe80000100a00 */
[----:B------:R-:W4:Y:S04]  /*9560*/  LDL.LU R252, [R1+0x7d4] ;  /* 0x0007d40001fc7983 */ /* 0x000f280000300800 */
[----:B------:R-:W2:Y:S04]  /*9570*/  LDL.LU R27, [R1+0x7d0] ;  /* 0x0007d000011b7983 */ /* 0x000ea80000300800 */
[----:B------:R0:W-:Y:S04]  /*9580*/  STS.U16 [R133+UR6+0x8800], R138 ;  /* 0x0088008a85007988 */ /* 0x0001e80008000406 */
[----:B------:R1:W-:Y:S04]  /*9590*/  STS.U16 [R133+UR6+0x8c00], R2 ;  /* 0x008c000285007988 */ /* 0x0003e80008000406 */
[----:B0-----:R-:W5:Y:S04]  /*95a0*/  LDL.LU R138, [R1+0x7cc] ;  /* 0x0007cc00018a7983 */ /* 0x001f680000300800 */
[----:B-1----:R-:W5:Y:S04]  /*95b0*/  LDL.LU R2, [R1+0x7c8] ;  /* 0x0007c80001027983 */ /* 0x002f680000300800 */
[----:B------:R-:W2:Y:S04]  /*95c0*/  LDL.64 R250, [R1+0x230] ;  /* 0x0002300001fa7983 */ /* 0x000ea80000100a00 */
        /* <DEDUP_REMOVED lines=14> */
[----:B------:R-:W4:Y:S01]  /*96b0*/  LDL.64 R8, [R1+0x190] ;  /* 0x0001900001087983 */ /* 0x000f220000100a00 */
[----:B------:R-:W-:-:S03]  /*96c0*/  IMAD.MOV.U32 R28, RZ, RZ, R18 ;  /* 0x000000ffff1c7224 */ /* 0x000fc600078e0012 */
[----:B------:R-:W4:Y:S01]  /*96d0*/  LDL.64 R10, [R1+0x188] ;  /* 0x00018800010a7983 */ /* 0x000f220000100a00 */
[----:B------:R-:W-:-:S03]  /*96e0*/  MOV R29, R19 ;  /* 0x00000013001d7202 */ /* 0x000fc60000000f00 */
[----:B------:R-:W4:Y:S01]  /*96f0*/  LDL.64 R12, [R1+0x180] ;  /* 0x00018000010c7983 */ /* 0x000f220000100a00 */
[----:B------:R-:W-:Y:S01]  /*9700*/  IMAD.MOV.U32 R30, RZ, RZ, R20 ;  /* 0x000000ffff1e7224 */ /* 0x000fe200078e0014 */
[----:B------:R-:W-:Y:S02]  /*9710*/  MOV R31, R21 ;  /* 0x00000015001f7202 */ /* 0x000fe40000000f00 */
[----:B------:R-:W4:Y:S01]  /*9720*/  LDL.64 R14, [R1+0x170] ;  /* 0x00017000010e7983 */ /* 0x000f220000100a00 */
[----:B------:R-:W-:Y:S01]  /*9730*/  IMAD.MOV.U32 R56, RZ, RZ, R22 ;  /* 0x000000ffff387224 */ /* 0x000fe200078e0016 */
[----:B------:R-:W-:Y:S02]  /*9740*/  MOV R57, R23 ;  /* 0x0000001700397202 */ /* 0x000fe40000000f00 */
[----:B------:R-:W4:Y:S04]  /*9750*/  LDL.64 R16, [R1+0x168] ;  /* 0x0001680001107983 */ /* 0x000f280000100a00 */
[----:B------:R-:W4:Y:S04]  /*9760*/  LDL.64 R18, [R1+0x160] ;  /* 0x0001600001127983 */ /* 0x000f280000100a00 */
[----:B------:R-:W4:Y:S04]  /*9770*/  LDL.64 R20, [R1+0x150] ;  /* 0x0001500001147983 */ /* 0x000f280000100a00 */
[----:B------:R-:W4:Y:S01]  /*9780*/  LDL.64 R22, [R1+0x148] ;  /* 0x0001480001167983 */ /* 0x000f220000100a00 */
[----:B------:R-:W-:-:S02]  /*9790*/  PRMT R128, RZ, 0x7610, R128 ;  /* 0x00007610ff807816 */ /* 0x000fc40000000080 */
[----:B------:R-:W-:Y:S01]  /*97a0*/  PRMT R127, RZ, 0x7610, R127 ;  /* 0x00007610ff7f7816 */ /* 0x000fe2000000007f */
[----:B------:R0:W-:Y:S01]  /*97b0*/  STS.U16 [R133+UR6+0xb000], R125 ;  /* 0x00b0007d85007988 */ /* 0x0001e20008000406 */
[----:B------:R-:W-:-:S03]  /*97c0*/  PRMT R126, RZ, 0x7610, R126 ;  /* 0x00007610ff7e7816 */ /* 0x000fc6000000007e */
[----:B------:R1:W-:Y:S01]  /*97d0*/  STS.U16 [R133+UR6+0xb400], R124 ;  /* 0x00b4007c85007988 */ /* 0x0003e20008000406 */
[----:B------:R-:W-:-:S03]  /*97e0*/  PRMT R122, RZ, 0x7610, R122 ;  /* 0x00007610ff7a7816 */ /* 0x000fc6000000007a */
[----:B------:R1:W-:Y:S01]  /*97f0*/  STS.U16 [R133+UR6+0xb800], R123 ;  /* 0x00b8007b85007988 */ /* 0x0003e20008000406 */
[----:B0-----:R-:W-:-:S03]  /*9800*/  PRMT R125, RZ, 0x7610, R125 ;  /* 0x00007610ff7d7816 */ /* 0x001fc6000000007d */
[----:B---3--:R-:W-:Y:S01]  /*9810*/  STS.U16 [R133+UR6+0x8000], R144 ;  /* 0x0080009085007988 */ /* 0x008fe20008000406 */
[----:B-1----:R-:W-:-:S03]  /*9820*/  PRMT R124, RZ, 0x7610, R124 ;  /* 0x00007610ff7c7816 */ /* 0x002fc6000000007c */
[----:B------:R-:W-:Y:S01]  /*9830*/  STS.U16 [R133+UR6+0x9400], R239 ;  /* 0x009400ef85007988 */ /* 0x000fe20008000406 */
[----:B------:R-:W-:-:S03]  /*9840*/  PRMT R123, RZ, 0x7610, R123 ;  /* 0x00007610ff7b7816 */ /* 0x000fc6000000007b */
[----:B------:R0:W-:Y:S01]  /*9850*/  STS.U16 [R133+UR6+0x9800], R238 ;  /* 0x009800ee85007988 */ /* 0x0001e20008000406 */
[----:B------:R-:W-:-:S03]  /*9860*/  PRMT R120, RZ, 0x7610, R120 ;  /* 0x00007610ff787816 */ /* 0x000fc60000000078 */
[----:B------:R1:W-:Y:S01]  /*9870*/  STS.U16 [R133+UR6+0x9c00], R145 ;  /* 0x009c009185007988 */ /* 0x0003e20008000406 */
[----:B------:R-:W-:-:S03]  /*9880*/  PRMT R119, RZ, 0x7610, R119 ;  /* 0x00007610ff777816 */ /* 0x000fc60000000077 */
[----:B------:R3:W-:Y:S04]  /*9890*/  STS.U16 [R133+UR6+0xbc00], R121 ;  /* 0x00bc007985007988 */ /* 0x0007e80008000406 */
[----:B0-----:R-:W4:Y:S04]  /*98a0*/  LDL.64 R238, [R1+0x130] ;  /* 0x0001300001ee7983 */ /* 0x001f280000100a00 */
[----:B-1----:R-:W4:Y:S01]  /*98b0*/  LDL.64 R144, [R1+0x140] ;  /* 0x0001400001907983 */ /* 0x002f220000100a00 */
[----:B---3--:R-:W-:-:S03]  /*98c0*/  PRMT R121, RZ, 0x7610, R121 ;  /* 0x00007610ff797816 */ /* 0x008fc60000000079 */
[----:B------:R-:W5:Y:S01]  /*98d0*/  @P1 LDG.E.U16 R128, desc[UR10][R56.64] ;  /* 0x0000000a38801981 */ /* 0x000f62000c1e1500 */
[----:B------:R-:W-:-:S03]  /*98e0*/  PRMT R118, RZ, 0x7610, R118 ;  /* 0x00007610ff767816 */ /* 0x000fc60000000076 */
[----:B------:R-:W5:Y:S04]  /*98f0*/  @P1 LDG.E.U16 R127, desc[UR10][R30.64] ;  /* 0x0000000a1e7f1981 */ /* 0x000f68000c1e1500 */
[----:B------:R-:W5:Y:S04]  /*9900*/  @P1 LDG.E.U16 R126, desc[UR10][R28.64] ;  /* 0x0000000a1c7e1981 */ /* 0x000f68000c1e1500 */
[----:B------:R-:W3:Y:S04]  /*9910*/  LDL.LU.64 R56, [R1+0x7c0] ;  /* 0x0007c00001387983 */ /* 0x000ee80000300a00 */
[----:B------:R-:W3:Y:S04]  /*9920*/  LDL.LU.64 R30, [R1+0x7b8] ;  /* 0x0007b800011e7983 */ /* 0x000ee80000300a00 */
[----:B------:R-:W3:Y:S04]  /*9930*/  LDL.LU.64 R28, [R1+0x7b0] ;  /* 0x0007b000011c7983 */ /* 0x000ee80000300a00 */
[----:B------:R0:W-:Y:S01]  /*9940*/  STS.U16 [R133+UR6+0xc000], R117 ;  /* 0x00c0007585007988 */ /* 0x0001e20008000406 */
[----:B------:R-:W-:-:S03]  /*9950*/  PRMT R114, RZ, 0x7610, R114 ;  /* 0x00007610ff727816 */ /* 0x000fc60000000072 */
[----:B------:R1:W-:Y:S04]  /*9960*/  STS.U16 [R133+UR6+0xc400], R116 ;  /* 0x00c4007485007988 */ /* 0x0003e80008000406 */
[----:B------:R1:W-:Y:S01]  /*9970*/  STS.U16 [R133+UR6+0xc800], R115 ;  /* 0x00c8007385007988 */ /* 0x0003e20008000406 */
[----:B0-----:R-:W-:-:S03]  /*9980*/  PRMT R117, RZ, 0x7610, R117 ;  /* 0x00007610ff757816 */ /* 0x001fc60000000075 */
[----:B------:R0:W-:Y:S01]  /*9990*/  STS.U16 [R133+UR6+0xcc00], R113 ;  /* 0x00cc007185007988 */ /* 0x0001e20008000406 */
[----:B-1----:R-:W-:Y:S02]  /*99a0*/  PRMT R116, RZ, 0x7610, R116 ;  /* 0x00007610ff747816 */ /* 0x002fe40000000074 */
[----:B------:R-:W-:Y:S02]  /*99b0*/  PRMT R115, RZ, 0x7610, R115 ;  /* 0x00007610ff737816 */ /* 0x000fe40000000073 */
[----:B------:R-:W-:Y:S02]  /*99c0*/  PRMT R112, RZ, 0x7610, R112 ;  /* 0x00007610ff707816 */ /* 0x000fe40000000070 */
[----:B0-----:R-:W-:Y:S01]  /*99d0*/  PRMT R113, RZ, 0x7610, R113 ;  /* 0x00007610ff717816 */ /* 0x001fe20000000071 */
[----:B------:R0:W-:Y:S01]  /*99e0*/  STS.U16 [R133+UR6+0xd000], R109 ;  /* 0x00d0006d85007988 */ /* 0x0001e20008000406 */
[----:B------:R-:W-:Y:S02]  /*99f0*/  PRMT R111, RZ, 0x7610, R111 ;  /* 0x00007610ff6f7816 */ /* 0x000fe4000000006f */
[----:B------:R-:W-:Y:S01]  /*9a00*/  PRMT R110, RZ, 0x7610, R110 ;  /* 0x00007610ff6e7816 */ /* 0x000fe2000000006e */
[----:B------:R1:W-:Y:S01]  /*9a10*/  STS.U16 [R133+UR6+0xd400], R108 ;  /* 0x00d4006c85007988 */ /* 0x0003e20008000406 */
[----:B------:R-:W-:-:S03]  /*9a20*/  PRMT R106, RZ, 0x7610, R106 ;  /* 0x00007610ff6a7816 */ /* 0x000fc6000000006a */
[----:B------:R1:W-:Y:S01]  /*9a30*/  STS.U16 [R133+UR6+0xd800], R107 ;  /* 0x00d8006b85007988 */ /* 0x0003e20008000406 */
[----:B0-----:R-:W-:-:S03]  /*9a40*/  PRMT R109, RZ, 0x7610, R109 ;  /* 0x00007610ff6d7816 */ /* 0x001fc6000000006d */
[----:B------:R0:W-:Y:S01]  /*9a50*/  STS.U16 [R133+UR6+0xdc00], R105 ;  /* 0x00dc006985007988 */ /* 0x0001e20008000406 */
[----:B-1----:R-:W-:Y:S02]  /*9a60*/  PRMT R108, RZ, 0x7610, R108 ;  /* 0x00007610ff6c7816 */ /* 0x002fe4000000006c */
[----:B------:R-:W-:Y:S02]  /*9a70*/  PRMT R107, RZ, 0x7610, R107 ;  /* 0x00007610ff6b7816 */ /* 0x000fe4000000006b */
[----:B------:R-:W-:Y:S02]  /*9a80*/  PRMT R104, RZ, 0x7610, R104 ;  /* 0x00007610ff687816 */ /* 0x000fe40000000068 */
[----:B0-----:R-:W-:Y:S02]  /*9a90*/  PRMT R105, RZ, 0x7610, R105 ;  /* 0x00007610ff697816 */ /* 0x001fe40000000069 */
[----:B------:R-:W-:Y:S01]  /*9aa0*/  PRMT R103, RZ, 0x7610, R103 ;  /* 0x00007610ff677816 */ /* 0x000fe20000000067 */
[----:B--2---:R-:W5:Y:S04]  /*9ab0*/  @P1 LDG.E.U16 R125, desc[UR10][R250.64] ;  /* 0x0000000afa7d1981 */ /* 0x004f68000c1e1500 */
[----:B----4-:R-:W5:Y:S04]  /*9ac0*/  @P1 LDG.E.U16 R124, desc[UR10][R242.64] ;  /* 0x0000000af27c1981 */ /* 0x010f68000c1e1500 */
[----:B------:R-:W5:Y:S04]  /*9ad0*/  @P1 LDG.E.U16 R123, desc[UR10][R64.64] ;  /* 0x0000000a407b1981 */ /* 0x000f68000c1e1500 */
[----:B------:R-:W2:Y:S04]  /*9ae0*/  LDL.LU.64 R250, [R1+0x7a8] ;  /* 0x0007a80001fa7983 */ /* 0x000ea80000300a00 */
[----:B------:R-:W4:Y:S04]  /*9af0*/  LDL.LU.64 R242, [R1+0x7a0] ;  /* 0x0007a00001f27983 */ /* 0x000f280000300a00 */
[----:B------:R-:W4:Y:S04]  /*9b00*/  LDL.LU.64 R64, [R1+0x798] ;  /* 0x0007980001407983 */ /* 0x000f280000300a00 */
[----:B------:R-:W5:Y:S04]  /*9b10*/  @P1 LDG.E.U16 R122, desc[UR10][R232.64] ;  /* 0x0000000ae87a1981 */ /* 0x000f68000c1e1500 */
[----:B------:R-:W5:Y:S04]  /*9b20*/  @P1 LDG.E.U16 R121, desc[UR10][R224.64] ;  /* 0x0000000ae0791981 */ /* 0x000f68000c1e1500 */
[----:B------:R-:W5:Y:S04]  /*9b30*/  @P1 LDG.E.U16 R120, desc[UR10][R216.64] ;  /* 0x0000000ad8781981 */ /* 0x000f68000c1e1500 */
[----:B------:R-:W4:Y:S04]  /*9b40*/  LDL.LU.64 R232, [R1+0x790] ;  /* 0x0007900001e87983 */ /* 0x000f280000300a00 */
        /* <DEDUP_REMOVED lines=34> */
[----:B------:R-:W4:Y:S04]  /*9d70*/  LDL.LU.64 R20, [R1+0x700] ;  /* 0x0007000001147983 */ /* 0x000f280000300a00 */
[----:B------:R-:W4:Y:S01]  /*9d80*/  LDL.LU.64 R22, [R1+0x6f8] ;  /* 0x0006f80001167983 */ /* 0x000f220000300a00 */
[----:B------:R-:W-:-:S04]  /*9d90*/  LEA R212, P3, R45, R146, 0x1 ;  /* 0x000000922dd47211 */ /* 0x000fc800078608ff */
[----:B------:R-:W-:Y:S02]  /*9da0*/  LEA.HI.X.SX32 R213, R45, R3, 0x1, P3 ;  /* 0x000000032dd57211 */ /* 0x000fe400018f0eff */
[----:B------:R-:W-:-:S04]  /*9db0*/  LEA R206, P3, R52, R146, 0x1 ;  /* 0x0000009234ce7211 */ /* 0x000fc800078608ff */
[----:B------:R-:W-:Y:S02]  /*9dc0*/  LEA.HI.X.SX32 R207, R52, R3, 0x1, P3 ;  /* 0x0000000334cf7211 */ /* 0x000fe400018f0eff */
[----:B------:R-:W-:-:S04]  /*9dd0*/  LEA R198, P3, R58, R146, 0x1 ;  /* 0x000000923ac67211 */ /* 0x000fc800078608ff */
[-C--:B------:R-:W-:Y:S02]  /*9de0*/  LEA.HI.X.SX32 R199, R58, R3.reuse, 0x1, P3 ;  /* 0x000000033ac77211 */ /* 0x080fe400018f0eff */
[CC--:B------:R-:W-:Y:S02]  /*9df0*/  LEA R190, P3, R61.reuse, R146.reuse, 0x1 ;  /* 0x000000923dbe7211 */ /* 0x0c0fe400078608ff */
[-C--:B------:R-:W-:Y:S02]  /*9e00*/  LEA R214, P5, R46, R146.reuse, 0x1 ;  /* 0x000000922ed67211 */ /* 0x080fe400078a08ff */
[-C--:B------:R-:W-:Y:S02]  /*9e10*/  LEA.HI.X.SX32 R191, R61, R3.reuse, 0x1, P3 ;  /* 0x000000033dbf7211 */ /* 0x080fe400018f0eff */
[----:B------:R-:W-:Y:S02]  /*9e20*/  LEA R186, P3, R68, R146, 0x1 ;  /* 0x0000009244ba7211 */ /* 0x000fe400078608ff */
[----:B------:R-:W-:-:S02]  /*9e30*/  LEA.HI.X.SX32 R215, R46, R3, 0x1, P5 ;  /* 0x000000032ed77211 */ /* 0x000fc400028f0eff */
[-C--:B------:R-:W-:Y:S02]  /*9e40*/  LEA R204, P5, R54, R146.reuse, 0x1 ;  /* 0x0000009236cc7211 */ /* 0x080fe400078a08ff */
[-C--:B------:R-:W-:Y:S02]  /*9e50*/  LEA.HI.X.SX32 R187, R68, R3.reuse, 0x1, P3 ;  /* 0x0000000344bb7211 */ /* 0x080fe400018f0eff */
[-C--:B------:R-:W-:Y:S02]  /*9e60*/  LEA R178, P3, R74, R146.reuse, 0x1 ;  /* 0x000000924ab27211 */ /* 0x080fe400078608ff */
[-C--:B------:R-:W-:Y:S02]  /*9e70*/  LEA.HI.X.SX32 R205, R54, R3.reuse, 0x1, P5 ;  /* 0x0000000336cd7211 */ /* 0x080fe400028f0eff */
[----:B------:R-:W-:Y:S01]  /*9e80*/  LEA R194, P5, R62, R146, 0x1 ;  /* 0x000000923ec27211 */ /* 0x000fe200078a08ff */
[----:B------:R-:W-:Y:S01]  /*9e90*/  IMAD.SHL.U32 R166, R166, 0x2, RZ ;  /* 0x00000002a6a67824 */ /* 0x000fe200078e00ff */
[----:B------:R-:W-:Y:S01]  /*9ea0*/  LEA.HI.X.SX32 R179, R74, R3, 0x1, P3 ;  /* 0x000000034ab37211 */ /* 0x000fe200018f0eff */
[----:B------:R0:W-:Y:S01]  /*9eb0*/  STS.U16 [R133+UR6+0xe400], R100 ;  /* 0x00e4006485007988 */ /* 0x0001e20008000406 */
[----:B------:R-:W-:-:S02]  /*9ec0*/  SGXT R167, R167, 0x1 ;  /* 0x00000001a7a7781a */ /* 0x000fc40000000200 */
[-C--:B------:R-:W-:Y:S01]  /*9ed0*/  LEA R172, P3, R78, R146.reuse, 0x1 ;  /* 0x000000924eac7211 */ /* 0x080fe200078608ff */
[----:B------:R1:W-:Y:S01]  /*9ee0*/  STS.U16 [R133+UR6+0xe800], R99 ;  /* 0x00e8006385007988 */ /* 0x0003e20008000406 */
[----:B------:R-:W-:Y:S02]  /*9ef0*/  LEA.HI.X.SX32 R195, R62, R3, 0x1, P5 ;  /* 0x000000033ec37211 */ /* 0x000fe400028f0eff */
[----:B------:R-:W-:Y:S01]  /*9f00*/  LEA R182, P5, R70, R146, 0x1 ;  /* 0x0000009246b67211 */ /* 0x000fe200078a08ff */
[----:B------:R3:W-:Y:S01]  /*9f10*/  STS.U16 [R133+UR6+0xec00], R97 ;  /* 0x00ec006185007988 */ /* 0x0007e20008000406 */
[----:B0-----:R-:W-:Y:S02]  /*9f20*/  PRMT R100, RZ, 0x7610, R100 ;  /* 0x00007610ff647816 */ /* 0x001fe40000000064 */
[----:B------:R-:W-:Y:S02]  /*9f30*/  PRMT R98, RZ, 0x7610, R98 ;  /* 0x00007610ff627816 */ /* 0x000fe40000000062 */
[----:B-1----:R-:W-:-:S02]  /*9f40*/  PRMT R99, RZ, 0x7610, R99 ;  /* 0x00007610ff637816 */ /* 0x002fc40000000063 */
[----:B------:R-:W-:Y:S02]  /*9f50*/  LOP3.LUT R0, R166, 0x90, R167, 0x78, !PT ;  /* 0x00000090a6007812 */ /* 0x000fe400078e78a7 */
[-C--:B------:R-:W-:Y:S02]  /*9f60*/  LEA.HI.X.SX32 R173, R78, R3.reuse, 0x1, P3 ;  /* 0x000000034ead7211 */ /* 0x080fe400018f0eff */
[----:B---3--:R-:W-:Y:S02]  /*9f70*/  PRMT R97, RZ, 0x7610, R97 ;  /* 0x00007610ff617816 */ /* 0x008fe40000000061 */
[----:B------:R-:W-:Y:S02]  /*9f80*/  LEA R166, P3, R82, R146, 0x1 ;  /* 0x0000009252a67211 */ /* 0x000fe400078608ff */
[----:B------:R-:W-:Y:S01]  /*9f90*/  PRMT R96, RZ, 0x7610, R96 ;  /* 0x00007610ff607816 */ /* 0x000fe20000000060 */
[----:B------:R0:W-:Y:S01]  /*9fa0*/  STS.U16 [R133+UR6+0xf000], R93 ;  /* 0x00f0005d85007988 */ /* 0x0001e20008000406 */
[----:B------:R-:W-:-:S02]  /*9fb0*/  LEA.HI.X.SX32 R183, R70, R3, 0x1, P5 ;  /* 0x0000000346b77211 */ /* 0x000fc400028f0eff */
[----:B------:R-:W-:Y:S01]  /*9fc0*/  PRMT R95, RZ, 0x7610, R95 ;  /* 0x00007610ff5f7816 */ /* 0x000fe2000000005f */
[----:B------:R1:W-:Y:S01]  /*9fd0*/  STS.U16 [R133+UR6+0xf400], R92 ;  /* 0x00f4005c85007988 */ /* 0x0003e20008000406 */
[-C--:B------:R-:W-:Y:S02]  /*9fe0*/  LEA R170, P5, R77, R146.reuse, 0x1 ;  /* 0x000000924daa7211 */ /* 0x080fe400078a08ff */
[----:B------:R-:W-:Y:S01]  /*9ff0*/  PRMT R94, RZ, 0x7610, R94 ;  /* 0x00007610ff5e7816 */ /* 0x000fe2000000005e */
[----:B------:R3:W-:Y:S01]  /*a000*/  STS.U16 [R133+UR6+0xf800], R91 ;  /* 0x00f8005b85007988 */ /* 0x0007e20008000406 */
[----:B------:R-:W-:Y:S02]  /*a010*/  LEA.HI.X.SX32 R167, R82, R3, 0x1, P3 ;  /* 0x0000000352a77211 */ /* 0x000fe400018f0eff */
[----:B0-----:R-:W-:Y:S02]  /*a020*/  PRMT R93, RZ, 0x7610, R93 ;  /* 0x00007610ff5d7816 */ /* 0x001fe4000000005d */
[----:B------:R-:W-:-:S02]  /*a030*/  LEA R158, P3, R86, R146, 0x1 ;  /* 0x00000092569e7211 */ /* 0x000fc400078608ff */
[----:B-1----:R-:W-:Y:S02]  /*a040*/  PRMT R92, RZ, 0x7610, R92 ;  /* 0x00007610ff5c7816 */ /* 0x002fe4000000005c */
[----:B------:R-:W-:Y:S02]  /*a050*/  LEA.HI.X.SX32 R171, R77, R3, 0x1, P5 ;  /* 0x000000034dab7211 */ /* 0x000fe400028f0eff */
[----:B---3--:R-:W-:Y:S02]  /*a060*/  PRMT R91, RZ, 0x7610, R91 ;  /* 0x00007610ff5b7816 */ /* 0x008fe4000000005b */
[----:B------:R-:W-:Y:S02]  /*a070*/  PRMT R90, RZ, 0x7610, R90 ;  /* 0x00007610ff5a7816 */ /* 0x000fe4000000005a */
[----:B------:R-:W-:Y:S02]  /*a080*/  LEA R162, P5, R84, R146, 0x1 ;  /* 0x0000009254a27211 */ /* 0x000fe400078a08ff */
[----:B------:R-:W-:-:S02]  /*a090*/  PRMT R89, RZ, 0x7610, R89 ;  /* 0x00007610ff597816 */ /* 0x000fc40000000059 */
[----:B------:R-:W-:Y:S02]  /*a0a0*/  PRMT R88, RZ, 0x7610, R88 ;  /* 0x00007610ff587816 */ /* 0x000fe40000000058 */
[-C--:B------:R-:W-:Y:S02]  /*a0b0*/  LEA.HI.X.SX32 R159, R86, R3.reuse, 0x1, P3 ;  /* 0x00000003569f7211 */ /* 0x080fe400018f0eff */
[----:B------:R-:W-:Y:S02]  /*a0c0*/  PRMT R87, RZ, 0x7610, R87 ;  /* 0x00007610ff577816 */ /* 0x000fe40000000057 */
[----:B------:R-:W-:Y:S02]  /*a0d0*/  PRMT R86, RZ, 0x7610, R86 ;  /* 0x00007610ff567816 */ /* 0x000fe40000000056 */
[----:B------:R-:W-:Y:S02]  /*a0e0*/  LEA.HI.X.SX32 R163, R84, R3, 0x1, P5 ;  /* 0x0000000354a37211 */ /* 0x000fe400028f0eff */
        /* <DEDUP_REMOVED lines=8> */
[----:B------:R-:W-:-:S04]  /*a170*/  PRMT R77, RZ, 0x7610, R77 ;  /* 0x00007610ff4d7816 */ /* 0x000fc8000000004d */
[----:B------:R-:W5:Y:S01]  /*a180*/  @P1 LDG.E.U16 R78, desc[UR10][R28.64] ;  /* 0x0000000a1c4e1981 */ /* 0x000f62000c1e1500 */
[----:B------:R-:W-:-:S03]  /*a190*/  PRMT R76, RZ, 0x7610, R76 ;  /* 0x00007610ff4c7816 */ /* 0x000fc6000000004c */
[----:B------:R-:W5:Y:S04]  /*a1a0*/  @P1 LDG.E.U16 R77, desc[UR10][R30.64] ;  /* 0x0000000a1e4d1981 */ /* 0x000f68000c1e1500 */
[----:B--2---:R-:W5:Y:S04]  /*a1b0*/  @P1 LDG.E.U16 R79, desc[UR10][R250.64] ;  /* 0x0000000afa4f1981 */ /* 0x004f68000c1e1500 */
[----:B----4-:R-:W5:Y:S01]  /*a1c0*/  @P1 LDG.E.U16 R80, desc[UR10][R242.64] ;  /* 0x0000000af2501981 */ /* 0x010f62000c1e1500 */
[----:B------:R-:W-:-:S03]  /*a1d0*/  PRMT R75, RZ, 0x7610, R75 ;  /* 0x00007610ff4b7816 */ /* 0x000fc6000000004b */
[----:B------:R-:W5:Y:S04]  /*a1e0*/  @P1 LDG.E.U16 R76, desc[UR10][R32.64] ;  /* 0x0000000a204c1981 */ /* 0x000f68000c1e1500 */
        /* <DEDUP_REMOVED lines=11> */
[----:B------:R0:W5:Y:S04]  /*a2a0*/  @P1 LDG.E.U16 R91, desc[UR10][R4.64] ;  /* 0x0000000a045b1981 */ /* 0x000168000c1e1500 */
[----:B------:R1:W5:Y:S04]  /*a2b0*/  @P1 LDG.E.U16 R92, desc[UR10][R6.64] ;  /* 0x0000000a065c1981 */ /* 0x000368000c1e1500 */
[----:B------:R2:W5:Y:S04]  /*a2c0*/  @P1 LDG.E.U16 R93, desc[UR10][R8.64] ;  /* 0x0000000a085d1981 */ /* 0x000568000c1e1500 */
[----:B------:R-:W5:Y:S04]  /*a2d0*/  @P1 LDG.E.U16 R94, desc[UR10][R10.64] ;  /* 0x0000000a0a5e1981 */ /* 0x000f68000c1e1500 */
[----:B------:R-:W5:Y:S04]  /*a2e0*/  @P1 LDG.E.U16 R95, desc[UR10][R12.64] ;  /* 0x0000000a0c5f1981 */ /* 0x000f68000c1e1500 */
[----:B------:R3:W5:Y:S04]  /*a2f0*/  @P1 LDG.E.U16 R96, desc[UR10][R14.64] ;  /* 0x0000000a0e601981 */ /* 0x000768000c1e1500 */
[----:B------:R-:W5:Y:S04]  /*a300*/  @P1 LDG.E.U16 R97, desc[UR10][R16.64] ;  /* 0x0000000a10611981 */ /* 0x000f68000c1e1500 */
[----:B------:R-:W5:Y:S04]  /*a310*/  @P1 LDG.E.U16 R98, desc[UR10][R18.64] ;  /* 0x0000000a12621981 */ /* 0x000f68000c1e1500 */
[----:B------:R-:W5:Y:S04]  /*a320*/  @P1 LDG.E.U16 R99, desc[UR10][R20.64] ;  /* 0x0000000a14631981 */ /* 0x000f68000c1e1500 */
[----:B------:R-:W5:Y:S04]  /*a330*/  @P1 LDG.E.U16 R100, desc[UR10][R22.64] ;  /* 0x0000000a16641981 */ /* 0x000f68000c1e1500 */
[----:B------:R-:W4:Y:S04]  /*a340*/  LDL.LU.64 R22, [R1+0x6f0] ;  /* 0x0006f00001167983 */ /* 0x000f280000300a00 */
[----:B------:R-:W2:Y:S04]  /*a350*/  LDL.LU.64 R20, [R1+0x6e8] ;  /* 0x0006e80001147983 */ /* 0x000ea80000300a00 */
[----:B------:R-:W2:Y:S04]  /*a360*/  LDL.LU.64 R18, [R1+0x6e0] ;  /* 0x0006e00001127983 */ /* 0x000ea80000300a00 */
[----:B------:R-:W2:Y:S04]  /*a370*/  LDL.LU.64 R16, [R1+0x6d8] ;  /* 0x0006d80001107983 */ /* 0x000ea80000300a00 */
[----:B------:R-:W3:Y:S04]  /*a380*/  LDL.LU.64 R14, [R1+0x6d0] ;  /* 0x0006d000010e7983 */ /* 0x000ee80000300a00 */
[----:B------:R-:W2:Y:S04]  /*a390*/  LDL.LU.64 R12, [R1+0x6c8] ;  /* 0x0006c800010c7983 */ /* 0x000ea80000300a00 */
[----:B------:R-:W2:Y:S04]  /*a3a0*/  LDL.LU.64 R10, [R1+0x6c0] ;  /* 0x0006c000010a7983 */ /* 0x000ea80000300a00 */
[----:B------:R-:W2:Y:S04]  /*a3b0*/  LDL.LU.64 R8, [R1+0x6b8] ;  /* 0x0006b80001087983 */ /* 0x000ea80000300a00 */
[----:B------:R-:W1:Y:S04]  /*a3c0*/  LDL.LU.64 R6, [R1+0x6b0] ;  /* 0x0006b00001067983 */ /* 0x000e680000300a00 */
[----:B------:R-:W0:Y:S04]  /*a3d0*/  LDL.LU.64 R4, [R1+0x6a8] ;  /* 0x0006a80001047983 */ /* 0x000e280000300a00 */
[----:B------:R-:W5:Y:S04]  /*a3e0*/  LDL.LU.64 R160, [R1+0x6a0] ;  /* 0x0006a00001a07983 */ /* 0x000f680000300a00 */
        /* <DEDUP_REMOVED lines=11> */
[----:B------:R-:W2:Y:S04]  /*a4a0*/  LDL.LU.64 R28, [R1+0x640] ;  /* 0x00064000011c7983 */ /* 0x000ea80000300a00 */
[----:B------:R-:W3:Y:S04]  /*a4b0*/  LDL.LU.64 R30, [R1+0x638] ;  /* 0x00063800011e7983 */ /* 0x000ee80000300a00 */
[----:B------:R-:W4:Y:S04]  /*a4c0*/  LDL.LU.64 R32, [R1+0x630] ;  /* 0x0006300001207983 */ /* 0x000f280000300a00 */
[----:B------:R-:W4:Y:S01]  /*a4d0*/  LDL.LU.64 R34, [R1+0x628] ;  /* 0x0006280001227983 */ /* 0x000f220000300a00 */
[----:B------:R-:W-:-:S02]  /*a4e0*/  PRMT R74, RZ, 0x7610, R74 ;  /* 0x00007610ff4a7816 */ /* 0x000fc4000000004a */
[----:B------:R-:W-:Y:S02]  /*a4f0*/  PRMT R73, RZ, 0x7610, R73 ;  /* 0x00007610ff497816 */ /* 0x000fe40000000049 */
[----:B------:R-:W-:Y:S02]  /*a500*/  PRMT R72, RZ, 0x7610, R72 ;  /* 0x00007610ff487816 */ /* 0x000fe40000000048 */
[----:B------:R-:W5:Y:S04]  /*a510*/  @P1 LDG.E.U16 R74, desc[UR10][R140.64] ;  /* 0x0000000a8c4a1981 */ /* 0x000f68000c1e1500 */
[----:B------:R-:W5:Y:S04]  /*a520*/  @P1 LDG.E.U16 R73, desc[UR10][R136.64] ;  /* 0x0000000a88491981 */ /* 0x000f68000c1e1500 */
[----:B------:R-:W5:Y:S04]  /*a530*/  @P1 LDG.E.U16 R72, desc[UR10][R134.64] ;  /* 0x0000000a86481981 */ /* 0x000f68000c1e1500 */
[----:B------:R-:W5:Y:S04]  /*a540*/  LDL.LU.64 R140, [R1+0x620] ;  /* 0x00062000018c7983 */ /* 0x000f680000300a00 */
[----:B------:R-:W5:Y:S04]  /*a550*/  LDL.LU.64 R136, [R1+0x618] ;  /* 0x0006180001887983 */ /* 0x000f680000300a00 */
[----:B------:R-:W5:Y:S04]  /*a560*/  LDL.LU.64 R134, [R1+0x610] ;  /* 0x0006100001867983 */ /* 0x000f680000300a00 */
[----:B------:R1:W-:Y:S04]  /*a570*/  STS.U16 [R133+UR6+0xa000], R139 ;  /* 0x00a0008b85007988 */ /* 0x0003e80008000406 */
[----:B------:R-:W-:Y:S01]  /*a580*/  STS.U16 [R133+UR6+0xa400], R132 ;  /* 0x00a4008485007988 */ /* 0x000fe20008000406 */
[----:B-1----:R-:W-:Y:S01]  /*a590*/  FMUL R139, R27, UR12 ;  /* 0x0000000c1b8b7c20 */ /* 0x002fe20008400000 */
[----:B------:R-:W-:-:S06]  /*a5a0*/  PRMT R102, RZ, 0x7610, R102 ;  /* 0x00007610ff667816 */ /* 0x000fcc0000000066 */
[----:B------:R1:W5:Y:S04]  /*a5b0*/  @P1 LDG.E.U16 R102, desc[UR10][R144.64] ;  /* 0x0000000a90661981 */ /* 0x000368000c1e1500 */
[----:B------:R1:W-:Y:S02]  /*a5c0*/  STS.U16 [R133+UR6+0xe000], R101 ;  /* 0x00e0006585007988 */ /* 0x0003e40008000406 */
[----:B-1----:R-:W-:-:S06]  /*a5d0*/  PRMT R101, RZ, 0x7610, R101 ;  /* 0x00007610ff657816 */ /* 0x002fcc0000000065 */
[----:B------:R1:W5:Y:S01]  /*a5e0*/  @P1 LDG.E.U16 R101, desc[UR10][R238.64] ;  /* 0x0000000aee651981 */ /* 0x000362000c1e1500 */
[-C--:B------:R-:W-:Y:S01]  /*a5f0*/  LEA R154, P5, R36, R146.reuse, 0x1 ;  /* 0x00000092249a7211 */ /* 0x080fe200078a08ff */
[----:B------:R-:W-:Y:S01]  /*a600*/  IMAD R39, R153, 0x2, R40 ;  /* 0x0000000299277824 */ /* 0x000fe200078e0228 */
[-C--:B------:R-:W-:Y:S02]  /*a610*/  LEA R152, P3, R38, R146.reuse, 0x1 ;  /* 0x0000009226987211 */ /* 0x080fe400078608ff */
[----:B------:R-:W-:Y:S02]  /*a620*/  LEA.HI.X.SX32 R155, R36, R3, 0x1, P5 ;  /* 0x00000003249b7211 */ /* 0x000fe400028f0eff */
[----:B------:R-:W-:Y:S02]  /*a630*/  LEA R36, R151, R39, 0x1 ;  /* 0x0000002797247211 */ /* 0x000fe400078e08ff */
[----:B------:R-:W-:Y:S02]  /*a640*/  LEA.HI.X.SX32 R153, R38, R3, 0x1, P3 ;  /* 0x0000000326997211 */ /* 0x000fe400018f0eff */
[----:B------:R-:W-:Y:S01]  /*a650*/  LEA R150, P3, R40, R146, 0x1 ;  /* 0x0000009228967211 */ /* 0x000fe200078608ff */
[----:B--2---:R-:W-:-:S05]  /*a660*/  FMUL R132, R28, UR12 ;  /* 0x0000000c1c847c20 */ /* 0x004fca0008400000 */
[----:B------:R-:W-:Y:S01]  /*a670*/  FMNMX3 R132, R142, R139, R132, !PT ;  /* 0x0000008b8e847276 */ /* 0x000fe20007800084 */
[----:B------:R-:W-:Y:S01]  /*a680*/  FMUL R142, R29, UR12 ;  /* 0x0000000c1d8e7c20 */ /* 0x000fe20008400000 */
[----:B---3--:R-:W-:-:S05]  /*a690*/  FMUL R139, R30, UR12 ;  /* 0x0000000c1e8b7c20 */ /* 0x008fca0008400000 */
[----:B------:R-:W-:Y:S01]  /*a6a0*/  FMNMX3 R132, R132, R142, R139, !PT ;  /* 0x0000008e84847276 */ /* 0x000fe2000780008b */
[----:B------:R-:W-:Y:S01]  /*a6b0*/  FMUL R142, R31, UR12 ;  /* 0x0000000c1f8e7c20 */ /* 0x000fe20008400000 */
[----:B----4-:R-:W-:-:S05]  /*a6c0*/  FMUL R139, R32, UR12 ;  /* 0x0000000c208b7c20 */ /* 0x010fca0008400000 */
[----:B------:R-:W-:Y:S01]  /*a6d0*/  FMNMX3 R132, R132, R142, R139, !PT ;  /* 0x0000008e84847276 */ /* 0x000fe2000780008b */
[----:B------:R-:W-:Y:S01]  /*a6e0*/  FMUL R142, R33, UR12 ;  /* 0x0000000c218e7c20 */ /* 0x000fe20008400000 */
[----:B------:R-:W-:-:S05]  /*a6f0*/  FMUL R139, R34, UR12 ;  /* 0x0000000c228b7c20 */ /* 0x000fca0008400000 */
[----:B------:R-:W-:Y:S01]  /*a700*/  FMNMX3 R132, R132, R142, R139, !PT ;  /* 0x0000008e84847276 */ /* 0x000fe2000780008b */
[----:B------:R-:W-:-:S05]  /*a710*/  FMUL R139, R35, UR12 ;  /* 0x0000000c238b7c20 */ /* 0x000fca0008400000 */
[----:B------:R-:W-:-:S05]  /*a720*/  FMNMX R132, R139, R132, !PT ;  /* 0x000000848b847209 */ /* 0x000fca0007800000 */
[----:B------:R-:W2:Y:S02]  /*a730*/  SHFL.BFLY PT, R139, R132, 0x10, 0x1f ;  /* 0x0e001f00848b7f89 */ /* 0x000ea400000e0000 */
[----:B--2---:R-:W-:-:S05]  /*a740*/  FMNMX3 R132, R132, -INF , R139, !PT ;  /* 0xff80000084847876 */ /* 0x004fca000780008b */
[--C-:B0-----:R-:W-:Y:S01]  /*a750*/  FFMA R4, R4, UR12, -R132.reuse ;  /* 0x0000000c04047c23 */ /* 0x101fe20008000884 */
[----:B------:R-:W-:-:S03]  /*a760*/  FFMA R5, R5, UR12, -R132 ;  /* 0x0000000c05057c23 */ /* 0x000fc60008000884 */
[----:B------:R-:W-:Y:S01]  /*a770*/  FMUL R4, R4, 1.4426950216293334961 ;  /* 0x3fb8aa3b04047820 */ /* 0x000fe20000400000 */
[----:B------:R-:W-:-:S03]  /*a780*/  FFMA R6, R6, UR12, -R132 ;  /* 0x0000000c06067c23 */ /* 0x000fc60008000884 */
[----:B------:R0:W-:Y:S01]  /*a790*/  MUFU.EX2 R143, R4 ;  /* 0x00000004008f7308 */ /* 0x0001e20000000800 */
[----:B------:R-:W-:Y:S01]  /*a7a0*/  FFMA R7, R7, UR12, -R132 ;  /* 0x0000000c07077c23 */ /* 0x000fe20008000884 */
[----:B------:R-:W-:Y:S01]  /*a7b0*/  FMUL R6, R6, 1.4426950216293334961 ;  /* 0x3fb8aa3b06067820 */ /* 0x000fe20000400000 */
[----:B0-----:R-:W-:Y:S02]  /*a7c0*/  FMUL R4, R5, 1.4426950216293334961 ;  /* 0x3fb8aa3b05047820 */ /* 0x001fe40000400000 */
[----:B------:R-:W-:-:S03]  /*a7d0*/  FMUL R5, R7, 1.4426950216293334961 ;  /* 0x3fb8aa3b07057820 */ /* 0x000fc60000400000 */
[----:B------:R0:W-:Y:S01]  /*a7e0*/  MUFU.EX2 R142, R6 ;  /* 0x00000006008e7308 */ /* 0x0001e20000000800 */
[--C-:B------:R-:W-:Y:S01]  /*a7f0*/  FFMA R8, R8, UR12, -R132.reuse ;  /* 0x0000000c08087c23 */ /* 0x100fe20008000884 */
[----:B------:R-:W-:-:S06]  /*a800*/  FFMA R9, R9, UR12, -R132 ;  /* 0x0000000c09097c23 */ /* 0x000fcc0008000884 */
[----:B------:R-:W2:Y:S01]  /*a810*/  MUFU.EX2 R4, R4 ;  /* 0x0000000400047308 */ /* 0x000ea20000000800 */
[----:B------:R-:W-:Y:S01]  /*a820*/  FMUL R8, R8, 1.4426950216293334961 ;  /* 0x3fb8aa3b08087820 */ /* 0x000fe20000400000 */
[--C-:B------:R-:W-:Y:S01]  /*a830*/  FFMA R14, R14, UR12, -R132.reuse ;  /* 0x0000000c0e0e7c23 */ /* 0x100fe20008000884 */
[----:B0-----:R-:W-:Y:S01]  /*a840*/  FMUL R6, R9, 1.4426950216293334961 ;  /* 0x3fb8aa3b09067820 */ /* 0x001fe20000400000 */
[----:B------:R-:W-:-:S04]  /*a850*/  FFMA R10, R10, UR12, -R132 ;  /* 0x0000000c0a0a7c23 */ /* 0x000fc80008000884 */
[----:B------:R-:W0:Y:S01]  /*a860*/  MUFU.EX2 R5, R5 ;  /* 0x0000000500057308 */ /* 0x000e220000000800 */
[----:B------:R-:W-:Y:S01]  /*a870*/  FMUL R14, R14, 1.4426950216293334961 ;  /* 0x3fb8aa3b0e0e7820 */ /* 0x000fe20000400000 */
[----:B------:R-:W-:Y:S01]  /*a880*/  FMUL R10, R10, 1.4426950216293334961 ;  /* 0x3fb8aa3b0a0a7820 */ /* 0x000fe20000400000 */
[----:B------:R-:W-:-:S05]  /*a890*/  FFMA R11, R11, UR12, -R132 ;  /* 0x0000000c0b0b7c23 */ /* 0x000fca0008000884 */
[----:B------:R-:W3:Y:S01]  /*a8a0*/  MUFU.EX2 R139, R8 ;  /* 0x00000008008b7308 */ /* 0x000ee20000000800 */
[----:B------:R-:W-:Y:S01]  /*a8b0*/  FMUL R7, R11, 1.4426950216293334961 ;  /* 0x3fb8aa3b0b077820 */ /* 0x000fe20000400000 */
[----:B------:R-:W-:-:S06]  /*a8c0*/  FFMA R12, R12, UR12, -R132 ;  /* 0x0000000c0c0c7c23 */ /* 0x000fcc0008000884 */
[----:B------:R-:W4:Y:S01]  /*a8d0*/  MUFU.EX2 R6, R6 ;  /* 0x0000000600067308 */ /* 0x000f220000000800 */
[----:B------:R-:W-:Y:S01]  /*a8e0*/  FMUL R12, R12, 1.4426950216293334961 ;  /* 0x3fb8aa3b0c0c7820 */ /* 0x000fe20000400000 */
[----:B------:R-:W-:-:S06]  /*a8f0*/  FFMA R13, R13, UR12, -R132 ;  /* 0x0000000c0d0d7c23 */ /* 0x000fcc0008000884 */
[----:B------:R2:W-:Y:S02]  /*a900*/  MUFU.EX2 R144, R14 ;  /* 0x0000000e00907308 */ /* 0x0005e40000000800 */
[----:B--2---:R-:W-:-:S06]  /*a910*/  FADD R14, R143, R4 ;  /* 0x000000048f0e7221 */ /* 0x004fcc0000000000 */
[----:B------:R-:W2:Y:S01]  /*a920*/  MUFU.EX2 R10, R10 ;  /* 0x0000000a000a7308 */ /* 0x000ea20000000800 */
[----:B------:R-:W-:Y:S01]  /*a930*/  FADD R14, R142, R14 ;  /* 0x0000000e8e0e7221 */ /* 0x000fe20000000000 */
[----:B------:R-:W-:-:S03]  /*a940*/  FMUL R8, R13, 1.4426950216293334961 ;  /* 0x3fb8aa3b0d087820 */ /* 0x000fc60000400000 */
[----:B0-----:R-:W-:-:S03]  /*a950*/  FADD R14, R5, R14 ;  /* 0x0000000e050e7221 */ /* 0x001fc60000000000 */
[----:B------:R-:W0:Y:S01]  /*a960*/  MUFU.EX2 R7, R7 ;  /* 0x0000000700077308 */ /* 0x000e220000000800 */
[----:B------:R-:W-:Y:S01]  /*a970*/  FFMA R15, R15, UR12, -R132 ;  /* 0x0000000c0f0f7c23 */ /* 0x000fe20008000884 */
[----:B---3--:R-:W-:-:S06]  /*a980*/  FADD R14, R139, R14 ;  /* 0x0000000e8b0e7221 */ /* 0x008fcc0000000000 */
[----:B------:R-:W3:Y:S01]  /*a990*/  MUFU.EX2 R12, R12 ;  /* 0x0000000c000c7308 */ /* 0x000ee20000000800 */
[----:B----4-:R-:W-:Y:S01]  /*a9a0*/  FADD R14, R6, R14 ;  /* 0x0000000e060e7221 */ /* 0x010fe20000000000 */
[----:B------:R-:W-:Y:S01]  /*a9b0*/  FMUL R9, R15, 1.4426950216293334961 ;  /* 0x3fb8aa3b0f097820 */ /* 0x000fe20000400000 */
[----:B------:R-:W-:-:S05]  /*a9c0*/  FFMA R16, R16, UR12, -R132 ;  /* 0x0000000c10107c23 */ /* 0x000fca0008000884 */
[----:B------:R-:W4:Y:S01]  /*a9d0*/  MUFU.EX2 R8, R8 ;  /* 0x0000000800087308 */ /* 0x000f220000000800 */
[----:B--2---:R-:W-:Y:S01]  /*a9e0*/  FADD R14, R10, R14 ;  /* 0x0000000e0a0e7221 */ /* 0x004fe20000000000 */
[----:B------:R-:W-:Y:S01]  /*a9f0*/  FFMA R17, R17, UR12, -R132 ;  /* 0x0000000c11117c23 */ /* 0x000fe20008000884 */
[----:B------:R-:W-:Y:S02]  /*aa00*/  FMUL R16, R16, 1.4426950216293334961 ;  /* 0x3fb8aa3b10107820 */ /* 0x000fe40000400000 */
[----:B0-----:R-:W-:Y:S01]  /*aa10*/  FADD R14, R7, R14 ;  /* 0x0000000e070e7221 */ /* 0x001fe20000000000 */
[----:B------:R-:W-:Y:S02]  /*aa20*/  FMUL R11, R17, 1.4426950216293334961 ;  /* 0x3fb8aa3b110b7820 */ /* 0x000fe40000400000 */
[----:B------:R-:W0:Y:S01]  /*aa30*/  MUFU.EX2 R9, R9 ;  /* 0x0000000900097308 */ /* 0x000e220000000800 */
[----:B------:R-:W-:Y:S01]  /*aa40*/  FFMA R18, R18, UR12, -R132 ;  /* 0x0000000c12127c23 */ /* 0x000fe20008000884 */
[----:B---3--:R-:W-:Y:S01]  /*aa50*/  FADD R14, R12, R14 ;  /* 0x0000000e0c0e7221 */ /* 0x008fe20000000000 */
[----:B------:R-:W-:-:S05]  /*aa60*/  FFMA R19, R19, UR12, -R132 ;  /* 0x0000000c13137c23 */ /* 0x000fca0008000884 */
[----:B------:R2:W3:Y:S01]  /*aa70*/  MUFU.EX2 R145, R16 ;  /* 0x0000001000917308 */ /* 0x0004e20000000800 */
[----:B------:R-:W-:Y:S01]  /*aa80*/  FMUL R18, R18, 1.4426950216293334961 ;  /* 0x3fb8aa3b12127820 */ /* 0x000fe20000400000 */
[----:B----4-:R-:W-:Y:S01]  /*aa90*/  FADD R14, R8, R14 ;  /* 0x0000000e080e7221 */ /* 0x010fe20000000000 */
[----:B------:R-:W-:Y:S01]  /*aaa0*/  FMUL R15, R19, 1.4426950216293334961 ;  /* 0x3fb8aa3b130f7820 */ /* 0x000fe20000400000 */
[----:B------:R-:W-:-:S04]  /*aab0*/  FFMA R20, R20, UR12, -R132 ;  /* 0x0000000c14147c23 */ /* 0x000fc80008000884 */
[----:B------:R-:W4:Y:S01]  /*aac0*/  MUFU.EX2 R11, R11 ;  /* 0x0000000b000b7308 */ /* 0x000f220000000800 */
[----:B------:R-:W-:Y:S01]  /*aad0*/  FADD R14, R144, R14 ;  /* 0x0000000e900e7221 */ /* 0x000fe20000000000 */
[----:B------:R-:W-:Y:S01]  /*aae0*/  FMUL R19, R20, 1.4426950216293334961 ;  /* 0x3fb8aa3b14137820 */ /* 0x000fe20000400000 */
[----:B------:R-:W-:-:S05]  /*aaf0*/  FFMA R21, R21, UR12, -R132 ;  /* 0x0000000c15157c23 */ /* 0x000fca0008000884 */
[----:B-1----:R-:W1:Y:S01]  /*ab00*/  MUFU.EX2 R238, R18 ;  /* 0x0000001200ee7308 */ /* 0x002e620000000800 */
[----:B0-----:R-:W-:Y:S01]  /*ab10*/  FADD R14, R9, R14 ;  /* 0x0000000e090e7221 */ /* 0x001fe20000000000 */
[----:B--2---:R-:W-:Y:S01]  /*ab20*/  FMUL R16, R21, 1.4426950216293334961 ;  /* 0x3fb8aa3b15107820 */ /* 0x004fe20000400000 */
[----:B------:R-:W-:-:S05]  /*ab30*/  FFMA R22, R22, UR12, -R132 ;  /* 0x0000000c16167c23 */ /* 0x000fca0008000884 */
[----:B------:R-:W0:Y:S01]  /*ab40*/  MUFU.EX2 R15, R15 ;  /* 0x0000000f000f7308 */ /* 0x000e220000000800 */
[----:B---3--:R-:W-:Y:S01]  /*ab50*/  FADD R14, R145, R14 ;  /* 0x0000000e910e7221 */ /* 0x008fe20000000000 */
[----:B------:R-:W-:Y:S01]  /*ab60*/  FMUL R20, R22, 1.4426950216293334961 ;  /* 0x3fb8aa3b16147820 */ /* 0x000fe20000400000 */
[----:B------:R-:W-:-:S05]  /*ab70*/  FFMA R23, R23, UR12, -R132 ;  /* 0x0000000c17177c23 */ /* 0x000fca0008000884 */
[----:B------:R-:W2:Y:S01]  /*ab80*/  MUFU.EX2 R19, R19 ;  /* 0x0000001300137308 */ /* 0x000ea20000000800 */
[----:B----4-:R-:W-:Y:S01]  /*ab90*/  FADD R14, R11, R14 ;  /* 0x0000000e0b0e7221 */ /* 0x010fe20000000000 */
[----:B------:R-:W-:Y:S01]  /*aba0*/  FMUL R13, R23, 1.4426950216293334961 ;  /* 0x3fb8aa3b170d7820 */ /* 0x000fe20000400000 */
[----:B------:R-:W-:-:S05]  /*abb0*/  FFMA R24, R24, UR12, -R132 ;  /* 0x0000000c18187c23 */ /* 0x000fca0008000884 */
[----:B------:R-:W3:Y:S01]  /*abc0*/  MUFU.EX2 R16, R16 ;  /* 0x0000001000107308 */ /* 0x000ee20000000800 */
[----:B-1----:R-:W-:Y:S01]  /*abd0*/  FADD R14, R238, R14 ;  /* 0x0000000eee0e7221 */ /* 0x002fe20000000000 */
[----:B------:R-:W-:Y:S01]  /*abe0*/  FMUL R24, R24, 1.4426950216293334961 ;  /* 0x3fb8aa3b18187820 */ /* 0x000fe20000400000 */
[----:B------:R-:W-:-:S05]  /*abf0*/  FFMA R25, R25, UR12, -R132 ;  /* 0x0000000c19197c23 */ /* 0x000fca0008000884 */
[----:B------:R-:W1:Y:S01]  /*ac00*/  MUFU.EX2 R20, R20 ;  /* 0x0000001400147308 */ /* 0x000e620000000800 */
[----:B0-----:R-:W-:Y:S01]  /*ac10*/  FADD R14, R15, R14 ;  /* 0x0000000e0f0e7221 */ /* 0x001fe20000000000 */
[----:B------:R-:W-:Y:S01]  /*ac20*/  FFMA R26, R26, UR12, -R132 ;  /* 0x0000000c1a1a7c23 */ /* 0x000fe20008000884 */
[----:B------:R-:W-:Y:S01]  /*ac30*/  F2FP.BF16.F32.PACK_AB R5, R5, R142 ;  /* 0x0000008e0505723e */ /* 0x000fe200000010ff */
[----:B------:R-:W-:-:S04]  /*ac40*/  FMUL R25, R25, 1.4426950216293334961 ;  /* 0x3fb8aa3b19197820 */ /* 0x000fc80000400000 */
[----:B------:R-:W0:Y:S01]  /*ac50*/  MUFU.EX2 R13, R13 ;  /* 0x0000000d000d7308 */ /* 0x000e220000000800 */
[----:B--2---:R-:W-:Y:S01]  /*ac60*/  FADD R14, R19, R14 ;  /* 0x0000000e130e7221 */ /* 0x004fe20000000000 */
[----:B------:R-:W-:Y:S01]  /*ac70*/  FMUL R26, R26, 1.4426950216293334961 ;  /* 0x3fb8aa3b1a1a7820 */ /* 0x000fe20000400000 */
[----:B------:R-:W-:Y:S01]  /*ac80*/  FFMA R27, R27, UR12, -R132 ;  /* 0x0000000c1b1b7c23 */ /* 0x000fe20008000884 */
[----:B------:R-:W-:-:S04]  /*ac90*/  F2FP.BF16.F32.PACK_AB R6, R6, R139 ;  /* 0x0000008b0606723e */ /* 0x000fc800000010ff */
[----:B------:R-:W2:Y:S01]  /*aca0*/  MUFU.EX2 R142, R24 ;  /* 0x00000018008e7308 */ /* 0x000ea20000000800 */
[----:B---3--:R-:W-:Y:S01]  /*acb0*/  FADD R14, R16, R14 ;  /* 0x0000000e100e7221 */ /* 0x008fe20000000000 */
[----:B------:R-:W-:Y:S01]  /*acc0*/  FMUL R17, R27, 1.4426950216293334961 ;  /* 0x3fb8aa3b1b117820 */ /* 0x000fe20000400000 */
[----:B------:R-:W-:-:S05]  /*acd0*/  FFMA R28, R28, UR12, -R132 ;  /* 0x0000000c1c1c7c23 */ /* 0x000fca0008000884 */
[----:B------:R3:W4:Y:S01]  /*ace0*/  MUFU.EX2 R139, R25 ;  /* 0x00000019008b7308 */ /* 0x0007220000000800 */
[----:B-1----:R-:W-:Y:S01]  /*acf0*/  FADD R14, R20, R14 ;  /* 0x0000000e140e7221 */ /* 0x002fe20000000000 */
[----:B------:R-:W-:-:S06]  /*ad00*/  FFMA R29, R29, UR12, -R132 ;  /* 0x0000000c1d1d7c23 */ /* 0x000fcc0008000884 */
[----:B------:R-:W1:Y:S01]  /*ad10*/  MUFU.EX2 R26, R26 ;  /* 0x0000001a001a7308 */ /* 0x000e620000000800 */
[----:B---3--:R-:W-:Y:S01]  /*ad20*/  FMUL R25, R28, 1.4426950216293334961 ;  /* 0x3fb8aa3b1c197820 */ /* 0x008fe20000400000 */
[----:B0-----:R-:W-:Y:S01]  /*ad30*/  FADD R14, R13, R14 ;  /* 0x0000000e0d0e7221 */ /* 0x001fe20000000000 */
[----:B------:R-:W-:Y:S01]  /*ad40*/  FMUL R18, R29, 1.4426950216293334961 ;  /* 0x3fb8aa3b1d127820 */ /* 0x000fe20000400000 */
[----:B------:R-:W-:-:S04]  /*ad50*/  FFMA R30, R30, UR12, -R132 ;  /* 0x0000000c1e1e7c23 */ /* 0x000fc80008000884 */
[----:B------:R-:W0:Y:S01]  /*ad60*/  MUFU.EX2 R17, R17 ;  /* 0x0000001100117308 */ /* 0x000e220000000800 */
[----:B--2---:R-:W-:Y:S01]  /*ad70*/  FADD R14, R142, R14 ;  /* 0x0000000e8e0e7221 */ /* 0x004fe20000000000 */
        /* <DEDUP_REMOVED lines=12> */
[----:B------:R-:W-:Y:S01]  /*ae40*/  FMUL R21, R33, 1.4426950216293334961 ;  /* 0x3fb8aa3b21157820 */ /* 0x000fe20000400000 */
[----:B------:R-:W-:-:S05]  /*ae50*/  FFMA R34, R34, UR12, -R132 ;  /* 0x0000000c22227c23 */ /* 0x000fca0008000884 */
[----:B------:R-:W0:Y:S01]  /*ae60*/  MUFU.EX2 R23, R23 ;  /* 0x0000001700177308 */ /* 0x000e220000000800 */
[----:B------:R-:W-:Y:S01]  /*ae70*/  F2FP.BF16.F32.PACK_AB R13, R13, R20 ;  /* 0x000000140d0d723e */ /* 0x000fe200000010ff */
[----:B--2---:R-:W-:Y:S01]  /*ae80*/  FADD R14, R25, R14 ;  /* 0x0000000e190e7221 */ /* 0x004fe20000000000 */
[----:B------:R-:W-:Y:S01]  /*ae90*/  FMUL R20, R34, 1.4426950216293334961 ;  /* 0x3fb8aa3b22147820 */ /* 0x000fe20000400000 */
[----:B------:R-:W-:-:S04]  /*aea0*/  FFMA R35, R35, UR12, -R132 ;  /* 0x0000000c23237c23 */ /* 0x000fc80008000884 */
[----:B------:R-:W2:Y:S01]  /*aeb0*/  MUFU.EX2 R22, R22 ;  /* 0x0000001600167308 */ /* 0x000ea20000000800 */
[----:B------:R-:W-:Y:S01]  /*aec0*/  F2FP.BF16.F32.PACK_AB R8, R8, R12 ;  /* 0x0000000c0808723e */ /* 0x000fe200000010ff */
[----:B---3--:R-:W-:Y:S01]  /*aed0*/  FADD R14, R18, R14 ;  /* 0x0000000e120e7221 */ /* 0x008fe20000000000 */
[----:B------:R-:W-:Y:S01]  /*aee0*/  F2FP.BF16.F32.PACK_AB R12, R16, R19 ;  /* 0x00000013100c723e */ /* 0x000fe200000010ff */
[----:B------:R-:W-:-:S04]  /*aef0*/  FMUL R19, R35, 1.4426950216293334961 ;  /* 0x3fb8aa3b23137820 */ /* 0x000fc80000400000 */
[----:B------:R-:W3:Y:S01]  /*af00*/  MUFU.EX2 R21, R21 ;  /* 0x0000001500157308 */ /* 0x000ee20000000800 */
[----:B-1----:R-:W-:Y:S01]  /*af10*/  FADD R14, R24, R14 ;  /* 0x0000000e180e7221 */ /* 0x002fe20000000000 */
[----:B------:R-:W-:Y:S02]  /*af20*/  F2FP.BF16.F32.PACK_AB R7, R7, R10 ;  /* 0x0000000a0707723e */ /* 0x000fe400000010ff */
[----:B------:R-:W-:-:S04]  /*af30*/  F2FP.BF16.F32.PACK_AB R10, R11, R145 ;  /* 0x000000910b0a723e */ /* 0x000fc800000010ff */
[----:B------:R-:W1:Y:S01]  /*af40*/  MUFU.EX2 R20, R20 ;  /* 0x0000001400147308 */ /* 0x000e620000000800 */
[----:B------:R-:W-:Y:S01]  /*af50*/  F2FP.BF16.F32.PACK_AB R11, R15, R238 ;  /* 0x000000ee0f0b723e */ /* 0x000fe200000010ff */
[----:B0-----:R-:W-:-:S06]  /*af60*/  FADD R15, R23, R14 ;  /* 0x0000000e170f7221 */ /* 0x001fcc0000000000 */
[----:B------:R-:W0:Y:S01]  /*af70*/  MUFU.EX2 R19, R19 ;  /* 0x0000001300137308 */ /* 0x000e220000000800 */
[----:B--2---:R-:W-:Y:S01]  /*af80*/  FADD R16, R22, R15 ;  /* 0x0000000f16107221 */ /* 0x004fe20000000000 */
[----:B------:R-:W-:Y:S02]  /*af90*/  F2FP.BF16.F32.PACK_AB R15, R17, R26 ;  /* 0x0000001a110f723e */ /* 0x000fe400000010ff */
[-C--:B------:R-:W-:Y:S01]  /*afa0*/  LEA R148, P4, R39, R146.reuse, 0x1 ;  /* 0x0000009227947211 */ /* 0x080fe200078808ff */
[----:B---3--:R-:W-:Y:S01]  /*afb0*/  FADD R17, R21, R16 ;  /* 0x0000001015117221 */ /* 0x008fe20000000000 */
[----:B------:R-:W-:Y:S02]  /*afc0*/  LEA R146, P5, R36, R146, 0x1 ;  /* 0x0000009224927211 */ /* 0x000fe400078a08ff */
[----:B------:R-:W-:Y:S01]  /*afd0*/  F2FP.BF16.F32.PACK_AB R16, R18, R25 ;  /* 0x000000191210723e */ /* 0x000fe200000010ff */
[----:B-1----:R-:W-:Y:S01]  /*afe0*/  FADD R18, R20, R17 ;  /* 0x0000001114127221 */ /* 0x002fe20000000000 */
[-C--:B------:R-:W-:Y:S01]  /*aff0*/  LEA.HI.X.SX32 R151, R40, R3.reuse, 0x1, P3 ;  /* 0x0000000328977211 */ /* 0x080fe200018f0eff */
[----:B------:R1:W-:Y:S01]  /*b000*/  STS.U16 [R133+UR6+0xa800], R131 ;  /* 0x00a8008385007988 */ /* 0x0003e20008000406 */
[----:B------:R-:W-:-:S02]  /*b010*/  LEA.HI.X.SX32 R149, R39, R3, 0x1, P4 ;  /* 0x0000000327957211 */ /* 0x000fc400020f0eff */
[----:B------:R-:W-:Y:S01]  /*b020*/  LEA.HI.X.SX32 R147, R36, R3, 0x1, P5 ;  /* 0x0000000324937211 */ /* 0x000fe200028f0eff */
[----:B------:R2:W-:Y:S01]  /*b030*/  STS.U16 [R133+UR6+0xac00], R129 ;  /* 0x00ac008185007988 */ /* 0x0005e20008000406 */
        /* <DEDUP_REMOVED lines=21> */
[----:B------:R-:W-:Y:S01]  /*b190*/  PRMT R37, RZ, 0x7610, R37 ;  /* 0x00007610ff257816 */ /* 0x000fe20000000025 */
[----:B------:R3:W-:Y:S01]  /*b1a0*/  STS.U16 [R133+UR6+0x9000], R252 ;  /* 0x009000fc85007988 */ /* 0x0007e20008000406 */
[----:B------:R-:W-:-:S02]  /*b1b0*/  PRMT R65, RZ, 0x7610, R65 ;  /* 0x00007610ff417816 */ /* 0x000fc40000000041 */
[----:B------:R-:W-:Y:S01]  /*b1c0*/  PRMT R64, RZ, 0x7610, R64 ;  /* 0x00007610ff407816 */ /* 0x000fe20000000040 */
[----:B------:R3:W5:Y:S01]  /*b1d0*/  @P1 LDG.E.U16 R71, desc[UR10][R248.64] ;  /* 0x0000000af8471981 */ /* 0x000762000c1e1500 */
[----:B------:R-:W-:Y:S02]  /*b1e0*/  PRMT R62, RZ, 0x7610, R62 ;  /* 0x00007610ff3e7816 */ /* 0x000fe4000000003e */
[----:B------:R-:W-:Y:S01]  /*b1f0*/  PRMT R61, RZ, 0x7610, R61 ;  /* 0x00007610ff3d7816 */ /* 0x000fe2000000003d */
[----:B------:R3:W5:Y:S01]  /*b200*/  @P1 LDG.E.U16 R70, desc[UR10][R246.64] ;  /* 0x0000000af6461981 */ /* 0x000762000c1e1500 */
[----:B------:R-:W-:Y:S02]  /*b210*/  PRMT R58, RZ, 0x7610, R58 ;  /* 0x00007610ff3a7816 */ /* 0x000fe4000000003a */
[----:B------:R-:W-:Y:S01]  /*b220*/  PRMT R57, RZ, 0x7610, R57 ;  /* 0x00007610ff397816 */ /* 0x000fe20000000039 */
[----:B------:R3:W5:Y:S01]  /*b230*/  @P1 LDG.E.U16 R69, desc[UR10][R244.64] ;  /* 0x0000000af4451981 */ /* 0x000762000c1e1500 */
        /* <DEDUP_REMOVED lines=9> */
[----:B-1----:R-:W-:-:S02]  /*b2d0*/  PRMT R131, RZ, 0x7610, R131 ;  /* 0x00007610ff837816 */ /* 0x002fc40000000083 */
[----:B------:R-:W-:Y:S01]  /*b2e0*/  PRMT R39, RZ, 0x7610, R39 ;  /* 0x00007610ff277816 */ /* 0x000fe20000000027 */
[----:B------:R3:W5:Y:S01]  /*b2f0*/  @P1 LDG.E.U16 R65, desc[UR10][R230.64] ;  /* 0x0000000ae6411981 */ /* 0x000762000c1e1500 */
[----:B------:R-:W-:Y:S02]  /*b300*/  PRMT R38, RZ, 0x7610, R38 ;  /* 0x00007610ff267816 */ /* 0x000fe40000000026 */
[----:B------:R-:W-:Y:S01]  /*b310*/  PRMT R36, RZ, 0x7610, R36 ;  /* 0x00007610ff247816 */ /* 0x000fe20000000024 */
[----:B------:R3:W5:Y:S01]  /*b320*/  @P1 LDG.E.U16 R64, desc[UR10][R228.64] ;  /* 0x0000000ae4401981 */ /* 0x000762000c1e1500 */
[----:B------:R-:W-:Y:S02]  /*b330*/  PRMT R3, RZ, 0x7610, R3 ;  /* 0x00007610ff037816 */ /* 0x000fe40000000003 */
[----:B--2---:R-:W-:Y:S01]  /*b340*/  PRMT R129, RZ, 0x7610, R129 ;  /* 0x00007610ff817816 */ /* 0x004fe20000000081 */
[----:B------:R3:W5:Y:S01]  /*b350*/  @P1 LDG.E.U16 R63, desc[UR10][R226.64] ;  /* 0x0000000ae23f1981 */ /* 0x000762000c1e1500 */
[----:B------:R-:W-:Y:S01]  /*b360*/  F2FP.BF16.F32.PACK_AB R14, R139, R142 ;  /* 0x0000008e8b0e723e */ /* 0x000fe200000010ff */
[----:B0-----:R-:W-:Y:S01]  /*b370*/  FADD R142, R19, R18 ;  /* 0x00000012138e7221 */ /* 0x001fe20000000000 */
[----:B------:R-:W-:Y:S01]  /*b380*/  F2FP.BF16.F32.PACK_AB R4, R4, R143 ;  /* 0x0000008f0404723e */ /* 0x000fe200000010ff */
[----:B------:R3:W5:Y:S01]  /*b390*/  @P1 LDG.E.U16 R62, desc[UR10][R222.64] ;  /* 0x0000000ade3e1981 */ /* 0x000762000c1e1500 */
[----:B------:R-:W-:-:S03]  /*b3a0*/  F2FP.BF16.F32.PACK_AB R9, R9, R144 ;  /* 0x000000900909723e */ /* 0x000fc600000010ff */
[----:B------:R3:W5:Y:S01]  /*b3b0*/  @P1 LDG.E.U16 R61, desc[UR10][R220.64] ;  /* 0x0000000adc3d1981 */ /* 0x000762000c1e1500 */
[----:B------:R-:W-:-:S03]  /*b3c0*/  F2FP.BF16.F32.PACK_AB R17, R23, R24 ;  /* 0x000000181711723e */ /* 0x000fc600000010ff */
[----:B------:R3:W5:Y:S01]  /*b3d0*/  @P1 LDG.E.U16 R60, desc[UR10][R218.64] ;  /* 0x0000000ada3c1981 */ /* 0x000762000c1e1500 */
[----:B------:R-:W-:-:S03]  /*b3e0*/  F2FP.BF16.F32.PACK_AB R18, R21, R22 ;  /* 0x000000161512723e */ /* 0x000fc600000010ff */
[----:B------:R3:W5:Y:S01]  /*b3f0*/  @P1 LDG.E.U16 R59, desc[UR10][R214.64] ;  /* 0x0000000ad63b1981 */ /* 0x000762000c1e1500 */
[----:B------:R-:W-:-:S03]  /*b400*/  F2FP.BF16.F32.PACK_AB R19, R19, R20 ;  /* 0x000000141313723e */ /* 0x000fc600000010ff */
[----:B------:R3:W5:Y:S04]  /*b410*/  @P1 LDG.E.U16 R58, desc[UR10][R212.64] ;  /* 0x0000000ad43a1981 */ /* 0x000768000c1e1500 */
        /* <DEDUP_REMOVED lines=26> */
[----:B------:R3:W0:Y:S01]  /*b5c0*/  SHFL.BFLY PT, R143, R142, 0x10, 0x1f ;  /* 0x0e001f008e8f7f89 */ /* 0x00062200000e0000 */
[----:B------:R-:W-:Y:S05]  /*b5d0*/  @!P1 BRA `(.L_x_9) ;  /* 0x0000000000089947 */ /* 0x000fea0003800000 */
[----:B------:R1:W-:Y:S01]  /*b5e0*/  STTM.16dp32bit_t0_t15.x16 tmem[UR8+0x100], R4 ;  /* 0x00010004000079ed */ /* 0x0003e20008a00008 */
[----:B------:R1:W-:Y:S02]  /*b5f0*/  STTM.16dp32bit_t16_t31.x16 tmem[UR8+0x110], R4 ;  /* 0x00011004000079ed */ /* 0x0003e40008a20008 */
.L_x_9:
[----:B-1----:R-:W-:Y:S01]  /*b600*/  LOP3.LUT R5, R133, 0x20, RZ, 0x3c, !PT ;  /* 0x0000002085057812 */ /* 0x002fe200078e3cff */
[----:B-----5:R-:W-:Y:S01]  /*b610*/  STS.U16 [R133+UR6+0xfc00], R37 ;  /* 0x00fc002585007988 */ /* 0x020fe20008000406 */
[C---:B------:R-:W-:Y:S02]  /*b620*/  LOP3.LUT R4, R0.reuse, 0x40, RZ, 0x3c, !PT ;  /* 0x0000004000047812 */ /* 0x040fe400078e3cff */
[----:B------:R-:W-:Y:S01]  /*b630*/  LOP3.LUT R139, R0, 0x60, RZ, 0x3c, !PT ;  /* 0x00000060008b7812 */ /* 0x000fe200078e3cff */
[----:B------:R-:W-:Y:S01]  /*b640*/  STS.U16 [R5+UR6+0x8100], R128 ;  /* 0x0081008005007988 */ /* 0x000fe20008000406 */
[----:B------:R-:W-:-:S03]  /*b650*/  FADD R0, -R132, -INF ;  /* 0xff80000084007421 */ /* 0x000fc60000000100 */
[----:B------:R-:W-:Y:S01]  /*b660*/  STS.U16 [R5+UR6+0x8500], R125 ;  /* 0x0085007d05007988 */ /* 0x000fe20008000406 */
[----:B------:R-:W-:-:S03]  /*b670*/  FMUL R0, R0, 1.4426950216293334961 ;  /* 0x3fb8aa3b00007820 */ /* 0x000fc60000400000 */
[----:B------:R-:W-:Y:S03]  /*b680*/  STS.U16 [R5+UR6+0x8900], R122 ;  /* 0x0089007a05007988 */ /* 0x000fe60008000406 */
[----:B------:R-:W1:Y:S01]  /*b690*/  MUFU.EX2 R0, R0 ;  /* 0x0000000000007308 */ /* 0x000e620000000800 */
        /* <DEDUP_REMOVED lines=92> */
[----:B------:R2:W-:Y:S01]  /*bc60*/  STS.U16 [R139+UR6+0xff00], R129 ;  /* 0x00ff00818b007988 */ /* 0x0005e20008000406 */
[----:B------:R-:W4:Y:S02]  /*bc70*/  FENCE.VIEW.ASYNC.T ;  /* 0x00000000000073c6 */ /* 0x000f240000000200 */
[----:B----4-:R-:W-:Y:S06]  /*bc80*/  BAR.SYNC.DEFER_BLOCKING 0x0 ;  /* 0x0000000000007b1d */ /* 0x010fec0000010000 */
[----:B--2---:R-:W2:Y:S01]  /*bc90*/  LDTM.16dp32bit_t0_t15.x128 R4, tmem[UR8] ;  /* 0x00000008000479ee */ /* 0x004ea20008b80000 */
[----:B------:R-:W4:Y:S01]  /*bca0*/  LDTM.16dp32bit_t16_t31.x128 R4, tmem[UR8+0x80] ;  /* 0x00008008000479ee */ /* 0x000f220008ba0000 */
[----:B------:R-:W-:Y:S01]  /*bcb0*/  NOP ;  /* 0x0000000000007918 */ /* 0x000fe20000000000 */
[----:B-1----:R-:W-:Y:S05]  /*bcc0*/  @!P1 BRA `(.L_x_10) ;  /* 0x0000000800089947 */ /* 0x002fea0003800000 */
[C---:B--2-4-:R-:W-:Y:S01]  /*bcd0*/  FMUL R4, R0.reuse, R4 ;  /* 0x0000000400047220 */ /* 0x054fe20000400000 */
[C---:B------:R-:W-:Y:S01]  /*bce0*/  FMUL R5, R0.reuse, R5 ;  /* 0x0000000500057220 */ /* 0x040fe20000400000 */
        /* <DEDUP_REMOVED lines=125> */
[----:B------:R-:W-:-:S04]  /*c4c0*/  FMUL R131, R0, R131 ;  /* 0x0000008300837220 */ /* 0x000fc80000400000 */
[----:B------:R1:W-:Y:S01]  /*c4d0*/  STTM.16dp32bit_t0_t15.x128 tmem[UR8], R4 ;  /* 0x00000004000079ed */ /* 0x0003e20008b80008 */
[----:B------:R1:W-:Y:S02]  /*c4e0*/  STTM.16dp32bit_t16_t31.x128 tmem[UR8+0x80], R4 ;  /* 0x00008004000079ed */ /* 0x0003e40008ba0008 */
.L_x_10:
[----:B------:R-:W5:Y:S01]  /*c4f0*/  LDCU UR12, c[0x0][0x3f0] ;  /* 0x00007e00ff0c77ac */ /* 0x000f620008000800 */
[----:B----4-:R-:W4:Y:S02]  /*c500*/  FENCE.VIEW.ASYNC.T ;  /* 0x00000000000073c6 */ /* 0x010f240000000200 */
[----:B----4-:R-:W-:Y:S01]  /*c510*/  BAR.SYNC.DEFER_BLOCKING 0x0 ;  /* 0x0000000000007b1d */ /* 0x010fe20000010000 */
[----:B0-----:R-:W-:Y:S01]  /*c520*/  FADD R3, R142, R143 ;  /* 0x0000008f8e037221 */ /* 0x001fe20000000000 */
[----:B------:R-:W-:-:S03]  /*c530*/  IMAD.MOV.U32 R139, RZ, RZ, RZ ;  /* 0x000000ffff8b7224 */ /* 0x000fc600078e00ff */
[----:B------:R-:W-:Y:S01]  /*c540*/  FADD R3, R0, R3 ;  /* 0x0000000300037221 */ /* 0x000fe20000000000 */
[----:B-----5:R-:W-:-:S04]  /*c550*/  UIADD3 UR12, UPT, UPT, UR12, -0x40, URZ ;  /* 0xffffffc00c0c7890 */ /* 0x020fc8000fffe0ff */
[----:B------:R-:W-:Y:S02]  /*c560*/  UISETP.GE.AND UP1, UPT, UR12, 0x1, UPT ;  /* 0x000000010c00788c */ /* 0x000fe4000bf26270 */
[----:B------:R-:W-:Y:S01]  /*c570*/  UIADD3 UR12, UPT, UPT, UR7, 0x100, URZ ;  /* 0x00000100070c7890 */ /* 0x000fe2000fffe0ff */
[----:B------:R0:W-:Y:S06]  /*c580*/  MEMBAR.ALL.CTA ;  /* 0x0000000000007992 */ /* 0x0001ec0000008000 */
[----:B0-----:R-:W0:Y:S01]  /*c590*/  FENCE.VIEW.ASYNC.S ;  /* 0x00000000000073c6 */ /* 0x001e220000000000 */
[----:B-12---:R-:W-:-:S05]  /*c5a0*/  MOV R4, UR12 ;  /* 0x0000000c00047c02 */ /* 0x006fca0008000f00 */
[----:B------:R1:W-:Y:S01]  /*c5b0*/  STL [R1+0x2a4], R4 ;  /* 0x0002a40401007387 */ /* 0x0003e20000100800 */
[----:B0-----:R-:W-:Y:S06]  /*c5c0*/  BAR.SYNC.DEFER_BLOCKING 0x0 ;  /* 0x0000000000007b1d */ /* 0x001fec0000010000 */
[----:B------:R-:W-:Y:S05]  /*c5d0*/  @!P2 BRA `(.L_x_11) ;  /* 0x000000000080a947 */ /* 0x000fea0003800000 */
[----:B------:R-:W-:Y:S01]  /*c5e0*/  UIADD3 UR13, UPT, UPT, UR6, 0x8000, URZ ;  /* 0x00008000060d7890 */ /* 0x000fe2000fffe0ff */
[----:B------:R-:W-:Y:S01]  /*c5f0*/  R2UR UR19, R4 ;  /* 0x00000000041372ca */ /* 0x000fe200000e0000 */
[----:B------:R-:W-:Y:S01]  /*c600*/  UMOV UR12, URZ ;  /* 0x000000ff000c7c82 */ /* 0x000fe20008000000 */
[----:B------:R-:W-:Y:S02]  /*c610*/  UIADD3 UR16, UPT, UPT, UR7, 0x108, URZ ;  /* 0x0000010807107890 */ /* 0x000fe4000fffe0ff */
[----:B------:R-:W-:Y:S02]  /*c620*/  USHF.R.U32.HI UR13, URZ, 0x4, UR13 ;  /* 0x00000004ff0d7899 */ /* 0x000fe4000801160d */
[----:B------:R-:W-:Y:S02]  /*c630*/  UIADD3 UR17, UPT, UPT, UR7, 0x110, URZ ;  /* 0x0000011007117890 */ /* 0x000fe4000fffe0ff */
[----:B------:R-:W-:Y:S02]  /*c640*/  USGXT.U32 UR14, UR13, 0xe ;  /* 0x0000000e0d0e789a */ /* 0x000fe40008000000 */
[----:B------:R-:W-:-:S02]  /*c650*/  UIADD3 UR18, UPT, UPT, UR7, 0x118, URZ ;  /* 0x0000011807127890 */ /* 0x000fc4000fffe0ff */
[----:B------:R-:W-:Y:S01]  /*c660*/  UIADD3 UR22, UP2, UPT, UR14, 0x2, URZ ;  /* 0x000000020e167890 */ /* 0x000fe2000ff5e0ff */
[----:B------:R-:W-:Y:S01]  /*c670*/  UMOV UR20, 0x0 ;  /* 0x0000000000147882 */ /* 0x000fe20000000000 */
[----:B------:R-:W-:Y:S02]  /*c680*/  UMOV UR21, 0x4400490 ;  /* 0x0440049000157882 */ /* 0x000fe40000000000 */
[----:B------:R-:W-:Y:S02]  /*c690*/  UIADD3.X UR23, UPT, UPT, UR12, 0x40004040, URZ, UP2, !UPT ;  /* 0x400040400c177890 */ /* 0x000fe400097fe4ff */
[----:B------:R-:W-:Y:S02]  /*c6a0*/  UIADD3 UR26, UP2, UPT, UR22, 0x2, URZ ;  /* 0x00000002161a7890 */ /* 0x000fe4000ff5e0ff */
[----:B------:R-:W-:Y:S02]  /*c6b0*/  UIADD3 UR30, UP3, UPT, UR22, 0x4, URZ ;  /* 0x00000004161e7890 */ /* 0x000fe4000ff7e0ff */
[----:B------:R-:W-:-:S02]  /*c6c0*/  UIADD3.X UR27, UPT, UPT, UR23, URZ, URZ, UP2, !UPT ;  /* 0x000000ff171b7290 */ /* 0x000fc400097fe4ff */
[----:B------:R-:W-:Y:S01]  /*c6d0*/  UIADD3.X UR31, UPT, UPT, UR23, URZ, URZ, UP3, !UPT ;  /* 0x000000ff171f7290 */ /* 0x000fe20009ffe4ff */
[----:B------:R-:W-:Y:S01]  /*c6e0*/  UMOV UR15, 0x40004040 ;  /* 0x40004040000f7882 */ /* 0x000fe20000000000 */
[----:B------:R-:W-:Y:S01]  /*c6f0*/  UMOV UR24, 0x0 ;  /* 0x0000000000187882 */ /* 0x000fe20000000000 */
[----:B------:R-:W-:Y:S01]  /*c700*/  UMOV UR25, 0x4400490 ;  /* 0x0440049000197882 */ /* 0x000fe20000000000 */
[----:B------:R-:W-:Y:S01]  /*c710*/  UMOV UR28, 0x0 ;  /* 0x00000000001c7882 */ /* 0x000fe20000000000 */
[----:B------:R-:W-:Y:S01]  /*c720*/  UMOV UR29, 0x4400490 ;  /* 0x04400490001d7882 */ /* 0x000fe20000000000 */
[----:B------:R-:W-:Y:S01]  /*c730*/  UMOV UR12, UR4 ;  /* 0x00000004000c7c82 */ /* 0x000fe20008000000 */
[----:B------:R-:W-:Y:S01]  /*c740*/  UMOV UR13, URZ ;  /* 0x000000ff000d7c82 */ /* 0x000fe20008000000 */
[----:B------:R0:W-:Y:S01]  /*c750*/  UTCHMMA tmem[UR19], gdesc[UR14], tmem[UR7], tmem[UR20], idesc[UR21], UPT ;  /* 0x00ff140e130079ea */ /* 0x0001e2000b800007 */
[----:B------:R-:W-:Y:S01]  /*c760*/  UMOV UR32, 0x0 ;  /* 0x0000000000207882 */ /* 0x000fe20000000000 */
[----:B------:R-:W-:Y:S01]  /*c770*/  UMOV UR33, 0x4400490 ;  /* 0x0440049000217882 */ /* 0x000fe20000000000 */
[----:B------:R0:W-:Y:S01]  /*c780*/  UTCHMMA tmem[UR16], gdesc[UR22], tmem[UR7], tmem[UR24], idesc[UR25], UPT ;  /* 0x00ff1816100079ea */ /* 0x0001e2000b800007 */
[----:B------:R-:W-:Y:S01]  /*c790*/  UMOV UR12, UR12 ;  /* 0x0000000c000c7c82 */ /* 0x000fe20008000000 */
[----:B------:R0:W-:Y:S01]  /*c7a0*/  UTCHMMA tmem[UR17], gdesc[UR26], tmem[UR7], tmem[UR28], idesc[UR29], UPT ;  /* 0x00ff1c1a110079ea */ /* 0x0001e2000b800007 */
[----:B------:R0:W-:Y:S01]  /*c7b0*/  UTCHMMA tmem[UR18], gdesc[UR30], tmem[UR7], tmem[UR32], idesc[UR33], UPT ;  /* 0x00ff201e120079ea */ /* 0x0001e2000b800007 */
[----:B------:R0:W-:Y:S01]  /*c7c0*/  UTCBAR [UR12], URZ ;  /* 0x000000ff0c0073e9 */ /* 0x0001e200080000ff */
[----:B------:R-:W-:Y:S01]  /*c7d0*/  NOP ;  /* 0x0000000000007918 */ /* 0x000fe20000000000 */
.L_x_11:
[----:B------:R-:W-:Y:S02]  /*c7e0*/  FSEL R132, R132, -INF , P1 ;  /* 0xff80000084847808 */ /* 0x000fe40000800000 */
[----:B------:R-:W-:Y:S01]  /*c7f0*/  FSEL R143, R3, 1, P1 ;  /* 0x3f800000038f7808 */ /* 0x000fe20000800000 */
[----:B------:R-:W-:Y:S06]  /*c800*/  BRA.U !UP1, `(.L_x_12) ;  /* 0x0000006109fc7547 */ /* 0x000fec000b800000 */
[----:B-1----:R-:W2:Y:S01]  /*c810*/  LDL R4, [R1+0x608] ;  /* 0x0006080001047983 */ /* 0x002ea20000100800 */
[----:B------:R-:W-:Y:S01]  /*c820*/  SHF.R.U32.HI R140, RZ, 0x4, R140 ;  /* 0x00000004ff8c7819 */ /* 0x000fe2000001168c */
[----:B------:R-:W-:Y:S01]  /*c830*/  IMAD.MOV.U32 R3, RZ, RZ, RZ ;  /* 0x000000ffff037224 */ /* 0x000fe200078e00ff */
[----:B------:R-:W-:Y:S01]  /*c840*/  LOP3.LUT R2, R2, 0xffffffdf, RZ, 0xc0, !PT ;  /* 0xffffffdf02027812 */ /* 0x000fe200078ec0ff */
[----:B------:R-:W1:Y:S01]  /*c850*/  LDCU UR46, c[0x0][0x3d4] ;  /* 0x00007a80ff2e77ac */ /* 0x000e620008000800 */
[----:B------:R-:W-:Y:S01]  /*c860*/  SGXT.U32 R0, R140, 0xe ;  /* 0x0000000e8c00781a */ /* 0x000fe20000000000 */
[----:B------:R-:W4:Y:S01]  /*c870*/  LDC R11, c[0x0][0x3c4] ;  /* 0x0000f100ff0b7b82 */ /* 0x000f220000000800 */
[----:B------:R-:W-:Y:S01]  /*c880*/  @P0 LOP3.LUT R2, R2, 0x20, RZ, 0xfc, !PT ;  /* 0x0000002002020812 */ /* 0x000fe200078efcff */
[----:B------:R-:W-:Y:S01]  /*c890*/  UISETP.NE.U32.AND UP1, UPT, UR5, URZ, UPT ;  /* 0x000000ff0500728c */ /* 0x000fe2000bf25070 */
[----:B------:R-:W-:Y:S01]  /*c8a0*/  MOV R10, RZ ;  /* 0x000000ff000a7202 */ /* 0x000fe20000000f00 */
[----:B------:R5:W-:Y:S01]  /*c8b0*/  STL [R1+0x2a8], R0 ;  /* 0x0002a80001007387 */ /* 0x000be20000100800 */
[----:B------:R-:W-:Y:S01]  /*c8c0*/  LOP3.LUT R2, R2, 0xfffffff7, RZ, 0xc0, !PT ;  /* 0xfffffff702027812 */ /* 0x000fe200078ec0ff */
[----:B------:R-:W-:-:S02]  /*c8d0*/  HFMA2 R140, -RZ, RZ, 0, 5.9604644775390625e-08 ;  /* 0x00000001ff8c7431 */ /* 0x000fc400000001ff */
[----:B------:R-:W-:Y:S01]  /*c8e0*/  IMAD.MOV.U32 R36, RZ, RZ, RZ ;  /* 0x000000ffff247224 */ /* 0x000fe200078e00ff */
[----:B------:R-:W-:Y:S01]  /*c8f0*/  MOV R144, RZ ;  /* 0x000000ff00907202 */ /* 0x000fe20000000f00 */
[----:B------:R-:W-:Y:S01]  /*c900*/  IMAD.MOV.U32 R141, RZ, RZ, RZ ;  /* 0x000000ffff8d7224 */ /* 0x000fe200078e00ff */
[----:B-----5:R-:W-:Y:S01]  /*c910*/  IADD3 R0, P1, PT, R0, 0x2, RZ ;  /* 0x0000000200007810 */ /* 0x020fe20007f3e0ff */
[----:B-1----:R-:W-:-:S03]  /*c920*/  USHF.L.U32 UR5, UR46, 0x6, URZ ;  /* 0x000000062e057899 */ /* 0x002fc600080006ff */
[----:B0-----:R-:W-:Y:S01]  /*c930*/  R2UR UR12, R0 ;  /* 0x00000000000c72ca */ /* 0x001fe200000e0000 */
[----:B------:R-:W-:Y:S01]  /*c940*/  IMAD.U32 R0, RZ, RZ, UR6 ;  /* 0x00000006ff007e24 */ /* 0x000fe2000f8e00ff */
[----:B------:R-:W-:-:S04]  /*c950*/  IADD3.X R3, PT, PT, R3, 0x40004040, RZ, P1, !PT ;  /* 0x4000404003037810 */ /* 0x000fc80000ffe4ff */
[----:B------:R-:W-:Y:S02]  /*c960*/  SHF.R.U32.HI R0, RZ, 0x4, R0 ;  /* 0x00000004ff007819 */ /* 0x000fe40000011600 */
[----:B------:R-:W-:Y:S02]  /*c970*/  R2UR UR13, R3 ;  /* 0x00000000030d72ca */ /* 0x000fe400000e0000 */
[----:B------:R-:W-:-:S05]  /*c980*/  SGXT.U32 R3, R0, 0xe ;  /* 0x0000000e0003781a */ /* 0x000fca0000000000 */
[----:B------:R0:W-:Y:S06]  /*c990*/  STL [R1+0x2a0], R3 ;  /* 0x0002a00301007387 */ /* 0x0001ec0000100800 */
        /* <DEDUP_REMOVED lines=11> */
[----:B------:R-:W-:Y:S02]  /*ca50*/  UIADD3.64 UR66, UPT, UPT, UR12, 0x600, URZ ;  /* 0x000006000c427897 */ /* 0x000fe4000fffe0ff */
[----:B------:R-:W-:Y:S02]  /*ca60*/  UIADD3.64 UR68, UPT, UPT, UR12, 0x602, URZ ;  /* 0x000006020c447897 */ /* 0x000fe4000fffe0ff */
[----:B------:R-:W-:Y:S01]  /*ca70*/  UIADD3.64 UR70, UPT, UPT, UR12, 0x604, URZ ;  /* 0x000006040c467897 */ /* 0x000fe2000fffe0ff */
[----:B--23--:R-:W-:-:S04]  /*ca80*/  IADD3 R252, PT, PT, R4, 0x18000, RZ ;  /* 0x0001800004fc7810 */ /* 0x00cfc80007ffe0ff */
[----:B------:R-:W-:-:S04]  /*ca90*/  SHF.R.U32.HI R252, RZ, 0x4, R252 ;  /* 0x00000004fffc7819 */ /* 0x000fc800000116fc */
[----:B------:R-:W-:-:S04]  /*caa0*/  SGXT.U32 R252, R252, 0xe ;  /* 0x0000000efcfc781a */ /* 0x000fc80000000000 */
[----:B------:R-:W-:-:S04]  /*cab0*/  IADD3 R0, P1, PT, R252, 0x2, RZ ;  /* 0x00000002fc007810 */ /* 0x000fc80007f3e0ff */
[----:B------:R-:W-:Y:S02]  /*cac0*/  R2UR UR14, R0 ;  /* 0x00000000000e72ca */ /* 0x000fe400000e0000 */
[----:B------:R-:W-:Y:S02]  /*cad0*/  IADD3 R0, P5, PT, R3, 0x80, RZ ;  /* 0x0000008003007810 */ /* 0x000fe40007fbe0ff */
[----:B------:R-:W-:Y:S02]  /*cae0*/  IADD3.X R10, PT, PT, R10, 0x40004040, RZ, P1, !PT ;  /* 0x400040400a0a7810 */ /* 0x000fe40000ffe4ff */
[C---:B------:R-:W-:Y:S02]  /*caf0*/  IADD3 R4, P6, PT, R0.reuse, 0x200, RZ ;  /* 0x0000020000047810 */ /* 0x040fe40007fde0ff */
[----:B0-----:R-:W-:Y:S02]  /*cb00*/  IADD3 R3, P4, PT, R0, 0x80, RZ ;  /* 0x0000008000037810 */ /* 0x001fe40007f9e0ff */
[----:B------:R-:W-:-:S02]  /*cb10*/  R2UR UR22, R4 ;  /* 0x00000000041672ca */ /* 0x000fc400000e0000 */
[----:B------:R-:W-:Y:S02]  /*cb20*/  IADD3 R4, P0, PT, R0, 0x280, RZ ;  /* 0x0000028000047810 */ /* 0x000fe40007f1e0ff */
[----:B------:R-:W-:Y:S02]  /*cb30*/  R2UR UR16, R3 ;  /* 0x00000000031072ca */ /* 0x000fe400000e0000 */
[----:B------:R-:W-:Y:S02]  /*cb40*/  R2UR UR24, R4 ;  /* 0x00000000041872ca */ /* 0x000fe400000e0000 */
[----:B------:R-:W-:Y:S02]  /*cb50*/  IADD3 R3, P3, PT, R0, 0x100, RZ ;  /* 0x0000010000037810 */ /* 0x000fe40007f7e0ff */
[----:B------:R-:W-:Y:S02]  /*cb60*/  R2UR UR15, R10 ;  /* 0x000000000a0f72ca */ /* 0x000fe400000e0000 */
[----:B------:R-:W-:-:S02]  /*cb70*/  R2UR UR18, R3 ;  /* 0x00000000031272ca */ /* 0x000fc400000e0000 */
[----:B------:R-:W-:Y:S02]  /*cb80*/  IADD3 R3, P2, PT, R0, 0x180, RZ ;  /* 0x0000018000037810 */ /* 0x000fe40007f5e0ff */
[----:B------:R-:W-:Y:S02]  /*cb90*/  @P0 LOP3.LUT R2, R2, 0x8, RZ, 0xfc, !PT ;  /* 0x0000000802020812 */ /* 0x000fe400078efcff */
[----:B------:R-:W-:Y:S02]  /*cba0*/  IADD3 R4, P0, PT, R0, 0x300, RZ ;  /* 0x0000030000047810 */ /* 0x000fe40007f1e0ff */
[----:B------:R-:W-:Y:S02]  /*cbb0*/  LOP3.LUT R2, R2, 0xfffffffb, RZ, 0xc0, !PT ;  /* 0xfffffffb02027812 */ /* 0x000fe400078ec0ff */
[----:B------:R-:W-:Y:S01]  /*cbc0*/  R2UR UR26, R4 ;  /* 0x00000000041a72ca */ /* 0x000fe200000e0000 */
[----:B------:R-:W-:Y:S01]  /*cbd0*/  UIADD3.64 UR74, UPT, UPT, UR14, 0x2, URZ ;  /* 0x000000020e4a7897 */ /* 0x000fe2000fffe0ff */
[----:B------:R-:W-:Y:S01]  /*cbe0*/  R2UR UR20, R3 ;  /* 0x00000000031472ca */ /* 0x000fe200000e0000 */
[----:B------:R-:W-:Y:S01]  /*cbf0*/  HFMA2 R3, -RZ, RZ, 0, 0 ;  /* 0x00000000ff037431 */ /* 0x000fe200000001ff */
[----:B------:R-:W-:Y:S01]  /*cc00*/  R2UR UR42, R0 ;  /* 0x00000000002a72ca */ /* 0x000fe200000e0000 */
[----:B------:R-:W-:-:S04]  /*cc10*/  UIADD3.64 UR72, UPT, UPT, UR14, 0x4, URZ ;  /* 0x000000040e487897 */ /* 0x000fc8000fffe0ff */
[----:B------:R-:W-:Y:S02]  /*cc20*/  @P0 LOP3.LUT R2, R2, 0x4, RZ, 0xfc, !PT ;  /* 0x0000000402020812 */ /* 0x000fe400078efcff */
[----:B------:R-:W-:Y:S02]  /*cc30*/  IADD3 R4, P0, PT, R0, 0x380, RZ ;  /* 0x0000038000047810 */ /* 0x000fe40007f1e0ff */
[----:B------:R-:W-:Y:S02]  /*cc40*/  LOP3.LUT R2, R2, 0xfffffffd, RZ, 0xc0, !PT ;  /* 0xfffffffd02027812 */ /* 0x000fe400078ec0ff */
[----:B------:R-:W-:Y:S02]  /*cc50*/  R2UR UR28, R4 ;  /* 0x00000000041c72ca */ /* 0x000fe400000e0000 */
[----:B------:R-:W-:-:S04]  /*cc60*/  IADD3.X R3, PT, PT, R3, 0x40004040, RZ, P5, !PT ;  /* 0x4000404003037810 */ /* 0x000fc80002ffe4ff */
[C---:B------:R-:W-:Y:S01]  /*cc70*/  IADD3.X R5, PT, PT, R3.reuse, RZ, RZ, P3, !PT ;  /* 0x000000ff03057210 */ /* 0x040fe20001ffe4ff */
[--C-:B------:R-:W-:Y:S01]  /*cc80*/  IMAD.X R6, RZ, RZ, R3.reuse, P4 ;  /* 0x000000ffff067224 */ /* 0x100fe200020e0603 */
[----:B------:R-:W-:Y:S01]  /*cc90*/  R2UR UR43, R3 ;  /* 0x00000000032b72ca */ /* 0x000fe200000e0000 */
[--C-:B------:R-:W-:Y:S01]  /*cca0*/  IMAD.X R9, RZ, RZ, R3.reuse, P2 ;  /* 0x000000ffff097224 */ /* 0x100fe200010e0603 */
[----:B------:R-:W-:Y:S01]  /*ccb0*/  @P0 LOP3.LUT R2, R2, 0x2, RZ, 0xfc, !PT ;  /* 0x0000000202020812 */ /* 0x000fe200078efcff */
[----:B------:R-:W-:Y:S01]  /*ccc0*/  IMAD.X R8, RZ, RZ, R3, P6 ;  /* 0x000000ffff087224 */ /* 0x000fe200030e0603 */
[----:B------:R-:W-:Y:S02]  /*ccd0*/  IADD3 R4, P0, PT, R0, 0x400, RZ ;  /* 0x0000040000047810 */ /* 0x000fe40007f1e0ff */
[----:B------:R-:W-:Y:S02]  /*cce0*/  LOP3.LUT R2, R2, 0xffffffbf, RZ, 0xc0, !PT ;  /* 0xffffffbf02027812 */ /* 0x000fe400078ec0ff */
[----:B------:R-:W-:-:S02]  /*ccf0*/  R2UR UR30, R4 ;  /* 0x00000000041e72ca */ /* 0x000fc400000e0000 */
[----:B------:R-:W-:Y:S02]  /*cd00*/  IADD3 R4, P5, PT, R0, 0x480, RZ ;  /* 0x0000048000047810 */ /* 0x000fe40007fbe0ff */
[----:B------:R-:W-:Y:S02]  /*cd10*/  R2UR UR17, R6 ;  /* 0x00000000061172ca */ /* 0x000fe400000e0000 */
[----:B------:R-:W-:Y:S02]  /*cd20*/  R2UR UR32, R4 ;  /* 0x00000000042072ca */ /* 0x000fe400000e0000 */
[----:B------:R-:W-:Y:S02]  /*cd30*/  IADD3 R4, P4, PT, R0, 0x500, RZ ;  /* 0x0000050000047810 */ /* 0x000fe40007f9e0ff */
[----:B------:R-:W-:Y:S02]  /*cd40*/  @P0 LOP3.LUT R2, R2, 0x40, RZ, 0xfc, !PT ;  /* 0x0000004002020812 */ /* 0x000fe400078efcff */
[----:B------:R-:W-:-:S02]  /*cd50*/  R2UR UR34, R4 ;  /* 0x00000000042272ca */ /* 0x000fc400000e0000 */
[C---:B------:R-:W-:Y:S02]  /*cd60*/  LOP3.LUT P0, RZ, R2.reuse, 0x2, RZ, 0xc0, !PT ;  /* 0x0000000202ff7812 */ /* 0x040fe4000780c0ff */
[----:B------:R-:W-:Y:S02]  /*cd70*/  LOP3.LUT R2, R2, 0xffffff7f, RZ, 0xc0, !PT ;  /* 0xffffff7f02027812 */ /* 0x000fe400078ec0ff */
[----:B------:R-:W-:Y:S02]  /*cd80*/  IADD3 R4, P3, PT, R0, 0x580, RZ ;  /* 0x0000058000047810 */ /* 0x000fe40007f7e0ff */
[----:B------:R-:W-:Y:S02]  /*cd90*/  R2UR UR19, R5 ;  /* 0x00000000051372ca */ /* 0x000fe400000e0000 */
[----:B------:R-:W-:Y:S02]  /*cda0*/  R2UR UR36, R4 ;  /* 0x00000000042472ca */ /* 0x000fe400000e0000 */
[----:B------:R-:W-:-:S02]  /*cdb0*/  IADD3 R4, P2, PT, R0, 0x600, RZ ;  /* 0x0000060000047810 */ /* 0x000fc40007f5e0ff */
[----:B------:R-:W-:Y:S02]  /*cdc0*/  R2UR UR21, R9 ;  /* 0x00000000091572ca */ /* 0x000fe400000e0000 */
[----:B------:R-:W-:Y:S02]  /*cdd0*/  @P0 LOP3.LUT R2, R2, 0x80, RZ, 0xfc, !PT ;  /* 0x0000008002020812 */ /* 0x000fe400078efcff */
[----:B------:R-:W-:Y:S02]  /*cde0*/  R2UR UR38, R4 ;  /* 0x00000000042672ca */ /* 0x000fe400000e0000 */
[C---:B------:R-:W-:Y:S02]  /*cdf0*/  LOP3.LUT P0, RZ, R2.reuse, 0x4, RZ, 0xc0, !PT ;  /* 0x0000000402ff7812 */ /* 0x040fe4000780c0ff */
[----:B------:R-:W-:Y:S02]  /*ce00*/  LOP3.LUT R2, R2, 0xfffffeff, RZ, 0xc0, !PT ;  /* 0xfffffeff02027812 */ /* 0x000fe400078ec0ff */
[----:B------:R-:W-:-:S02]  /*ce10*/  IADD3 R4, P1, PT, R0, 0x680, RZ ;  /* 0x0000068000047810 */ /* 0x000fc40007f3e0ff */
[----:B------:R-:W-:Y:S02]  /*ce20*/  IADD3 R0, P6, PT, R0, 0x700, RZ ;  /* 0x0000070000007810 */ /* 0x000fe40007fde0ff */
[----:B------:R-:W-:Y:S02]  /*ce30*/  R2UR UR40, R4 ;  /* 0x00000000042872ca */ /* 0x000fe400000e0000 */
[----:B------:R-:W-:Y:S02]  /*ce40*/  R2UR UR44, R0 ;  /* 0x00000000002c72ca */ /* 0x000fe400000e0000 */
[----:B------:R-:W-:Y:S02]  /*ce50*/  IADD3.X R0, PT, PT, R3, RZ, RZ, P5, !PT ;  /* 0x000000ff03007210 */ /* 0x000fe40002ffe4ff */
[----:B------:R-:W-:Y:S02]  /*ce60*/  @P0 LOP3.LUT R2, R2, 0x100, RZ, 0xfc, !PT ;  /* 0x0000010002020812 */ /* 0x000fe400078efcff */
[----:B------:R-:W-:Y:S01]  /*ce70*/  R2UR UR33, R0 ;  /* 0x00000000002172ca */ /* 0x000fe200000e0000 */
[----:B------:R-:W-:Y:S01]  /*ce80*/  IMAD.X R0, RZ, RZ, R3, P4 ;  /* 0x000000ffff007224 */ /* 0x000fe200020e0603 */
[----:B------:R-:W-:-:S02]  /*ce90*/  LOP3.LUT P0, RZ, R2, 0x8, RZ, 0xc0, !PT ;  /* 0x0000000802ff7812 */ /* 0x000fc4000780c0ff */
[----:B------:R-:W-:Y:S02]  /*cea0*/  R2UR UR23, R8 ;  /* 0x00000000081772ca */ /* 0x000fe400000e0000 */
[C---:B------:R-:W-:Y:S02]  /*ceb0*/  IADD3.X R7, PT, PT, R3.reuse, RZ, RZ, P0, !PT ;  /* 0x000000ff03077210 */ /* 0x040fe400007fe4ff */
[----:B------:R-:W-:Y:S02]  /*cec0*/  LOP3.LUT P0, RZ, R2, 0x100, RZ, 0xc0, !PT ;  /* 0x0000010002ff7812 */ /* 0x000fe4000780c0ff */
[----:B------:R-:W-:Y:S02]  /*ced0*/  R2UR UR35, R0 ;  /* 0x00000000002372ca */ /* 0x000fe400000e0000 */
[----:B------:R-:W-:Y:S01]  /*cee0*/  IADD3.X R0, PT, PT, R3, RZ, RZ, P3, !PT ;  /* 0x000000ff03007210 */ /* 0x000fe20001ffe4ff */
[----:B------:R-:W-:Y:S01]  /*cef0*/  IMAD.X R6, RZ, RZ, R3, P0 ;  /* 0x000000ffff067224 */ /* 0x000fe200000e0603 */
[----:B------:R-:W-:-:S02]  /*cf00*/  LOP3.LUT P0, RZ, R2, 0x80, RZ, 0xc0, !PT ;  /* 0x0000008002ff7812 */ /* 0x000fc4000780c0ff */
[----:B------:R-:W-:Y:S01]  /*cf10*/  R2UR UR37, R0 ;  /* 0x00000000002572ca */ /* 0x000fe200000e0000 */
[--C-:B------:R-:W-:Y:S01]  /*cf20*/  IMAD.X R0, RZ, RZ, R3.reuse, P2 ;  /* 0x000000ffff007224 */ /* 0x100fe200010e0603 */
[----:B------:R-:W-:Y:S02]  /*cf30*/  IADD3.X R5, PT, PT, R3, RZ, RZ, P0, !PT ;  /* 0x000000ff03057210 */ /* 0x000fe400007fe4ff */
[----:B------:R-:W-:Y:S02]  /*cf40*/  LOP3.LUT P0, RZ, R2, 0x40, RZ, 0xc0, !PT ;  /* 0x0000004002ff7812 */ /* 0x000fe4000780c0ff */
[----:B------:R-:W-:Y:S01]  /*cf50*/  R2UR UR29, R5 ;  /* 0x00000000051d72ca */ /* 0x000fe200000e0000 */
[----:B------:R-:W-:Y:S01]  /*cf60*/  IMAD.U32 R5, RZ, RZ, UR75 ;  /* 0x0000004bff057e24 */ /* 0x000fe2000f8e00ff */
[----:B------:R-:W-:Y:S01]  /*cf70*/  R2UR UR39, R0 ;  /* 0x00000000002772ca */ /* 0x000fe200000e0000 */
[----:B------:R-:W-:Y:S01]  /*cf80*/  IMAD.X R4, RZ, RZ, R3, P0 ;  /* 0x000000ffff047224 */ /* 0x000fe200000e0603 */
[----:B------:R-:W-:-:S02]  /*cf90*/  IADD3.X R0, PT, PT, R3, RZ, RZ, P1, !PT ;  /* 0x000000ff03007210 */ /* 0x000fc40000ffe4ff */
[----:B------:R-:W-:Y:S02]  /*cfa0*/  R2UR UR25, R7 ;  /* 0x00000000071972ca */ /* 0x000fe400000e0000 */
[----:B------:R-:W-:Y:S02]  /*cfb0*/  R2UR UR31, R4 ;  /* 0x00000000041f72ca */ /* 0x000fe400000e0000 */
[----:B------:R-:W-:Y:S02]  /*cfc0*/  MOV R4, UR74 ;  /* 0x0000004a00047c02 */ /* 0x000fe40008000f00 */
[----:B------:R-:W-:Y:S02]  /*cfd0*/  R2UR UR27, R6 ;  /* 0x00000000061b72ca */ /* 0x000fe400000e0000 */
[----:B------:R-:W-:Y:S01]  /*cfe0*/  R2UR UR41, R0 ;  /* 0x00000000002972ca */ /* 0x000fe200000e0000 */
[----:B------:R0:W-:Y:S01]  /*cff0*/  STL.64 [R1+0x260], R4 ;  /* 0x0002600401007387 */ /* 0x0001e20000100a00 */
[----:B------:R-:W-:Y:S01]  /*d000*/  IMAD.X R0, RZ, RZ, R3, P6 ;  /* 0x000000ffff007224 */ /* 0x000fe200030e0603 */
[----:B------:R-:W-:Y:S01]  /*d010*/  LOP3.LUT P0, RZ, R2, 0x20, RZ, 0xc0, !PT ;  /* 0x0000002002ff7812 */ /* 0x000fe2000780c0ff */
[----:B------:R-:W-:Y:S01]  /*d020*/  IMAD.U32 R2, RZ, RZ, UR5 ;  /* 0x00000005ff027e24 */ /* 0x000fe2000f8e00ff */
[----:B----4-:R-:W-:-:S02]  /*d030*/  SHF.L.U32 R3, R11, 0x6, RZ ;  /* 0x000000060b037819 */ /* 0x010fc400000006ff */
[----:B------:R-:W-:Y:S02]  /*d040*/  R2UR UR45, R0 ;  /* 0x00000000002d72ca */ /* 0x000fe400000e0000 */
[----:B------:R-:W-:Y:S02]  /*d050*/  MOV R0, R132 ;  /* 0x0000008400007202 */ /* 0x000fe40000000f00 */
[----:B0-----:R-:W-:Y:S01]  /*d060*/  MOV R4, UR72 ;  /* 0x0000004800047c02 */ /* 0x001fe20008000f00 */
[----:B------:R-:W-:-:S05]  /*d070*/  IMAD.U32 R5, RZ, RZ, UR73 ;  /* 0x00000049ff057e24 */ /* 0x000fca000f8e00ff */
[----:B------:R0:W-:Y:S05]  /*d080*/  STL.64 [R1+0x258], R4 ;  /* 0x0002580401007387 */ /* 0x0001ea0000100a00 */
.L_x_17:
[----:B------:R-:W2:Y:S04]  /*d090*/  LDL.64 R12, [R1+0x5a0] ;  /* 0x0005a000010c7983 */ /* 0x000ea80000100a00 */
[----:B------:R-:W3:Y:S04]  /*d0a0*/  LDL.64 R14, [R1+0x5a8] ;  /* 0x0005a800010e7983 */ /* 0x000ee80000100a00 */
[----:B------:R-:W4:Y:S04]  /*d0b0*/  LDL.64 R10, [R1+0x528] ;  /* 0x00052800010a7983 */ /* 0x000f280000100a00 */
[----:B------:R-:W5:Y:S04]  /*d0c0*/  LDL.64 R8, [R1+0x298] ;  /* 0x0002980001087983 */ /* 0x000f680000100a00 */
[----:B------:R-:W5:Y:S04]  /*d0d0*/  LDL.64 R26, [R1+0x428] ;  /* 0x00042800011a7983 */ /* 0x000f680000100a00 */
[----:B------:R-:W5:Y:S04]  /*d0e0*/  LDL.64 R28, [R1+0x4a0] ;  /* 0x0004a000011c7983 */ /* 0x000f680000100a00 */
[----:B------:R-:W5:Y:S04]  /*d0f0*/  LDL.64 R24, [R1+0x420] ;  /* 0x0004200001187983 */ /* 0x000f680000100a00 */
[----:B------:R-:W5:Y:S04]  /*d100*/  LDL.64 R16, [R1+0x290] ;  /* 0x0002900001107983 */ /* 0x000f680000100a00 */
[----:B------:R-:W5:Y:S04]  /*d110*/  LDL.64 R32, [R1+0x520] ;  /* 0x0005200001207983 */ /* 0x000f680000100a00 */
[----:B------:R-:W5:Y:S04]  /*d120*/  LDL.64 R30, [R1+0x4a8] ;  /* 0x0004a800011e7983 */ /* 0x000f680000100a00 */
[----:B------:R-:W5:Y:S01]  /*d130*/  LDL.64 R22, [R1+0x3a8] ;  /* 0x0003a80001167983 */ /* 0x000f620000100a00 */
[C---:B------:R-:W-:Y:S01]  /*d140*/  IMAD.WIDE R6, R3.reuse, 0x2, R134 ;  /* 0x0000000203067825 */ /* 0x040fe200078e0286 */
[----:B------:R-:W1:Y:S02]  /*d150*/  LDC R92, c[0x0][0x3c4] ;  /* 0x0000f100ff5c7b82 */ /* 0x000e640000000800 */
[----:B------:R-:W5:Y:S04]  /*d160*/  LDL.64 R20, [R1+0x3a0] ;  /* 0x0003a00001147983 */ /* 0x000f680000100a00 */
[----:B------:R-:W5:Y:S04]  /*d170*/  LDL.64 R18, [R1+0x280] ;  /* 0x0002800001127983 */ /* 0x000f680000100a00 */
[----:B------:R-:W5:Y:S04]  /*d180*/  LDL.64 R40, [R1+0x338] ;  /* 0x0003380001287983 */ /* 0x000f680000100a00 */
[----:B------:R-:W5:Y:S04]  /*d190*/  LDL.64 R38, [R1+0x330] ;  /* 0x0003300001267983 */ /* 0x000f680000100a00 */
[----:B------:R-:W5:Y:S04]  /*d1a0*/  LDL.64 R34, [R1+0x288] ;  /* 0x0002880001227983 */ /* 0x000f680000100a00 */
[----:B------:R-:W5:Y:S04]  /*d1b0*/  LDL.64 R44, [R1+0x590] ;  /* 0x00059000012c7983 */ /* 0x000f680000100a00 */
[----:B------:R-:W5:Y:S04]  /*d1c0*/  LDG.E.U16 R6, desc[UR10][R6.64] ;  /* 0x0000000a06067981 */ /* 0x000f68000c1e1500 */
[----:B------:R-:W5:Y:S04]  /*d1d0*/  LDL.64 R42, [R1+0x518] ;  /* 0x00051800012a7983 */ /* 0x000f680000100a00 */
        /* <DEDUP_REMOVED lines=11> */
[----:B0-----:R-:W-:-:S03]  /*d290*/  IMAD.WIDE R4, R3, 0x2, R136 ;  /* 0x0000000203047825 */ /* 0x001fc600078e0288 */
        /* <DEDUP_REMOVED lines=14> */
[----:B--2---:R-:W-:-:S04]  /*d380*/  IMAD.WIDE R12, R3, 0x2, R12 ;  /* 0x00000002030c7825 */ /* 0x004fc800078e020c */
[C---:B---3--:R-:W-:Y:S01]  /*d390*/  IMAD.WIDE R14, R3.reuse, 0x2, R14 ;  /* 0x00000002030e7825 */ /* 0x048fe200078e020e */
[----:B------:R0:W2:Y:S03]  /*d3a0*/  LDG.E.U16 R83, desc[UR10][R12.64] ;  /* 0x0000000a0c537981 */ /* 0x0000a6000c1e1500 */
[C---:B----4-:R-:W-:Y:S01]  /*d3b0*/  IMAD.WIDE R10, R3.reuse, 0x2, R10 ;  /* 0x00000002030a7825 */ /* 0x050fe200078e020a */
[----:B------:R3:W4:Y:S03]  /*d3c0*/  LDG.E.U16 R94, desc[UR10][R14.64] ;  /* 0x0000000a0e5e7981 */ /* 0x000726000c1e1500 */
[C---:B-----5:R-:W-:Y:S01]  /*d3d0*/  IMAD.WIDE R8, R3.reuse, 0x2, R8 ;  /* 0x0000000203087825 */ /* 0x060fe200078e0208 */
[----:B------:R5:W2:Y:S03]  /*d3e0*/  LDG.E.U16 R82, desc[UR10][R10.64] ;  /* 0x0000000a0a527981 */ /* 0x000aa6000c1e1500 */
[C---:B0-----:R-:W-:Y:S01]  /*d3f0*/  IMAD.WIDE R12, R3.reuse, 0x2, R26 ;  /* 0x00000002030c7825 */ /* 0x041fe200078e021a */
[----:B------:R0:W2:Y:S04]  /*d400*/  LDG.E.U16 R7, desc[UR10][R8.64] ;  /* 0x0000000a08077981 */ /* 0x0000a8000c1e1500 */
[----:B------:R-:W2:Y:S01]  /*d410*/  LDL.64 R26, [R1+0x510] ;  /* 0x00051000011a7983 */ /* 0x000ea20000100a00 */
[----:B---3--:R-:W-:-:S03]  /*d420*/  IMAD.WIDE R14, R3, 0x2, R28 ;  /* 0x00000002030e7825 */ /* 0x008fc600078e021c */
[----:B------:R-:W3:Y:S01]  /*d430*/  LDG.E.U16 R78, desc[UR10][R12.64] ;  /* 0x0000000a0c4e7981 */ /* 0x000ee2000c1e1500 */
[----:B-----5:R-:W-:-:S03]  /*d440*/  IMAD.WIDE R10, R3, 0x2, R24 ;  /* 0x00000002030a7825 */ /* 0x020fc600078e0218 */
[----:B------:R-:W5:Y:S01]  /*d450*/  LDL.64 R24, [R1+0x418] ;  /* 0x0004180001187983 */ /* 0x000f620000100a00 */
[----:B------:R-:W-:-:S03]  /*d460*/  IMAD.WIDE R16, R3, 0x2, R16 ;  /* 0x0000000203107825 */ /* 0x000fc600078e0210 */
[----:B------:R1:W3:Y:S01]  /*d470*/  LDG.E.U16 R79, desc[UR10][R14.64] ;  /* 0x0000000a0e4f7981 */ /* 0x0002e2000c1e1500 */
[----:B0-----:R-:W-:-:S03]  /*d480*/  IMAD.WIDE R8, R3, 0x2, R32 ;  /* 0x0000000203087825 */ /* 0x001fc600078e0220 */
[----:B------:R0:W3:Y:S04]  /*d490*/  LDG.E.U16 R95, desc[UR10][R16.64] ;  /* 0x0000000a105f7981 */ /* 0x0000e8000c1e1500 */
[----:B------:R0:W3:Y:S01]  /*d4a0*/  LDG.E.U16 R81, desc[UR10][R8.64] ;  /* 0x0000000a08517981 */ /* 0x0000e2000c1e1500 */
[----:B-1----:R-:W-:-:S03]  /*d4b0*/  IMAD.WIDE R14, R3, 0x2, R20 ;  /* 0x00000002030e7825 */ /* 0x002fc600078e0214 */
[----:B------:R-:W3:Y:S01]  /*d4c0*/  LDL.64 R32, [R1+0x598] ;  /* 0x0005980001207983 */ /* 0x000ee20000100a00 */
[----:B0-----:R-:W-:-:S03]  /*d4d0*/  IMAD.WIDE R16, R3, 0x2, R30 ;  /* 0x0000000203107825 */ /* 0x001fc600078e021e */
[----:B------:R-:W3:Y:S01]  /*d4e0*/  LDL.64 R20, [R1+0x398] ;  /* 0x0003980001147983 */ /* 0x000ee20000100a00 */
[----:B------:R-:W-:-:S03]  /*d4f0*/  IMAD.WIDE R8, R3, 0x2, R22 ;  /* 0x0000000203087825 */ /* 0x000fc600078e0216 */
[----:B------:R-:W3:Y:S04]  /*d500*/  LDL.64 R30, [R1+0x498] ;  /* 0x00049800011e7983 */ /* 0x000ee80000100a00 */
[----:B------:R0:W4:Y:S04]  /*d510*/  LDG.E.U16 R76, desc[UR10][R8.64] ;  /* 0x0000000a084c7981 */ /* 0x000128000c1e1500 */
[----:B------:R-:W4:Y:S01]  /*d520*/  LDL.64 R22, [R1+0x410] ;  /* 0x0004100001167983 */ /* 0x000f220000100a00 */
[----:B------:R-:W-:-:S03]  /*d530*/  IMAD.WIDE R12, R3, 0x2, R40 ;  /* 0x00000002030c7825 */ /* 0x000fc600078e0228 */
[----:B------:R1:W4:Y:S01]  /*d540*/  LDG.E.U16 R77, desc[UR10][R10.64] ;  /* 0x0000000a0a4d7981 */ /* 0x000322000c1e1500 */
[----:B0-----:R-:W-:-:S03]  /*d550*/  IMAD.WIDE R8, R3, 0x2, R18 ;  /* 0x0000000203087825 */ /* 0x001fc600078e0212 */
[----:B------:R-:W4:Y:S01]  /*d560*/  LDL.64 R18, [R1+0x278] ;  /* 0x0002780001127983 */ /* 0x000f220000100a00 */
[----:B------:R-:W-:-:S03]  /*d570*/  IMAD.WIDE R70, R3, 0x2, R34 ;  /* 0x0000000203467825 */ /* 0x000fc600078e0222 */
[----:B------:R-:W4:Y:S01]  /*d580*/  LDL.64 R40, [R1+0x390] ;  /* 0x0003900001287983 */ /* 0x000f220000100a00 */
[----:B-1----:R-:W-:-:S03]  /*d590*/  IMAD.WIDE R10, R3, 0x2, R38 ;  /* 0x00000002030a7825 */ /* 0x002fc600078e0226 */
[----:B------:R0:W4:Y:S04]  /*d5a0*/  LDG.E.U16 R75, desc[UR10][R14.64] ;  /* 0x0000000a0e4b7981 */ /* 0x000128000c1e1500 */
[----:B------:R-:W4:Y:S04]  /*d5b0*/  LDL.64 R34, [R1+0x320] ;  /* 0x0003200001227983 */ /* 0x000f280000100a00 */
[----:B------:R2:W4:Y:S01]  /*d5c0*/  LDG.E.U16 R73, desc[UR10][R10.64] ;  /* 0x0000000a0a497981 */ /* 0x000522000c1e1500 */
[----:B0-----:R-:W-:-:S03]  /*d5d0*/  IMAD.WIDE R14, R3, 0x2, R44 ;  /* 0x00000002030e7825 */ /* 0x001fc600078e022c */
[----:B------:R-:W4:Y:S04]  /*d5e0*/  LDL.64 R38, [R1+0x328] ;  /* 0x0003280001267983 */ /* 0x000f280000100a00 */
[----:B------:R5:W4:Y:S04]  /*d5f0*/  LDG.E.U16 R67, desc[UR10][R14.64] ;  /* 0x0000000a0e437981 */ /* 0x000b28000c1e1500 */
[----:B------:R3:W4:Y:S04]  /*d600*/  LDG.E.U16 R69, desc[UR10][R8.64] ;  /* 0x0000000a08457981 */ /* 0x000728000c1e1500 */
[----:B------:R-:W4:Y:S04]  /*d610*/  LDL.64 R28, [R1+0x490] ;  /* 0x00049000011c7983 */ /* 0x000f280000100a00 */
[----:B------:R-:W4:Y:S04]  /*d620*/  LDG.E.U16 R80, desc[UR10][R16.64] ;  /* 0x0000000a10507981 */ /* 0x000f28000c1e1500 */
[----:B------:R-:W4:Y:S04]  /*d630*/  LDG.E.U16 R74, desc[UR10][R12.64] ;  /* 0x0000000a0c4a7981 */ /* 0x000f28000c1e1500 */
[----:B------:R-:W4:Y:S04]  /*d640*/  LDL.64 R44, [R1+0x380] ;  /* 0x00038000012c7983 */ /* 0x000f280000100a00 */
[----:B------:R-:W4:Y:S01]  /*d650*/  LDG.E.U16 R70, desc[UR10][R70.64] ;  /* 0x0000000a46467981 */ /* 0x000f22000c1e1500 */
[----:B--2---:R-:W-:-:S03]  /*d660*/  IMAD.WIDE R10, R3, 0x2, R26 ;  /* 0x00000002030a7825 */ /* 0x004fc600078e021a */
[----:B------:R-:W2:Y:S04]  /*d670*/  LDL.64 R26, [R1+0x588] ;  /* 0x00058800011a7983 */ /* 0x000ea80000100a00 */
[----:B------:R0:W2:Y:S01]  /*d680*/  LDG.E.U16 R65, desc[UR10][R10.64] ;  /* 0x0000000a0a417981 */ /* 0x0000a2000c1e1500 */
[----:B-----5:R-:W-:-:S03]  /*d690*/  IMAD.WIDE R14, R3, 0x2, R24 ;  /* 0x00000002030e7825 */ /* 0x020fc600078e0218 */
[----:B------:R-:W5:Y:S01]  /*d6a0*/  LDL.64 R24, [R1+0x508] ;  /* 0x0005080001187983 */ /* 0x000f620000100a00 */
[----:B---3--:R-:W-:-:S03]  /*d6b0*/  IMAD.WIDE R8, R3, 0x2, R30 ;  /* 0x0000000203087825 */ /* 0x008fc600078e021e */
[----:B------:R-:W3:Y:S01]  /*d6c0*/  LDG.E.U16 R62, desc[UR10][R14.64] ;  /* 0x0000000a0e3e7981 */ /* 0x000ee2000c1e1500 */
[----:B0-----:R-:W-:-:S03]  /*d6d0*/  IMAD.WIDE R10, R3, 0x2, R20 ;  /* 0x00000002030a7825 */ /* 0x001fc600078e0214 */
[----:B------:R-:W3:Y:S04]  /*d6e0*/  LDL.64 R30, [R1+0x580] ;  /* 0x00058000011e7983 */ /* 0x000ee80000100a00 */
[----:B------:R-:W3:Y:S01]  /*d6f0*/  LDL.64 R20, [R1+0x480] ;  /* 0x0004800001147983 */ /* 0x000ee20000100a00 */
[----:B----4-:R-:W-:-:S03]  /*d700*/  IMAD.WIDE R54, R3, 0x2, R18 ;  /* 0x0000000203367825 */ /* 0x010fc600078e0212 */
[----:B------:R0:W4:Y:S04]  /*d710*/  LDG.E.U16 R64, desc[UR10][R8.64] ;  /* 0x0000000a08407981 */ /* 0x000128000c1e1500 */
[----:B------:R-:W4:Y:S01]  /*d720*/  LDL.64 R18, [R1+0x400] ;  /* 0x0004000001127983 */ /* 0x000f220000100a00 */
[----:B------:R-:W-:-:S03]  /*d730*/  IMAD.WIDE R16, R3, 0x2, R32 ;  /* 0x0000000203107825 */ /* 0x000fc600078e0220 */
[----:B------:R-:W4:Y:S01]  /*d740*/  LDL.64 R32, [R1+0x270] ;  /* 0x0002700001207983 */ /* 0x000f220000100a00 */
[----:B------:R-:W-:-:S03]  /*d750*/  IMAD.WIDE R12, R3, 0x2, R42 ;  /* 0x00000002030c7825 */ /* 0x000fc600078e022a */
[----:B------:R-:W4:Y:S04]  /*d760*/  LDL.64 R42, [R1+0x318] ;  /* 0x00031800012a7983 */ /* 0x000f280000100a00 */
[----:B------:R1:W4:Y:S01]  /*d770*/  LDG.E.U16 R66, desc[UR10][R12.64] ;  /* 0x0000000a0c427981 */ /* 0x000322000c1e1500 */
[----:B0-----:R-:W-:-:S03]  /*d780*/  IMAD.WIDE R8, R3, 0x2, R40 ;  /* 0x0000000203087825 */ /* 0x001fc600078e0228 */
[----:B------:R-:W4:Y:S04]  /*d790*/  LDG.E.U16 R68, desc[UR10][R16.64] ;  /* 0x0000000a10447981 */ /* 0x000f28000c1e1500 */
[----:B------:R-:W4:Y:S01]  /*d7a0*/  LDG.E.U16 R59, desc[UR10][R8.64] ;  /* 0x0000000a083b7981 */ /* 0x000f22000c1e1500 */
[----:B-1----:R-:W-:-:S03]  /*d7b0*/  IMAD.WIDE R12, R3, 0x2, R22 ;  /* 0x00000002030c7825 */ /* 0x002fc600078e0216 */
[----:B------:R-:W4:Y:S04]  /*d7c0*/  LDL.64 R22, [R1+0x488] ;  /* 0x0004880001167983 */ /* 0x000f280000100a00 */
[----:B------:R0:W4:Y:S01]  /*d7d0*/  LDG.E.U16 R61, desc[UR10][R12.64] ;  /* 0x0000000a0c3d7981 */ /* 0x000122000c1e1500 */
[----:B------:R-:W-:-:S03]  /*d7e0*/  IMAD.WIDE R14, R3, 0x2, R38 ;  /* 0x00000002030e7825 */ /* 0x000fc600078e0226 */
[----:B------:R-:W4:Y:S04]  /*d7f0*/  LDG.E.U16 R60, desc[UR10][R10.64] ;  /* 0x0000000a0a3c7981 */ /* 0x000f28000c1e1500 */
[----:B------:R-:W4:Y:S01]  /*d800*/  LDG.E.U16 R58, desc[UR10][R14.64] ;  /* 0x0000000a0e3a7981 */ /* 0x000f22000c1e1500 */
[----:B0-----:R-:W-:-:S03]  /*d810*/  IMAD.WIDE R12, R3, 0x2, R34 ;  /* 0x00000002030c7825 */ /* 0x001fc600078e0222 */
[----:B------:R-:W4:Y:S04]  /*d820*/  LDL.64 R34, [R1+0x5f0] ;  /* 0x0005f00001227983 */ /* 0x000f280000100a00 */
[----:B------:R5:W4:Y:S01]  /*d830*/  LDG.E.U16 R57, desc[UR10][R12.64] ;  /* 0x0000000a0c397981 */ /* 0x000b22000c1e1500 */
[----:B------:R-:W-:-:S03]  /*d840*/  IMAD.WIDE R16, R3, 0x2, R28 ;  /* 0x0000000203107825 */ /* 0x000fc600078e021c */
[----:B------:R-:W4:Y:S04]  /*d850*/  LDL.64 R38, [R1+0x5f8] ;  /* 0x0005f80001267983 */ /* 0x000f280000100a00 */
[----:B------:R-:W4:Y:S04]  /*d860*/  LDG.E.U16 R63, desc[UR10][R16.64] ;  /* 0x0000000a103f7981 */ /* 0x000f28000c1e1500 */
[----:B------:R-:W4:Y:S04]  /*d870*/  LDL.64 R40, [R1+0x310] ;  /* 0x0003100001287983 */ /* 0x000f280000100a00 */
[----:B------:R-:W4:Y:S04]  /*d880*/  LDL.64 R28, [R1+0x500] ;  /* 0x00050000011c7983 */ /* 0x000f280000100a00 */
[----:B------:R-:W4:Y:S04]  /*d890*/  LDL.64 R16, [R1+0x408] ;  /* 0x0004080001107983 */ /* 0x000f280000100a00 */
[----:B------:R-:W4:Y:S01]  /*d8a0*/  LDG.E.U16 R54, desc[UR10][R54.64] ;  /* 0x0000000a36367981 */ /* 0x000f22000c1e1500 */
[----:B--2---:R-:W-:-:S03]  /*d8b0*/  IMAD.WIDE R8, R3, 0x2, R26 ;  /* 0x0000000203087825 */ /* 0x004fc600078e021a */
[----:B------:R-:W2:Y:S04]  /*d8c0*/  LDL.64 R26, [R1+0x578] ;  /* 0x00057800011a7983 */ /* 0x000ea80000100a00 */
[----:B------:R0:W2:Y:S01]  /*d8d0*/  LDG.E.U16 R52, desc[UR10][R8.64] ;  /* 0x0000000a08347981 */ /* 0x0000a2000c1e1500 */
[----:B-----5:R-:W-:-:S03]  /*d8e0*/  IMAD.WIDE R12, R3, 0x2, R24 ;  /* 0x00000002030c7825 */ /* 0x020fc600078e0218 */
[----:B------:R-:W5:Y:S04]  /*d8f0*/  LDL.64 R24, [R1+0x570] ;  /* 0x0005700001187983 */ /* 0x000f680000100a00 */
[----:B------:R-:W5:Y:S01]  /*d900*/  LDG.E.U16 R50, desc[UR10][R12.64] ;  /* 0x0000000a0c327981 */ /* 0x000f62000c1e1500 */
[----:B---3--:R-:W-:-:S03]  /*d910*/  IMAD.WIDE R14, R3, 0x2, R30 ;  /* 0x00000002030e7825 */ /* 0x008fc600078e021e */
[----:B------:R-:W3:Y:S01]  /*d920*/  LDL.64 R30, [R1+0x478] ;  /* 0x00047800011e7983 */ /* 0x000ee20000100a00 */
[----:B0-----:R-:W-:-:S03]  /*d930*/  IMAD.WIDE R8, R3, 0x2, R20 ;  /* 0x0000000203087825 */ /* 0x001fc600078e0214 */
[----:B------:R-:W3:Y:S04]  /*d940*/  LDL.64 R20, [R1+0x470] ;  /* 0x0004700001147983 */ /* 0x000ee80000100a00 */
[----:B------:R4:W3:Y:S04]  /*d950*/  LDG.E.U16 R51, desc[UR10][R14.64] ;  /* 0x0000000a0e337981 */ /* 0x0008e8000c1e1500 */
[----:B------:R-:W3:Y:S01]  /*d960*/  LDG.E.U16 R48, desc[UR10][R8.64] ;  /* 0x0000000a08307981 */ /* 0x000ee2000c1e1500 */
[----:B----4-:R-:W-:-:S03]  /*d970*/  IMAD.WIDE R14, R3, 0x2, R18 ;  /* 0x00000002030e7825 */ /* 0x010fc600078e0212 */
[----:B------:R-:W4:Y:S01]  /*d980*/  LDL.64 R18, [R1+0x3f8] ;  /* 0x0003f80001127983 */ /* 0x000f220000100a00 */
[----:B------:R-:W-:-:S03]  /*d990*/  IMAD.WIDE R10, R3, 0x2, R32 ;  /* 0x00000002030a7825 */ /* 0x000fc600078e0220 */
[----:B------:R-:W4:Y:S04]  /*d9a0*/  LDL.64 R32, [R1+0x4f8] ;  /* 0x0004f80001207983 */ /* 0x000f280000100a00 */
[----:B------:R0:W4:Y:S02]  /*d9b0*/  LDG.E.U16 R53, desc[UR10][R10.64] ;  /* 0x0000000a0a357981 */ /* 0x000124000c1e1500 */
[C---:B0-----:R-:W-:Y:S02]  /*d9c0*/  IMAD.WIDE R10, R3.reuse, 0x2, R22 ;  /* 0x00000002030a7825 */ /* 0x041fe400078e0216 */
[----:B------:R-:W4:Y:S04]  /*d9d0*/  LDL.64 R22, [R1+0x4f0] ;  /* 0x0004f00001167983 */ /* 0x000f280000100a00 */
[----:B------:R0:W4:Y:S01]  /*d9e0*/  LDG.E.U16 R49, desc[UR10][R10.64] ;  /* 0x0000000a0a317981 */ /* 0x000122000c1e1500 */
[----:B------:R-:W-:-:S05]  /*d9f0*/  IMAD.WIDE R8, R3, 0x2, R42 ;  /* 0x0000000203087825 */ /* 0x000fca00078e022a */
[----:B------:R-:W4:Y:S01]  /*da00*/  LDG.E.U16 R43, desc[UR10][R8.64] ;  /* 0x0000000a082b7981 */ /* 0x000f22000c1e1500 */
[----:B0-----:R-:W-:-:S05]  /*da10*/  IMAD.WIDE R10, R3, 0x2, R44 ;  /* 0x00000002030a7825 */ /* 0x001fca00078e022c */
[----:B------:R-:W4:Y:S01]  /*da20*/  LDG.E.U16 R44, desc[UR10][R10.64] ;  /* 0x0000000a0a2c7981 */ /* 0x000f22000c1e1500 */
[----:B------:R-:W-:-:S03]  /*da30*/  IMAD.WIDE R12, R3, 0x2, R46 ;  /* 0x00000002030c7825 */ /* 0x000fc600078e022e */
[----:B------:R-:W4:Y:S04]  /*da40*/  LDG.E.U16 R46, desc[UR10][R14.64] ;  /* 0x0000000a0e2e7981 */ /* 0x000f28000c1e1500 */
[----:B------:R0:W4:Y:S02]  /*da50*/  LDG.E.U16 R45, desc[UR10][R12.64] ;  /* 0x0000000a0c2d7981 */ /* 0x000124000c1e1500 */
[----:B0-----:R-:W-:-:S04]  /*da60*/  IMAD.WIDE R12, R3, 0x2, R34 ;  /* 0x00000002030c7825 */ /* 0x001fc800078e0222 */
[C---:B--2---:R-:W-:Y:S02]  /*da70*/  IMAD.WIDE R10, R3.reuse, 0x2, R26 ;  /* 0x00000002030a7825 */ /* 0x044fe400078e021a */
[----:B------:R-:W2:Y:S04]  /*da80*/  LDL.64 R26, [R1+0x308] ;  /* 0x00030800011a7983 */ /* 0x000ea80000100a00 */
[----:B------:R3:W2:Y:S01]  /*da90*/  LDG.E.U16 R37, desc[UR10][R10.64] ;  /* 0x0000000a0a257981 */ /* 0x0006a2000c1e1500 */
[----:B-----5:R-:W-:-:S03]  /*daa0*/  IMAD.WIDE R8, R3, 0x2, R24 ;  /* 0x0000000203087825 */ /* 0x020fc600078e0218 */
[----:B------:R-:W5:Y:S04]  /*dab0*/  LDL.64 R24, [R1+0x300] ;  /* 0x0003000001187983 */ /* 0x000f680000100a00 */
[----:B------:R4:W5:Y:S01]  /*dac0*/  LDG.E.U16 R35, desc[UR10][R8.64] ;  /* 0x0000000a08237981 */ /* 0x000962000c1e1500 */
[----:B---3--:R-:W-:-:S03]  /*dad0*/  IMAD.WIDE R10, R3, 0x2, R20 ;  /* 0x00000002030a7825 */ /* 0x008fc600078e0214 */
[----:B------:R-:W3:Y:S01]  /*dae0*/  LDL.64 R20, [R1+0x4e8] ;  /* 0x0004e80001147983 */ /* 0x000ee20000100a00 */
[----:B----4-:R-:W-:-:S03]  /*daf0*/  IMAD.WIDE R8, R3, 0x2, R18 ;  /* 0x0000000203087825 */ /* 0x010fc600078e0212 */
[----:B------:R-:W4:Y:S01]  /*db00*/  LDL.64 R18, [R1+0x460] ;  /* 0x0004600001127983 */ /* 0x000f220000100a00 */
[----:B------:R-:W-:-:S04]  /*db10*/  IMAD.WIDE R16, R3, 0x2, R16 ;  /* 0x0000000203107825 */ /* 0x000fc800078e0210 */
[C---:B------:R-:W-:Y:S01]  /*db20*/  IMAD.WIDE R14, R3.reuse, 0x2, R38 ;  /* 0x00000002030e7825 */ /* 0x040fe200078e0226 */
[----:B------:R0:W4:Y:S04]  /*db30*/  LDG.E.U16 R47, desc[UR10][R16.64] ;  /* 0x0000000a102f7981 */ /* 0x000128000c1e1500 */
[----:B------:R1:W4:Y:S01]  /*db40*/  LDG.E.U16 R39, desc[UR10][R14.64] ;  /* 0x0000000a0e277981 */ /* 0x000322000c1e1500 */
[----:B------:R-:W-:-:S03]  /*db50*/  IMAD.WIDE R28, R3, 0x2, R28 ;  /* 0x00000002031c7825 */ /* 0x000fc600078e021c */
[----:B------:R-:W4:Y:S01]  /*db60*/  LDG.E.U16 R38, desc[UR10][R12.64] ;  /* 0x0000000a0c267981 */ /* 0x000f22000c1e1500 */
[----:B0-----:R-:W-:-:S03]  /*db70*/  IMAD.WIDE R16, R3, 0x2, R40 ;  /* 0x0000000203107825 */ /* 0x001fc600078e0228 */
[----:B------:R-:W4:Y:S01]  /*db80*/  LDL.64 R40, [R1+0x468] ;  /* 0x0004680001287983 */ /* 0x000f220000100a00 */
[----:B-1----:R-:W-:-:S03]  /*db90*/  IMAD.WIDE R14, R3, 0x2, R22 ;  /* 0x00000002030e7825 */ /* 0x002fc600078e0216 */
[----:B------:R0:W4:Y:S04]  /*dba0*/  LDG.E.U16 R42, desc[UR10][R16.64] ;  /* 0x0000000a102a7981 */ /* 0x000128000c1e1500 */
[----:B------:R-:W4:Y:S04]  /*dbb0*/  LDL.64 R22, [R1+0x5e8] ;  /* 0x0005e80001167983 */ /* 0x000f280000100a00 */
[----:B------:R-:W4:Y:S01]  /*dbc0*/  LDG.E.U16 R28, desc[UR10][R28.64] ;  /* 0x0000000a1c1c7981 */ /* 0x000f22000c1e1500 */
[----:B0-----:R-:W-:-:S03]  /*dbd0*/  IMAD.WIDE R16, R3, 0x2, R32 ;  /* 0x0000000203107825 */ /* 0x001fc600078e0220 */
[----:B------:R0:W4:Y:S04]  /*dbe0*/  LDG.E.U16 R33, desc[UR10][R14.64] ;  /* 0x0000000a0e217981 */ /* 0x000128000c1e1500 */
[----:B------:R1:W4:Y:S01]  /*dbf0*/  LDG.E.U16 R34, desc[UR10][R16.64] ;  /* 0x0000000a10227981 */ /* 0x000322000c1e1500 */
[----:B0-----:R-:W-:-:S03]  /*dc00*/  IMAD.WIDE R14, R3, 0x2, R84 ;  /* 0x00000002030e7825 */ /* 0x001fc600078e0254 */
[----:B------:R-:W4:Y:S01]  /*dc10*/  LDL.64 R84, [R1+0x360] ;  /* 0x0003600001547983 */ /* 0x000f220000100a00 */
[----:B-1----:R-:W-:-:S03]  /*dc20*/  IMAD.WIDE R16, R3, 0x2, R88 ;  /* 0x0000000203107825 */ /* 0x002fc600078e0258 */
[----:B------:R-:W4:Y:S01]  /*dc30*/  LDL.64 R88, [R1+0x2f8] ;  /* 0x0002f80001587983 */ /* 0x000f220000100a00 */
[----:B------:R-:W-:-:S03]  /*dc40*/  IMAD.WIDE R12, R3, 0x2, R30 ;  /* 0x00000002030c7825 */ /* 0x000fc600078e021e */
[----:B------:R-:W4:Y:S04]  /*dc50*/  LDG.E.U16 R31, desc[UR10][R10.64] ;  /* 0x0000000a0a1f7981 */ /* 0x000f28000c1e1500 */
[----:B------:R-:W4:Y:S04]  /*dc60*/  LDG.E.U16 R30, desc[UR10][R8.64] ;  /* 0x0000000a081e7981 */ /* 0x000f28000c1e1500 */
[----:B------:R0:W4:Y:S04]  /*dc70*/  LDG.E.U16 R29, desc[UR10][R16.64] ;  /* 0x0000000a101d7981 */ /* 0x000128000c1e1500 */
[----:B------:R-:W4:Y:S01]  /*dc80*/  LDG.E.U16 R32, desc[UR10][R12.64] ;  /* 0x0000000a0c207981 */ /* 0x000f22000c1e1500 */
[----:B0-----:R-:W-:-:S03]  /*dc90*/  IMAD.WIDE R16, R3, 0x2, R106 ;  /* 0x0000000203107825 */ /* 0x001fc600078e026a */
[----:B------:R-:W4:Y:S01]  /*dca0*/  LDL.64 R106, [R1+0x4d8] ;  /* 0x0004d800016a7983 */ /* 0x000f220000100a00 */
[----:B--2---:R-:W-:-:S03]  /*dcb0*/  IMAD.WIDE R10, R3, 0x2, R26 ;  /* 0x00000002030a7825 */ /* 0x004fc600078e021a */
[----:B------:R-:W2:Y:S04]  /*dcc0*/  LDG.E.U16 R27, desc[UR10][R14.64] ;  /* 0x0000000a0e1b7981 */ /* 0x000ea8000c1e1500 */
[----:B------:R0:W2:Y:S01]  /*dcd0*/  LDG.E.U16 R26, desc[UR10][R10.64] ;  /* 0x0000000a0a1a7981 */ /* 0x0000a2000c1e1500 */
[C---:B-----5:R-:W-:Y:S02]  /*dce0*/  IMAD.WIDE R8, R3.reuse, 0x2, R24 ;  /* 0x0000000203087825 */ /* 0x060fe400078e0218 */
[----:B------:R-:W1:Y:S03]  /*dcf0*/  LDC R24, c[0x0][0x3c4] ;  /* 0x0000f100ff187b82 */ /* 0x000e660000000800 */
[----:B------:R3:W5:Y:S01]  /*dd00*/  LDG.E.U16 R25, desc[UR10][R8.64] ;  /* 0x0000000a08197981 */ /* 0x000762000c1e1500 */
[----:B0-----:R-:W-:-:S03]  /*dd10*/  IMAD.WIDE R10, R3, 0x2, R104 ;  /* 0x00000002030a7825 */ /* 0x001fc600078e0268 */
[----:B------:R-:W2:Y:S01]  /*dd20*/  LDL.64 R104, [R1+0x558] ;  /* 0x0005580001687983 */ /* 0x000ea20000100a00 */
[----:B------:R-:W-:-:S03]  /*dd30*/  IMAD.WIDE R14, R3, 0x2, R102 ;  /* 0x00000002030e7825 */ /* 0x000fc600078e0266 */
[----:B------:R-:W2:Y:S01]  /*dd40*/  LDL.64 R102, [R1+0x3d0] ;  /* 0x0003d00001667983 */ /* 0x000ea20000100a00 */
[----:B---3--:R-:W-:-:S03]  /*dd50*/  IMAD.WIDE R8, R3, 0x2, R20 ;  /* 0x0000000203087825 */ /* 0x008fc600078e0214 */
[----:B------:R-:W3:Y:S04]  /*dd60*/  LDG.E.U16 R21, desc[UR10][R16.64] ;  /* 0x0000000a10157981 */ /* 0x000ee8000c1e1500 */
[----:B------:R4:W2:Y:S04]  /*dd70*/  LDG.E.U16 R4, desc[UR10][R8.64] ;  /* 0x0000000a08047981 */ /* 0x0008a8000c1e1500 */
[----:B------:R0:W2:Y:S04]  /*dd80*/  LDG.E.U16 R20, desc[UR10][R14.64] ;  /* 0x0000000a0e147981 */ /* 0x0000a8000c1e1500 */
[----:B------:R1:W2:Y:S01]  /*dd90*/  LDG.E.U16 R17, desc[UR10][R10.64] ;  /* 0x0000000a0a117981 */ /* 0x0002a2000c1e1500 */
[----:B----4-:R-:W-:-:S04]  /*dda0*/  IMAD.WIDE R8, R3, 0x2, R18 ;  /* 0x0000000203087825 */ /* 0x010fc800078e0212 */
[C---:B0-----:R-:W-:Y:S02]  /*ddb0*/  IMAD.WIDE R14, R3.reuse, 0x2, R98 ;  /* 0x00000002030e7825 */ /* 0x041fe400078e0262 */
[----:B------:R-:W4:Y:S02]  /*ddc0*/  LDL.64 R98, [R1+0x5d0] ;  /* 0x0005d00001627983 */ /* 0x000f240000100a00 */
[C---:B-1----:R-:W-:Y:S02]  /*ddd0*/  IMAD.WIDE R10, R3.reuse, 0x2, R100 ;  /* 0x00000002030a7825 */ /* 0x042fe400078e0264 */
[----:B------:R-:W2:Y:S04]  /*dde0*/  LDG.E.U16 R16, desc[UR10][R14.64] ;  /* 0x0000000a0e107981 */ /* 0x000ea8000c1e1500 */
[----:B------:R0:W2:Y:S01]  /*ddf0*/  LDG.E.U16 R19, desc[UR10][R10.64] ;  /* 0x0000000a0a137981 */ /* 0x0000a2000c1e1500 */
[----:B------:R-:W-:-:S02]  /*de00*/  IMAD.WIDE R12, R3, 0x2, R86 ;  /* 0x00000002030c7825 */ /* 0x000fc400078e0256 */
[----:B------:R-:W1:Y:S01]  /*de10*/  LDC R86, c[0x0][0x3c4] ;  /* 0x0000f100ff567b82 */ /* 0x000e620000000800 */
[----:B------:R-:W2:Y:S01]  /*de20*/  LDG.E.U16 R8, desc[UR10][R8.64] ;  /* 0x0000000a08087981 */ /* 0x000ea2000c1e1500 */
[----:B------:R-:W-:-:S03]  /*de30*/  IMAD.WIDE R40, R3, 0x2, R40 ;  /* 0x0000000203287825 */ /* 0x000fc600078e0228 */
[----:B------:R-:W2:Y:S01]  /*de40*/  LDG.E.U16 R12, desc[UR10][R12.64] ;  /* 0x0000000a0c0c7981 */ /* 0x000ea2000c1e1500 */
[----:B0-----:R-:W-:-:S03]  /*de50*/  IMAD.WIDE R10, R3, 0x2, R96 ;  /* 0x00000002030a7825 */ /* 0x001fc600078e0260 */
[----:B------:R-:W2:Y:S01]  /*de60*/  LDL.64 R96, [R1+0x2f0] ;  /* 0x0002f00001607983 */ /* 0x000ea20000100a00 */
[----:B------:R-:W-:-:S03]  /*de70*/  IMAD.WIDE R22, R3, 0x2, R22 ;  /* 0x0000000203167825 */ /* 0x000fc600078e0216 */
[----:B------:R0:W3:Y:S04]  /*de80*/  LDG.E.U16 R18, desc[UR10][R40.64] ;  /* 0x0000000a28127981 */ /* 0x0000e8000c1e1500 */
[----:B------:R0:W3:Y:S04]  /*de90*/  LDG.E.U16 R15, desc[UR10][R10.64] ;  /* 0x0000000a0a0f7981 */ /* 0x0000e8000c1e1500 */
[----:B------:R0:W3:Y:S02]  /*dea0*/  LDG.E.U16 R22, desc[UR10][R22.64] ;  /* 0x0000000a16167981 */ /* 0x0000e4000c1e1500 */
[----:B0-----:R-:W-:-:S02]  /*deb0*/  IMAD.WIDE R40, R3, 0x2, R90 ;  /* 0x0000000203287825 */ /* 0x001fc400078e025a */
[----:B------:R-:W3:Y:S02]  /*dec0*/  LDL.64 R100, [R1+0x450] ;  /* 0x0004500001647983 */ /* 0x000ee40000100a00 */
[----:B------:R-:W-:Y:S02]  /*ded0*/  IMAD.WIDE R10, R24, 0x2, R134 ;  /* 0x00000002180a7825 */ /* 0x000fe400078e0286 */
[----:B------:R0:W3:Y:S02]  /*dee0*/  LDG.E.U16 R9, desc[UR10][R40.64] ;  /* 0x0000000a28097981 */ /* 0x0000e4000c1e1500 */
[----:B------:R-:W-:-:S04]  /*def0*/  IMAD.WIDE R84, R3, 0x2, R84 ;  /* 0x0000000203547825 */ /* 0x000fc800078e0254 */
[----:B------:R-:W-:Y:S01]  /*df00*/  IMAD.SHL.U32 R23, R92, 0x2, RZ ;  /* 0x000000025c177824 */ /* 0x000fe200078e00ff */
[----:B------:R1:W3:Y:S01]  /*df10*/  LDG.E.U16 R14, desc[UR10][R84.64] ;  /* 0x0000000a540e7981 */ /* 0x0002e2000c1e1500 */
[----:B------:R-:W-:-:S04]  /*df20*/  IMAD.WIDE R10, R3, 0x2, R10 ;  /* 0x00000002030a7825 */ /* 0x000fc800078e020a */
[----:B0-----:R-:W-:Y:S01]  /*df30*/  IMAD.WIDE R40, R3, 0x2, R88 ;  /* 0x0000000203287825 */ /* 0x001fe200078e0258 */
[----:B------:R0:W3:Y:S03]  /*df40*/  LDG.E.U16 R71, desc[UR10][R10.64] ;  /* 0x0000000a0a477981 */ /* 0x0000e6000c1e1500 */
[----:B------:R-:W-:Y:S01]  /*df50*/  IMAD R90, R92, 0x3, RZ ;  /* 0x000000035c5a7824 */ /* 0x000fe200078e02ff */
[----:B------:R0:W3:Y:S01]  /*df60*/  LDG.E.U16 R13, desc[UR10][R40.64] ;  /* 0x0000000a280d7981 */ /* 0x0000e2000c1e1500 */
[----:B-1----:R-:W-:-:S04]  /*df70*/  IMAD.WIDE R84, R23, 0x2, R134 ;  /* 0x0000000217547825 */ /* 0x002fc800078e0286 */
[----:B------:R-:W-:-:S04]  /*df80*/  IMAD.WIDE R86, R86, 0x2, R136 ;  /* 0x0000000256567825 */ /* 0x000fc800078e0288 */
[----:B0-----:R-:W-:-:S04]  /*df90*/  IMAD.WIDE R10, R90, 0x2, R134 ;  /* 0x000000025a0a7825 */ /* 0x001fc800078e0286 */
[----:B------:R-:W-:Y:S01]  /*dfa0*/  IMAD.WIDE R40, R23, 0x2, R136 ;  /* 0x0000000217287825 */ /* 0x000fe200078e0288 */
[----:B------:R-:W-:-:S03]  /*dfb0*/  SHF.L.U32 R23, R92, 0x2, RZ ;  /* 0x000000025c177819 */ /* 0x000fc600000006ff */
[----:B------:R-:W-:-:S04]  /*dfc0*/  IMAD.WIDE R84, R3, 0x2, R84 ;  /* 0x0000000203547825 */ /* 0x000fc800078e0254 */
[C---:B------:R-:W-:Y:S01]  /*dfd0*/  IMAD.WIDE R86, R3.reuse, 0x2, R86 ;  /* 0x0000000203567825 */ /* 0x040fe200078e0256 */
[----:B------:R0:W3:Y:S03]  /*dfe0*/  LDG.E.U16 R56, desc[UR10][R84.64] ;  /* 0x0000000a54387981 */ /* 0x0000e6000c1e1500 */
[C---:B------:R-:W-:Y:S01]  /*dff0*/  IMAD.WIDE R40, R3.reuse, 0x2, R40 ;  /* 0x0000000203287825 */ /* 0x040fe200078e0228 */
[----:B------:R1:W3:Y:S03]  /*e000*/  LDG.E.U16 R72, desc[UR10][R86.64] ;  /* 0x0000000a56487981 */ /* 0x0002e6000c1e1500 */
[----:B------:R-:W-:Y:S01]  /*e010*/  IMAD.WIDE R10, R3, 0x2, R10 ;  /* 0x00000002030a7825 */ /* 0x000fe200078e020a */
[----:B------:R-:W3:Y:S03]  /*e020*/  LDG.E.U16 R55, desc[UR10][R40.64] ;  /* 0x0000000a28377981 */ /* 0x000ee6000c1e1500 */
[----:B------:R-:W-:-:S04]  /*e030*/  IMAD.WIDE R88, R23, 0x2, R136 ;  /* 0x0000000217587825 */ /* 0x000fc800078e0288 */
[----:B0-----:R-:W-:Y:S02]  /*e040*/  IMAD R84, R92, 0x5, RZ ;  /* 0x000000055c547824 */ /* 0x001fe400078e02ff */
[----:B-1----:R-:W-:Y:S01]  /*e050*/  IMAD.WIDE R86, R23, 0x2, R134 ;  /* 0x0000000217567825 */ /* 0x002fe200078e0286 */
[----:B------:R0:W3:Y:S03]  /*e060*/  LDG.E.U16 R41, desc[UR10][R10.64] ;  /* 0x0000000a0a297981 */ /* 0x0000e6000c1e1500 */
[----:B------:R-:W-:-:S04]  /*e070*/  IMAD.WIDE R88, R3, 0x2, R88 ;  /* 0x0000000203587825 */ /* 0x000fc800078e0258 */
[----:B------:R-:W-:Y:S01]  /*e080*/  IMAD.WIDE R86, R3, 0x2, R86 ;  /* 0x0000000203567825 */ /* 0x000fe200078e0256 */
[----:B------:R1:W3:Y:S03]  /*e090*/  LDG.E.U16 R24, desc[UR10][R88.64] ;  /* 0x0000000a58187981 */ /* 0x0002e6000c1e1500 */
[C---:B0-----:R-:W-:Y:S01]  /*e0a0*/  IMAD.WIDE R10, R84.reuse, 0x2, R136 ;  /* 0x00000002540a7825 */ /* 0x041fe200078e0288 */
[----:B------:R0:W3:Y:S03]  /*e0b0*/  LDG.E.U16 R23, desc[UR10][R86.64] ;  /* 0x0000000a56177981 */ /* 0x0000e6000c1e1500 */
[----:B------:R-:W-:-:S04]  /*e0c0*/  IMAD.WIDE R84, R84, 0x2, R134 ;  /* 0x0000000254547825 */ /* 0x000fc800078e0286 */
[----:B------:R-:W-:-:S04]  /*e0d0*/  IMAD.WIDE R10, R3, 0x2, R10 ;  /* 0x00000002030a7825 */ /* 0x000fc800078e020a */
[----:B-1----:R-:W-:Y:S02]  /*e0e0*/  IMAD R88, R92, 0x6, RZ ;  /* 0x000000065c587824 */ /* 0x002fe400078e02ff */
[----:B------:R-:W-:Y:S01]  /*e0f0*/  IMAD.WIDE R84, R3, 0x2, R84 ;  /* 0x0000000203547825 */ /* 0x000fe200078e0254 */
[----:B------:R-:W3:Y:S03]  /*e100*/  LDG.E.U16 R11, desc[UR10][R10.64] ;  /* 0x0000000a0a0b7981 */ /* 0x000ee6000c1e1500 */
[----:B0-----:R-:W-:-:S04]  /*e110*/  IMAD.WIDE R86, R88, 0x2, R136 ;  /* 0x0000000258567825 */ /* 0x001fc800078e0288 */
[----:B------:R-:W-:Y:S01]  /*e120*/  IMAD.WIDE R90, R90, 0x2, R136 ;  /* 0x000000025a5a7825 */ /* 0x000fe200078e0288 */
[----:B------:R-:W3:Y:S03]  /*e130*/  LDG.E.U16 R10, desc[UR10][R84.64] ;  /* 0x0000000a540a7981 */ /* 0x000ee6000c1e1500 */
[----:B------:R-:W-:-:S04]  /*e140*/  IMAD.WIDE R88, R88, 0x2, R134 ;  /* 0x0000000258587825 */ /* 0x000fc800078e0286 */
[----:B------:R-:W-:-:S04]  /*e150*/  IMAD.WIDE R90, R3, 0x2, R90 ;  /* 0x00000002035a7825 */ /* 0x000fc800078e025a */
[C---:B------:R-:W-:Y:S01]  /*e160*/  IMAD.WIDE R88, R3.reuse, 0x2, R88 ;  /* 0x0000000203587825 */ /* 0x040fe200078e0258 */
[----:B------:R0:W5:Y:S03]  /*e170*/  LDG.E.U16 R40, desc[UR10][R90.64] ;  /* 0x0000000a5a287981 */ /* 0x000166000c1e1500 */
[----:B------:R-:W-:Y:S02]  /*e180*/  IMAD R92, R92, 0x7, RZ ;  /* 0x000000075c5c7824 */ /* 0x000fe400078e02ff */
[----:B------:R-:W-:Y:S01]  /*e190*/  IMAD.WIDE R86, R3, 0x2, R86 ;  /* 0x0000000203567825 */ /* 0x000fe200078e0256 */
[----:B------:R-:W5:Y:S03]  /*e1a0*/  LDG.E.U16 R88, desc[UR10][R88.64] ;  /* 0x0000000a58587981 */ /* 0x000f66000c1e1500 */
[----:B0-----:R-:W-:-:S04]  /*e1b0*/  IMAD.WIDE R90, R92, 0x2, R136 ;  /* 0x000000025c5a7825 */ /* 0x001fc800078e0288 */
[----:B------:R-:W-:-:S06]  /*e1c0*/  IMAD.WIDE R90, R3, 0x2, R90 ;  /* 0x00000002035a7825 */ /* 0x000fcc00078e025a */
[----:B------:R-:W5:Y:S01]  /*e1d0*/  LDG.E.U16 R90, desc[UR10][R90.64] ;  /* 0x0000000a5a5a7981 */ /* 0x000f62000c1e1500 */
[----:B--2---:R-:W-:-:S03]  /*e1e0*/  IMAD.WIDE R84, R3, 0x2, R96 ;  /* 0x0000000203547825 */ /* 0x004fc600078e0260 */
[----:B------:R-:W2:Y:S04]  /*e1f0*/  LDG.E.U16 R97, desc[UR10][R86.64] ;  /* 0x0000000a56617981 */ /* 0x000ea8000c1e1500 */
[----:B------:R0:W2:Y:S02]  /*e200*/  LDG.E.U16 R96, desc[UR10][R84.64] ;  /* 0x0000000a54607981 */ /* 0x0000a4000c1e1500 */
[C---:B0-----:R-:W-:Y:S02]  /*e210*/  IMAD.WIDE R84, R3.reuse, 0x2, R110 ;  /* 0x0000000203547825 */ /* 0x041fe400078e026e */
[----:B------:R-:W2:Y:S02]  /*e220*/  LDL.64 R110, [R1+0x358] ;  /* 0x00035800016e7983 */ /* 0x000ea40000100a00 */
[----:B----4-:R-:W-:-:S02]  /*e230*/  IMAD.WIDE R86, R3, 0x2, R98 ;  /* 0x0000000203567825 */ /* 0x010fc400078e0262 */
[----:B------:R0:W4:Y:S04]  /*e240*/  LDG.E.U16 R89, desc[UR10][R84.64] ;  /* 0x0000000a54597981 */ /* 0x000128000c1e1500 */
[----:B------:R1:W4:Y:S01]  /*e250*/  LDG.E.U16 R98, desc[UR10][R86.64] ;  /* 0x0000000a56627981 */ /* 0x000322000c1e1500 */
[----:B0-----:R-:W-:-:S03]  /*e260*/  IMAD.WIDE R84, R3, 0x2, R104 ;  /* 0x0000000203547825 */ /* 0x001fc600078e0268 */
[----:B------:R-:W4:Y:S01]  /*e270*/  LDL.64 R104, [R1+0x350] ;  /* 0x0003500001687983 */ /* 0x000f220000100a00 */
[----:B-1----:R-:W-:-:S03]  /*e280*/  IMAD.WIDE R86, R3, 0x2, R112 ;  /* 0x0000000203567825 */ /* 0x002fc600078e0270 */
[----:B------:R-:W5:Y:S04]  /*e290*/  LDL.64 R112, [R1+0x2e8] ;  /* 0x0002e80001707983 */ /* 0x000f680000100a00 */
[----:B------:R0:W5:Y:S04]  /*e2a0*/  LDG.E.U16 R91, desc[UR10][R84.64] ;  /* 0x0000000a545b7981 */ /* 0x000168000c1e1500 */
[----:B------:R-:W5:Y:S01]  /*e2b0*/  LDG.E.U16 R86, desc[UR10][R86.64] ;  /* 0x0000000a56567981 */ /* 0x000f62000c1e1500 */
[----:B0-----:R-:W-:-:S03]  /*e2c0*/  IMAD.WIDE R84, R3, 0x2, R106 ;  /* 0x0000000203547825 */ /* 0x001fc600078e026a */
[----:B------:R-:W5:Y:S04]  /*e2d0*/  LDL.64 R106, [R1+0x2e0] ;  /* 0x0002e000016a7983 */ /* 0x000f680000100a00 */
[----:B------:R0:W5:Y:S02]  /*e2e0*/  LDG.E.U16 R87, desc[UR10][R84.64] ;  /* 0x0000000a54577981 */ /* 0x000164000c1e1500 */
[----:B0-----:R-:W-:Y:S02]  /*e2f0*/  IMAD.WIDE R84, R3, 0x2, R114 ;  /* 0x0000000203547825 */ /* 0x001fe400078e0272 */
[----:B------:R-:W5:Y:S02]  /*e300*/  LDL.64 R114, [R1+0x5c8] ;  /* 0x0005c80001727983 */ /* 0x000f640000100a00 */
[----:B------:R-:W-:-:S04]  /*e310*/  IMAD.WIDE R92, R92, 0x2, R134 ;  /* 0x000000025c5c7825 */ /* 0x000fc800078e0286 */
[----:B------:R-:W-:-:S06]  /*e320*/  IMAD.WIDE R92, R3, 0x2, R92 ;  /* 0x00000002035c7825 */ /* 0x000fcc00078e025c */
[----:B------:R-:W5:Y:S04]  /*e330*/  LDG.E.U16 R92, desc[UR10][R92.64] ;  /* 0x0000000a5c5c7981 */ /* 0x000f68000c1e1500 */
[----:B------:R0:W5:Y:S02]  /*e340*/  LDG.E.U16 R93, desc[UR10][R84.64] ;  /* 0x0000000a545d7981 */ /* 0x000164000c1e1500 */
[C---:B0-----:R-:W-:Y:S02]  /*e350*/  IMAD.WIDE R84, R3.reuse, 0x2, R108 ;  /* 0x0000000203547825 */ /* 0x041fe400078e026c */
[----:B------:R-:W5:Y:S04]  /*e360*/  LDL.64 R108, [R1+0x5c0] ;  /* 0x0005c000016c7983 */ /* 0x000f680000100a00 */
[----:B------:R3:W5:Y:S02]  /*e370*/  LDG.E.U16 R99, desc[UR10][R84.64] ;  /* 0x0000000a54637981 */ /* 0x000764000c1e1500 */
[----:B---3--:R-:W-:-:S05]  /*e380*/  IMAD.WIDE R84, R3, 0x2, R100 ;  /* 0x0000000203547825 */ /* 0x008fca00078e0264 */
[----:B------:R0:W3:Y:S02]  /*e390*/  LDG.E.U16 R100, desc[UR10][R84.64] ;  /* 0x0000000a54647981 */ /* 0x0000e4000c1e1500 */
[C---:B0-----:R-:W-:Y:S02]  /*e3a0*/  IMAD.WIDE R84, R3.reuse, 0x2, R116 ;  /* 0x0000000203547825 */ /* 0x041fe400078e0274 */
[----:B------:R-:W3:Y:S04]  /*e3b0*/  LDL.64 R116, [R1+0x548] ;  /* 0x0005480001747983 */ /* 0x000ee80000100a00 */
[----:B------:R0:W3:Y:S02]  /*e3c0*/  LDG.E.U16 R101, desc[UR10][R84.64] ;  /* 0x0000000a54657981 */ /* 0x0000e4000c1e1500 */
[----:B0-----:R-:W-:-:S05]  /*e3d0*/  IMAD.WIDE R84, R3, 0x2, R102 ;  /* 0x0000000203547825 */ /* 0x001fca00078e0266 */
[----:B------:R2:W3:Y:S02]  /*e3e0*/  LDG.E.U16 R102, desc[UR10][R84.64] ;  /* 0x0000000a54667981 */ /* 0x0004e4000c1e1500 */
[C---:B--2---:R-:W-:Y:S02]  /*e3f0*/  IMAD.WIDE R84, R3.reuse, 0x2, R110 ;  /* 0x0000000203547825 */ /* 0x044fe400078e026e */
[----:B------:R-:W2:Y:S04]  /*e400*/  LDL.64 R110, [R1+0x540] ;  /* 0x00054000016e7983 */ /* 0x000ea80000100a00 */
[----:B------:R4:W2:Y:S02]  /*e410*/  LDG.E.U16 R103, desc[UR10][R84.64] ;  /* 0x0000000a54677981 */ /* 0x0008a4000c1e1500 */
[----:B----4-:R-:W-:-:S05]  /*e420*/  IMAD.WIDE R84, R3, 0x2, R104 ;  /* 0x0000000203547825 */ /* 0x010fca00078e0268 */
[----:B------:R5:W4:Y:S02]  /*e430*/  LDG.E.U16 R104, desc[UR10][R84.64] ;  /* 0x0000000a54687981 */ /* 0x000b24000c1e1500 */
[C---:B-----5:R-:W-:Y:S02]  /*e440*/  IMAD.WIDE R84, R3.reuse, 0x2, R112 ;  /* 0x0000000203547825 */ /* 0x060fe400078e0270 */
[----:B------:R-:W5:Y:S04]  /*e450*/  LDL.64 R112, [R1+0x4c0] ;  /* 0x0004c00001707983 */ /* 0x000f680000100a00 */
[----:B------:R0:W4:Y:S02]  /*e460*/  LDG.E.U16 R105, desc[UR10][R84.64] ;  /* 0x0000000a54697981 */ /* 0x000124000c1e1500 */
[----:B0-----:R-:W-:-:S05]  /*e470*/  IMAD.WIDE R84, R3, 0x2, R106 ;  /* 0x0000000203547825 */ /* 0x001fca00078e026a */
[----:B------:R0:W4:Y:S02]  /*e480*/  LDG.E.U16 R106, desc[UR10][R84.64] ;  /* 0x0000000a546a7981 */ /* 0x000124000c1e1500 */
[C---:B0-----:R-:W-:Y:S02]  /*e490*/  IMAD.WIDE R84, R3.reuse, 0x2, R114 ;  /* 0x0000000203547825 */ /* 0x041fe400078e0272 */
[----:B------:R-:W4:Y:S04]  /*e4a0*/  LDL.64 R114, [R1+0x440] ;  /* 0x0004400001727983 */ /* 0x000f280000100a00 */
[----:B------:R0:W4:Y:S02]  /*e4b0*/  LDG.E.U16 R107, desc[UR10][R84.64] ;  /* 0x0000000a546b7981 */ /* 0x000124000c1e1500 */
[----:B0-----:R-:W-:-:S05]  /*e4c0*/  IMAD.WIDE R84, R3, 0x2, R108 ;  /* 0x0000000203547825 */ /* 0x001fca00078e026c */
[----:B------:R3:W4:Y:S02]  /*e4d0*/  LDG.E.U16 R108, desc[UR10][R84.64] ;  /* 0x0000000a546c7981 */ /* 0x000724000c1e1500 */
[C---:B---3--:R-:W-:Y:S02]  /*e4e0*/  IMAD.WIDE R84, R3.reuse, 0x2, R116 ;  /* 0x0000000203547825 */ /* 0x048fe400078e0274 */
[----:B------:R-:W3:Y:S04]  /*e4f0*/  LDL.64 R116, [R1+0x3c0] ;  /* 0x0003c00001747983 */ /* 0x000ee80000100a00 */
[----:B------:R2:W3:Y:S02]  /*e500*/  LDG.E.U16 R109, desc[UR10][R84.64] ;  /* 0x0000000a546d7981 */ /* 0x0004e4000c1e1500 */
[----:B--2---:R-:W-:-:S05]  /*e510*/  IMAD.WIDE R84, R3, 0x2, R110 ;  /* 0x0000000203547825 */ /* 0x004fca00078e026e */
[----:B------:R0:W2:Y:S02]  /*e520*/  LDG.E.U16 R110, desc[UR10][R84.64] ;  /* 0x0000000a546e7981 */ /* 0x0000a4000c1e1500 */
[C---:B0-----:R-:W-:Y:S02]  /*e530*/  IMAD.WIDE R84, R3.reuse, 0x2, R118 ;  /* 0x0000000203547825 */ /* 0x041fe400078e0276 */
[----:B------:R-:W2:Y:S04]  /*e540*/  LDL.64 R118, [R1+0x340] ;  /* 0x0003400001767983 */ /* 0x000ea80000100a00 */
[----:B------:R5:W2:Y:S02]  /*e550*/  LDG.E.U16 R111, desc[UR10][R84.64] ;  /* 0x0000000a546f7981 */ /* 0x000aa4000c1e1500 */
[----:B-----5:R-:W-:-:S05]  /*e560*/  IMAD.WIDE R84, R3, 0x2, R112 ;  /* 0x0000000203547825 */ /* 0x020fca00078e0270 */
[----:B------:R0:W5:Y:S02]  /*e570*/  LDG.E.U16 R112, desc[UR10][R84.64] ;  /* 0x0000000a54707981 */ /* 0x000164000c1e1500 */
[C---:B0-----:R-:W-:Y:S02]  /*e580*/  IMAD.WIDE R84, R3.reuse, 0x2, R120 ;  /* 0x0000000203547825 */ /* 0x041fe400078e0278 */
[----:B------:R-:W5:Y:S04]  /*e590*/  LDL.64 R120, [R1+0x2d0] ;  /* 0x0002d00001787983 */ /* 0x000f680000100a00 */
[----:B------:R4:W5:Y:S02]  /*e5a0*/  LDG.E.U16 R113, desc[UR10][R84.64] ;  /* 0x0000000a54717981 */ /* 0x000964000c1e1500 */
[----:B----4-:R-:W-:-:S05]  /*e5b0*/  IMAD.WIDE R84, R3, 0x2, R114 ;  /* 0x0000000203547825 */ /* 0x010fca00078e0272 */
[----:B------:R0:W4:Y:S02]  /*e5c0*/  LDG.E.U16 R114, desc[UR10][R84.64] ;  /* 0x0000000a54727981 */ /* 0x000124000c1e1500 */
[C---:B0-----:R-:W-:Y:S02]  /*e5d0*/  IMAD.WIDE R84, R3.reuse, 0x2, R122 ;  /* 0x0000000203547825 */ /* 0x041fe400078e027a */
[----:B------:R-:W4:Y:S04]  /*e5e0*/  LDL.64 R122, [R1+0x5b0] ;  /* 0x0005b000017a7983 */ /* 0x000f280000100a00 */
[----:B------:R3:W4:Y:S02]  /*e5f0*/  LDG.E.U16 R115, desc[UR10][R84.64] ;  /* 0x0000000a54737981 */ /* 0x000724000c1e1500 */
[----:B---3--:R-:W-:-:S05]  /*e600*/  IMAD.WIDE R84, R3, 0x2, R116 ;  /* 0x0000000203547825 */ /* 0x008fca00078e0274 */
[----:B------:R0:W3:Y:S02]  /*e610*/  LDG.E.U16 R116, desc[UR10][R84.64] ;  /* 0x0000000a54747981 */ /* 0x0000e4000c1e1500 */
[C---:B0-----:R-:W-:Y:S02]  /*e620*/  IMAD.WIDE R84, R3.reuse, 0x2, R124 ;  /* 0x0000000203547825 */ /* 0x041fe400078e027c */
        /* <DEDUP_REMOVED lines=10> */
[----:B------:R-:W2:Y:S04]  /*e6d0*/  LDL.64 R130, [R1+0x3b0] ;  /* 0x0003b00001827983 */ /* 0x000ea80000100a00 */
[----:B------:R4:W2:Y:S02]  /*e6e0*/  LDG.E.U16 R121, desc[UR10][R84.64] ;  /* 0x0000000a54797981 */ /* 0x0008a4000c1e1500 */
[----:B----4-:R-:W-:-:S05]  /*e6f0*/  IMAD.WIDE R84, R3, 0x2, R122 ;  /* 0x0000000203547825 */ /* 0x010fca00078e027a */
[----:B------:R0:W4:Y:S04]  /*e700*/  LDG.E.U16 R122, desc[UR10][R84.64] ;  /* 0x0000000a547a7981 */ /* 0x000128000c1e1500 */
[----:B------:R-:W0:Y:S02]  /*e710*/  LDL.64 R84, [R1+0x538] ;  /* 0x0005380001547983 */ /* 0x000e240000100a00 */
[----:B0-----:R-:W-:-:S05]  /*e720*/  IMAD.WIDE R84, R3, 0x2, R84 ;  /* 0x0000000203547825 */ /* 0x001fca00078e0254 */
[----:B------:R3:W4:Y:S02]  /*e730*/  LDG.E.U16 R123, desc[UR10][R84.64] ;  /* 0x0000000a547b7981 */ /* 0x000724000c1e1500 */
[----:B---3--:R-:W-:-:S05]  /*e740*/  IMAD.WIDE R84, R3, 0x2, R124 ;  /* 0x0000000203547825 */ /* 0x008fca00078e027c */
[----:B------:R0:W3:Y:S02]  /*e750*/  LDG.E.U16 R124, desc[UR10][R84.64] ;  /* 0x0000000a547c7981 */ /* 0x0000e4000c1e1500 */
[C---:B0-----:R-:W-:Y:S02]  /*e760*/  IMAD.WIDE R84, R3.reuse, 0x2, R238 ;  /* 0x0000000203547825 */ /* 0x041fe400078e02ee */
[----:B------:R-:W3:Y:S04]  /*e770*/  LDL.64 R238, [R1+0x2b0] ;  /* 0x0002b00001ee7983 */ /* 0x000ee80000100a00 */
[----:B------:R2:W3:Y:S02]  /*e780*/  LDG.E.U16 R125, desc[UR10][R84.64] ;  /* 0x0000000a547d7981 */ /* 0x0004e4000c1e1500 */
[----:B--2---:R-:W-:-:S05]  /*e790*/  IMAD.WIDE R84, R3, 0x2, R126 ;  /* 0x0000000203547825 */ /* 0x004fca00078e027e */
[----:B------:R0:W2:Y:S04]  /*e7a0*/  LDG.E.U16 R126, desc[UR10][R84.64] ;  /* 0x0000000a547e7981 */ /* 0x0000a8000c1e1500 */
[----:B------:R-:W0:Y:S02]  /*e7b0*/  LDL.64 R84, [R1+0x438] ;  /* 0x0004380001547983 */ /* 0x000e240000100a00 */
[----:B0-----:R-:W-:-:S05]  /*e7c0*/  IMAD.WIDE R84, R3, 0x2, R84 ;  /* 0x0000000203547825 */ /* 0x001fca00078e0254 */
[----:B------:R0:W2:Y:S02]  /*e7d0*/  LDG.E.U16 R127, desc[UR10][R84.64] ;  /* 0x0000000a547f7981 */ /* 0x0000a4000c1e1500 */
[----:B0-----:R-:W-:-:S05]  /*e7e0*/  IMAD.WIDE R84, R3, 0x2, R128 ;  /* 0x0000000203547825 */ /* 0x001fca00078e0280 */
        /* <DEDUP_REMOVED lines=8> */
[----:B------:R0:W2:Y:S04]  /*e870*/  LDG.E.U16 R131, desc[UR10][R84.64] ;  /* 0x0000000a54837981 */ /* 0x0000a8000c1e1500 */
[----:B------:R-:W0:Y:S02]  /*e880*/  LDL.64 R84, [R1+0x2c0] ;  /* 0x0002c00001547983 */ /* 0x000e240000100a00 */
[----:B0-----:R-:W-:-:S05]  /*e890*/  IMAD.WIDE R84, R3, 0x2, R84 ;  /* 0x0000000203547825 */ /* 0x001fca00078e0254 */
[----:B------:R0:W2:Y:S04]  /*e8a0*/  LDG.E.U16 R132, desc[UR10][R84.64] ;  /* 0x0000000a54847981 */ /* 0x0000a8000c1e1500 */
[----:B------:R-:W0:Y:S01]  /*e8b0*/  LDL.64 R84, [R1+0x2b8] ;  /* 0x0002b80001547983 */ /* 0x000e220000100a00 */
[----:B------:R-:W-:-:S03]  /*e8c0*/  LOP3.LUT R142, R138, 0x10, RZ, 0x3c, !PT ;  /* 0x000000108a8e7812 */ /* 0x000fc600078e3cff */
        /* <DEDUP_REMOVED lines=16> */
[----:B0-----:R-:W-:-:S05]  /*e9d0*/  IMAD.WIDE R84, R3, 0x2, R84 ;  /* 0x0000000203547825 */ /* 0x001fca00078e0254 */
[----:B------:R3:W2:Y:S02]  /*e9e0*/  LDG.E.U16 R139, desc[UR10][R84.64] ;  /* 0x0000000a548b7981 */ /* 0x0006a4000c1e1500 */
[----:B---3--:R-:W-:-:S06]  /*e9f0*/  IMAD.WIDE R84, R3, 0x2, R238 ;  /* 0x0000000203547825 */ /* 0x008fcc00078e02ee */
[----:B------:R-:W3:Y:S04]  /*ea00*/  LDG.E.U16 R84, desc[UR10][R84.64] ;  /* 0x0000000a54547981 */ /* 0x000ee8000c1e1500 */
        /* <DEDUP_REMOVED lines=15> */
[----:B------:R0:W-:Y:S02]  /*eb00*/  STS.U16 [R142+UR6+0x15c80], R57 ;  /* 0x015c80398e007988 */ /* 0x0001e40008000406 */
[----:B0-----:R-:W0:Y:S01]  /*eb10*/  S2R R142, SR_TID.X ;  /* 0x00000000008e7919 */ /* 0x001e220000002100 */
[----:B------:R-:W-:-:S05]  /*eb20*/  LOP3.LUT R238, R138, 0x20, RZ, 0x3c, !PT ;  /* 0x000000208aee7812 */ /* 0x000fca00078e3cff */
        /* <DEDUP_REMOVED lines=8> */
[----:B------:R-:W-:-:S03]  /*ebb0*/  LOP3.LUT R145, R138, 0x30, RZ, 0x3c, !PT ;  /* 0x000000308a917812 */ /* 0x000fc600078e3cff */
[----:B------:R-:W-:Y:S04]  /*ebc0*/  STS.U16 [R238+UR6+0x11100], R49 ;  /* 0x01110031ee007988 */ /* 0x000fe80008000406 */
[----:B------:R-:W-:Y:S01]  /*ebd0*/  STS.U16 [R238+UR6+0x15100], R48 ;  /* 0x01510030ee007988 */ /* 0x000fe20008000406 */
[----:B0-----:R-:W-:-:S03]  /*ebe0*/  LOP3.LUT R5, R142, 0x3f, RZ, 0xc0, !PT ;  /* 0x0000003f8e057812 */ /* 0x001fc600078ec0ff */
[----:B------:R-:W-:Y:S04]  /*ebf0*/  STS.U16 [R238+UR6+0x11500], R47 ;  /* 0x0115002fee007988 */ /* 0x000fe80008000406 */
[----:B------:R-:W-:Y:S04]  /*ec00*/  STS.U16 [R238+UR6+0x15500], R46 ;  /* 0x0155002eee007988 */ /* 0x000fe80008000406 */
[----:B------:R-:W-:Y:S04]  /*ec10*/  STS.U16 [R238+UR6+0x11900], R45 ;  /* 0x0119002dee007988 */ /* 0x000fe80008000406 */
[----:B------:R-:W-:Y:S04]  /*ec20*/  STS.U16 [R238+UR6+0x15900], R44 ;  /* 0x0159002cee007988 */ /* 0x000fe80008000406 */
[----:B------:R-:W-:Y:S01]  /*ec30*/  STS.U16 [R238+UR6+0x11d00], R43 ;  /* 0x011d002bee007988 */ /* 0x000fe20008000406 */
[----:B------:R-:W-:-:S03]  /*ec40*/  IMAD.SHL.U32 R5, R5, 0x2, RZ ;  /* 0x0000000205057824 */ /* 0x000fc600078e00ff */
[----:B------:R0:W-:Y:S01]  /*ec50*/  STS.U16 [R238+UR6+0x15d00], R42 ;  /* 0x015d002aee007988 */ /* 0x0001e20008000406 */
[----:B------:R-:W-:-:S03]  /*ec60*/  LOP3.LUT R6, R142, 0x40, RZ, 0xc0, !PT ;  /* 0x000000408e067812 */ /* 0x000fc600078ec0ff */
[----:B------:R-:W-:Y:S04]  /*ec70*/  STS.U16 [R145+UR6+0x14180], R41 ;  /* 0x0141802991007988 */ /* 0x000fe80008000406 */
[----:B------:R-:W-:Y:S04]  /*ec80*/  STS.U16 [R145+UR6+0x10180], R40 ;  /* 0x0101802891007988 */ /* 0x000fe80008000406 */
[----:B------:R-:W-:Y:S04]  /*ec90*/  STS.U16 [R145+UR6+0x10580], R39 ;  /* 0x0105802791007988 */ /* 0x000fe80008000406 */
[----:B------:R-:W-:Y:S01]  /*eca0*/  STS.U16 [R145+UR6+0x14580], R38 ;  /* 0x0145802691007988 */ /* 0x000fe20008000406 */
[----:B------:R-:W-:-:S03]  /*ecb0*/  LEA R5, R6, R5, 0x7 ;  /* 0x0000000506057211 */ /* 0x000fc600078e38ff */
[----:B------:R-:W-:Y:S01]  /*ecc0*/  STS.U16 [R145+UR6+0x10980], R37 ;  /* 0x0109802591007988 */ /* 0x000fe20008000406 */
[----:B0-----:R-:W-:-:S03]  /*ecd0*/  LOP3.LUT R42, R142, 0x3f, RZ, 0xc0, !PT ;  /* 0x0000003f8e2a7812 */ /* 0x001fc600078ec0ff */
[----:B------:R-:W-:Y:S04]  /*ece0*/  STS.U16 [R145+UR6+0x14980], R35 ;  /* 0x0149802391007988 */ /* 0x000fe80008000406 */
[----:B------:R-:W-:Y:S04]  /*ecf0*/  STS.U16 [R145+UR6+0x10d80], R34 ;  /* 0x010d802291007988 */ /* 0x000fe80008000406 */
[----:B------:R-:W-:Y:S01]  /*ed00*/  STS.U16 [R145+UR6+0x14d80], R33 ;  /* 0x014d802191007988 */ /* 0x000fe20008000406 */
[----:B------:R-:W-:-:S03]  /*ed10*/  LOP3.LUT R5, R5, 0x40, RZ, 0x3c, !PT ;  /* 0x0000004005057812 */ /* 0x000fc600078e3cff */
[----:B------:R-:W-:Y:S01]  /*ed20*/  STS.U16 [R145+UR6+0x11180], R32 ;  /* 0x0111802091007988 */ /* 0x000fe20008000406 */
[----:B------:R-:W-:-:S03]  /*ed30*/  IMAD.SHL.U32 R42, R42, 0x2, RZ ;  /* 0x000000022a2a7824 */ /* 0x000fc600078e00ff */
[----:B------:R-:W-:Y:S04]  /*ed40*/  STS.U16 [R145+UR6+0x15180], R31 ;  /* 0x0151801f91007988 */ /* 0x000fe80008000406 */
[----:B------:R-:W-:Y:S04]  /*ed50*/  STS.U16 [R145+UR6+0x11580], R30 ;  /* 0x0115801e91007988 */ /* 0x000fe80008000406 */
[----:B------:R-:W-:Y:S04]  /*ed60*/  STS.U16 [R145+UR6+0x15580], R29 ;  /* 0x0155801d91007988 */ /* 0x000fe80008000406 */
[----:B------:R-:W-:Y:S01]  /*ed70*/  STS.U16 [R145+UR6+0x11980], R12 ;  /* 0x0119800c91007988 */ /* 0x000fe20008000406 */
[----:B------:R-:W-:-:S03]  /*ed80*/  UMOV UR72, 0x1 ;  /* 0x0000000100487882 */ /* 0x000fc60000000000 */
[----:B------:R-:W-:Y:S04]  /*ed90*/  STS.U16 [R145+UR6+0x15980], R27 ;  /* 0x0159801b91007988 */ /* 0x000fe80008000406 */
[----:B------:R-:W-:Y:S01]  /*eda0*/  STS.U16 [R145+UR6+0x11d80], R26 ;  /* 0x011d801a91007988 */ /* 0x000fe20008000406 */
[----:B------:R-:W-:-:S04]  /*edb0*/  @!UP0 UIADD3 UR72, UPT, UPT, -UR72, 0x100000, URZ ;  /* 0x0010000048488890 */ /* 0x000fc8000fffe1ff */
[----:B------:R-:W-:Y:S02]  /*edc0*/  @!UP0 USHF.L.U32 UR73, UR72, 0xb, URZ ;  /* 0x0000000b48498899 */ /* 0x000fe400080006ff */
[----:B------:R-:W-:Y:S01]  /*edd0*/  @!UP0 USHF.L.U32 UR72, UR72, 0x1, URZ ;  /* 0x0000000148488899 */ /* 0x000fe200080006ff */
[----:B------:R-:W-:Y:S04]  /*ede0*/  STS.U16 [R145+UR6+0x15d80], R25 ;  /* 0x015d801991007988 */ /* 0x000fe80008000406 */
[----:B------:R0:W-:Y:S04]  /*edf0*/  STS.U16 [R5+UR6+0x10e00], R4 ;  /* 0x010e000405007988 */ /* 0x0001e80008000406 */
[----:B------:R-:W-:Y:S01]  /*ee00*/  STS.U16 [R5+UR6+0x10200], R24 ;  /* 0x0102001805007988 */ /* 0x000fe20008000406 */
[----:B0-----:R-:W-:-:S03]  /*ee10*/  LEA R4, R6, R42, 0x7 ;  /* 0x0000002a06047211 */ /* 0x001fc600078e38ff */
[----:B------:R-:W-:Y:S01]  /*ee20*/  STS.U16 [R5+UR6+0x14200], R23 ;  /* 0x0142001705007988 */ /* 0x000fe20008000406 */
        /* <DEDUP_REMOVED lines=14> */
[----:B------:R-:W-:-:S03]  /*ef10*/  VOTEU.ALL UP2, P0 ;  /* 0x0000000000ff7886 */ /* 0x000fc60000040000 */
[----:B------:R1:W-:Y:S01]  /*ef20*/  STS.U16 [R6+UR6+0x10280], R11 ;  /* 0x0102800b06007988 */ /* 0x0003e20008000406 */
[C---:B0-----:R-:W-:Y:S02]  /*ef30*/  LOP3.LUT R5, R4.reuse, 0x60, RZ, 0x3c, !PT ;  /* 0x0000006004057812 */ /* 0x041fe400078e3cff */
[----:B------:R-:W-:Y:S01]  /*ef40*/  LOP3.LUT R4, R4, 0x70, RZ, 0x3c, !PT ;  /* 0x0000007004047812 */ /* 0x000fe200078e3cff */
[----:B------:R1:W-:Y:S04]  /*ef50*/  STS.U16 [R6+UR6+0x14280], R10 ;  /* 0x0142800a06007988 */ /* 0x0003e80008000406 */
        /* <DEDUP_REMOVED lines=29> */
[----:B-----5:R1:W-:Y:S04]  /*f130*/  STS.U16 [R5+UR6+0x15f00], R120 ;  /* 0x015f007805007988 */ /* 0x0203e80008000406 */
[----:B------:R1:W-:Y:S04]  /*f140*/  STS.U16 [R4+UR6+0x10380], R90 ;  /* 0x0103805a04007988 */ /* 0x0003e80008000406 */
[----:B------:R1:W-:Y:S04]  /*f150*/  STS.U16 [R4+UR6+0x14380], R92 ;  /* 0x0143805c04007988 */ /* 0x0003e80008000406 */
[----:B------:R1:W-:Y:S04]  /*f160*/  STS.U16 [R4+UR6+0x10780], R121 ;  /* 0x0107807904007988 */ /* 0x0003e80008000406 */
[----:B----4-:R1:W-:Y:S04]  /*f170*/  STS.U16 [R4+UR6+0x14780], R122 ;  /* 0x0147807a04007988 */ /* 0x0103e80008000406 */
[----:B------:R1:W-:Y:S04]  /*f180*/  STS.U16 [R4+UR6+0x10b80], R123 ;  /* 0x010b807b04007988 */ /* 0x0003e80008000406 */
[----:B------:R1:W-:Y:S04]  /*f190*/  STS.U16 [R4+UR6+0x14b80], R124 ;  /* 0x014b807c04007988 */ /* 0x0003e80008000406 */
[----:B------:R1:W-:Y:S04]  /*f1a0*/  STS.U16 [R4+UR6+0x10f80], R125 ;  /* 0x010f807d04007988 */ /* 0x0003e80008000406 */
[----:B--2---:R1:W-:Y:S04]  /*f1b0*/  STS.U16 [R4+UR6+0x14f80], R126 ;  /* 0x014f807e04007988 */ /* 0x0043e80008000406 */
[----:B------:R1:W-:Y:S04]  /*f1c0*/  STS.U16 [R4+UR6+0x11380], R127 ;  /* 0x0113807f04007988 */ /* 0x0003e80008000406 */
[----:B------:R1:W-:Y:S04]  /*f1d0*/  STS.U16 [R4+UR6+0x15380], R128 ;  /* 0x0153808004007988 */ /* 0x0003e80008000406 */
[----:B------:R1:W-:Y:S04]  /*f1e0*/  STS.U16 [R4+UR6+0x11780], R129 ;  /* 0x0117808104007988 */ /* 0x0003e80008000406 */
[----:B------:R1:W-:Y:S04]  /*f1f0*/  STS.U16 [R4+UR6+0x15780], R130 ;  /* 0x0157808204007988 */ /* 0x0003e80008000406 */
[----:B------:R1:W-:Y:S04]  /*f200*/  STS.U16 [R4+UR6+0x11b80], R131 ;  /* 0x011b808304007988 */ /* 0x0003e80008000406 */
[----:B------:R1:W-:Y:S04]  /*f210*/  STS.U16 [R4+UR6+0x15b80], R132 ;  /* 0x015b808404007988 */ /* 0x0003e80008000406 */
[----:B------:R1:W-:Y:S04]  /*f220*/  STS.U16 [R4+UR6+0x11f80], R139 ;  /* 0x011f808b04007988 */ /* 0x0003e80008000406 */
[----:B---3--:R1:W-:Y:S01]  /*f230*/  STS.U16 [R4+UR6+0x15f80], R84 ;  /* 0x015f805404007988 */ /* 0x0083e20008000406 */
[----:B------:R0:W-:Y:S06]  /*f240*/  MEMBAR.ALL.CTA ;  /* 0x0000000000007992 */ /* 0x0001ec0000008000 */
[----:B0-----:R-:W-:Y:S04]  /*f250*/  FENCE.VIEW.ASYNC.S ;  /* 0x00000000000073c6 */ /* 0x001fe80000000000 */
[----:B------:R-:W0:Y:S02]  /*f260*/  FENCE.VIEW.ASYNC.S ;  /* 0x00000000000073c6 */ /* 0x000e240000000000 */
[----:B0-----:R1:W0:Y:S02]  /*f270*/  @!UP2 SYNCS.EXCH.64 URZ, [UR6+0x20010], UR72 ;  /* 0x0200104806ffa5b2 */ /* 0x0012240008000100 */
[----:B0-----:R-:W-:Y:S06]  /*f280*/  BAR.SYNC.DEFER_BLOCKING 0x0 ;  /* 0x0000000000007b1d */ /* 0x001fec0000010000 */
[----:B-1----:R-:W-:Y:S05]  /*f290*/  BRA.U UP1, `(.L_x_13) ;  /* 0x0000000101b47547 */ /* 0x002fea000b800000 */
[----:B------:R-:W2:Y:S04]  /*f2a0*/  LDL R17, [R1+0x2a0] ;  /* 0x0002a00001117983 */ /* 0x000ea80000100800 */
[----:B------:R-:W3:Y:S01]  /*f2b0*/  LDL R12, [R1+0x2a8] ;  /* 0x0002a800010c7983 */ /* 0x000ee20000100800 */
[----:B------:R-:W-:Y:S02]  /*f2c0*/  MOV.SPILL R8, UR7 ;  /* 0x0000000700087c02 */ /* 0x000fe40009000f00 */
[----:B------:R-:W-:Y:S01]  /*f2d0*/  MOV.SPILL R9, UR6 ;  /* 0x0000000600097c02 */ /* 0x000fe20009000f00 */
[----:B------:R-:W4:Y:S01]  /*f2e0*/  LDL R10, [R1+0x608] ;  /* 0x00060800010a7983 */ /* 0x000f220000100800 */
[----:B------:R-:W-:-:S13]  /*f2f0*/  ELECT P1, URZ, PT ;  /* 0x0000000000ff782f */ /* 0x000fda0003820000 */
[----:B------:R-:W-:Y:S01]  /*f300*/  @P1 IMAD.MOV.U32 R5, RZ, RZ, 0x40004040 ;  /* 0x40004040ff051424 */ /* 0x000fe200078e00ff */
[----:B------:R-:W-:-:S04]  /*f310*/  @P1 MOV R7, 0x40004040 ;  /* 0x4000404000071802 */ /* 0x000fc80000000f00 */
[----:B------:R-:W-:Y:S02]  /*f320*/  @P1 R2UR UR73, R5 ;  /* 0x00000000054912ca */ /* 0x000fe400000e0000 */
[----:B------:R-:W-:Y:S01]  /*f330*/  @P1 R2UR UR75, R7 ;  /* 0x00000000074b12ca */ /* 0x000fe200000e0000 */
[----:B------:R-:W-:Y:S01]  /*f340*/  HFMA2 R5, -RZ, RZ, 0, 0 ;  /* 0x00000000ff057431 */ /* 0x000fe200000001ff */
[----:B------:R-:W-:Y:S01]  /*f350*/  UMOV UR6, 0x0 ;  /* 0x0000000000067882 */ /* 0x000fe20000000000 */
[----:B------:R-:W-:Y:S01]  /*f360*/  UMOV UR7, 0x4108490 ;  /* 0x0410849000077882 */ /* 0x000fe20000000000 */
[----:B--2---:R-:W-:-:S13]  /*f370*/  R2UR UR5, R17 ;  /* 0x00000000110572ca */ /* 0x004fda00000e0000 */
[----:B------:R-:W-:Y:S01]  /*f380*/  IMAD.U32 R4, RZ, RZ, UR5 ;  /* 0x00000005ff047e24 */ /* 0x000fe2000f8e00ff */
[----:B---3--:R-:W-:-:S04]  /*f390*/  R2UR UR5, R12 ;  /* 0x000000000c0572ca */ /* 0x008fc800000e0000 */
[----:B------:R-:W-:-:S09]  /*f3a0*/  @P1 R2UR UR72, R4 ;  /* 0x00000000044812ca */ /* 0x000fd200000e0000 */
[----:B------:R-:W-:-:S04]  /*f3b0*/  MOV R6, UR5 ;  /* 0x0000000500067c02 */ /* 0x000fc80008000f00 */
[----:B------:R-:W-:Y:S01]  /*f3c0*/  @P1 R2UR UR74, R6 ;  /* 0x00000000064a12ca */ /* 0x000fe200000e0000 */
[----:B----4-:R-:W-:-:S05]  /*f3d0*/  VIADD R4, R10, 0x20010 ;  /* 0x000200100a047836 */ /* 0x010fca0000000000 */
[----:B------:R-:W-:-:S07]  /*f3e0*/  @P1 MOV R4, R4 ;  /* 0x0000000400041202 */ /* 0x000fce0000000f00 */
[----:B------:R0:W-:Y:S01]  /*f3f0*/  UTCHMMA gdesc[UR72], gdesc[UR74], tmem[UR9], tmem[UR6], idesc[UR7], !UPT ;  /* 0x00ff064a480075ea */ /* 0x0001e2000f800009 */
[----:B------:R-:W-:Y:S01]  /*f400*/  @P1 R2UR UR5, R4 ;  /* 0x00000000040512ca */ /* 0x000fe200000e0000 */
[----:B0-----:R-:W-:Y:S01]  /*f410*/  UMOV UR72, 0x0 ;  /* 0x0000000000487882 */ /* 0x001fe20000000000 */
[----:B------:R-:W-:Y:S01]  /*f420*/  UMOV UR73, 0x4108490 ;  /* 0x0410849000497882 */ /* 0x000fe20000000000 */
[----:B------:R-:W-:Y:S01]  /*f430*/  UMOV UR74, 0x0 ;  /* 0x00000000004a7882 */ /* 0x000fe20000000000 */
[----:B------:R-:W-:Y:S01]  /*f440*/  UMOV UR75, 0x4108490 ;  /* 0x04108490004b7882 */ /* 0x000fe20000000000 */
[----:B------:R0:W-:Y:S01]  /*f450*/  UTCHMMA gdesc[UR42], gdesc[UR12], tmem[UR9], tmem[UR72], idesc[UR73], UPT ;  /* 0x00ff480c2a0075ea */ /* 0x0001e2000b800009 */
        /* <DEDUP_REMOVED lines=14> */
[----:B------:R0:W-:Y:S01]  /*f540*/  UTCBAR [UR5], URZ ;  /* 0x000000ff050073e9 */ /* 0x0001e200080000ff */
[----:B------:R-:W-:-:S02]  /*f550*/  R2UR.FILL UR7, R8 ;  /* 0x00000000080772ca */ /* 0x000fc400004e0000 */
[----:B------:R-:W-:-:S15]  /*f560*/  R2UR.FILL UR6, R9 ;  /* 0x00000000090672ca */ /* 0x000fde00004e0000 */
.L_x_13:
[----:B------:R-:W1:Y:S02]  /*f570*/  SYNCS.PHASECHK.TRANS64.TRYWAIT P1, [UR6+0x20010], RZ ;  /* 0x020010ffff0075a7 */ /* 0x000e640008021106 */
[----:B-1----:R-:W-:Y:S05]  /*f580*/  @!P1 BRA `(.L_x_14) ;  /* 0x0000008000c49947 */ /* 0x002fea0003800000 */
.L_x_23:
[----:B------:R-:W2:Y:S01]  /*f590*/  LDL.64 R44, [R1+0x268] ;  /* 0x00026800012c7983 */ /* 0x000ea20000100a00 */
[----:B0-----:R-:W0:Y:S01]  /*f5a0*/  LDCU UR5, c[0x0][0x3a8] ;  /* 0x00007500ff0577ac */ /* 0x001e220008000800 */
[----:B------:R-:W-:Y:S01]  /*f5b0*/  IMAD.U32 R36, R36, -0x80000000, RZ ;  /* 0x8000000024247824 */ /* 0x000fe200078e00ff */
[----:B------:R-:W-:Y:S06]  /*f5c0*/  BAR.SYNC.DEFER_BLOCKING 0x0 ;  /* 0x0000000000007b1d */ /* 0x000fec0000010000 */
[----:B------:R-:W-:Y:S01]  /*f5d0*/  LDTM.16dp32bit_t0_t15.x32 R4, tmem[UR8+0x100000] ;  /* 0x10000008000479ee */ /* 0x000fe20008a80000 */
[----:B------:R-:W0:Y:S01]  /*f5e0*/  LDTM.16dp32bit_t16_t31.x32 R4, tmem[UR8+0x100020] ;  /* 0x10002008000479ee */ /* 0x000e220008aa0000 */
[----:B------:R-:W1:Y:S01]  /*f5f0*/  @!P0 SYNCS.CCTL.IV [UR6+0x20010] ;  /* 0x02001000ff0089b1 */ /* 0x000e620008000006 */
[----:B------:R-:W-:Y:S01]  /*f600*/  NOP ;  /* 0x0000000000007918 */ /* 0x000fe20000000000 */
[----:B0-----:R-:W-:Y:S01]  /*f610*/  FMUL R39, R4, UR5 ;  /* 0x0000000504277c20 */ /* 0x001fe20008400000 */
[----:B------:R-:W-:Y:S01]  /*f620*/  FMUL R40, R5, UR5 ;  /* 0x0000000505287c20 */ /* 0x000fe20008400000 */
[----:B------:R-:W-:Y:S01]  /*f630*/  FMUL R41, R6, UR5 ;  /* 0x0000000506297c20 */ /* 0x000fe20008400000 */
[----:B------:R-:W-:Y:S01]  /*f640*/  FMUL R37, R7, UR5 ;  /* 0x0000000507257c20 */ /* 0x000fe20008400000 */
[----:B------:R-:W-:Y:S01]  /*f650*/  FMUL R38, R8, UR5 ;  /* 0x0000000508267c20 */ /* 0x000fe20008400000 */
[----:B-1----:R-:W0:Y:S02]  /*f660*/  SYNCS.PHASECHK.TRANS64.TRYWAIT P1, [UR4], R36 ;  /* 0x00000024ff0075a7 */ /* 0x002e240008021104 */
[----:B------:R-:W-:Y:S01]  /*f670*/  FMNMX3 R41, R39, R40, R41, !PT ;  /* 0x0000002827297276 */ /* 0x000fe20007800029 */
[----:B------:R-:W-:Y:S01]  /*f680*/  FMUL R39, R9, UR5 ;  /* 0x0000000509277c20 */ /* 0x000fe20008400000 */
[----:B------:R-:W-:-:S02]  /*f690*/  FMUL R40, R10, UR5 ;  /* 0x000000050a287c20 */ /* 0x000fc40008400000 */
[----:B------:R-:W-:Y:S01]  /*f6a0*/  FMNMX3 R41, R41, R37, R38, !PT ;  /* 0x0000002529297276 */ /* 0x000fe20007800026 */
[----:B------:R-:W-:Y:S01]  /*f6b0*/  FMUL R37, R11, UR5 ;  /* 0x000000050b257c20 */ /* 0x000fe20008400000 */
[----:B------:R-:W-:Y:S02]  /*f6c0*/  FMUL R38, R12, UR5 ;  /* 0x000000050c267c20 */ /* 0x000fe40008400000 */
[----:B------:R-:W-:Y:S01]  /*f6d0*/  FMNMX3 R41, R41, R39, R40, !PT ;  /* 0x0000002729297276 */ /* 0x000fe20007800028 */
[----:B------:R-:W-:Y:S01]  /*f6e0*/  FMUL R39, R13, UR5 ;  /* 0x000000050d277c20 */ /* 0x000fe20008400000 */
[----:B------:R-:W-:Y:S02]  /*f6f0*/  FMUL R40, R14, UR5 ;  /* 0x000000050e287c20 */ /* 0x000fe40008400000 */
        /* <DEDUP_REMOVED lines=31> */
[----:B------:R-:W-:-:S03]  /*f8f0*/  FMUL R38, R35, UR5 ;  /* 0x0000000523267c20 */ /* 0x000fc60008400000 */
[----:B------:R-:W-:-:S04]  /*f900*/  FMNMX3 R37, R37, R40, R41, !PT ;  /* 0x0000002825257276 */ /* 0x000fc80007800029 */
[----:B------:R-:W-:-:S05]  /*f910*/  FMNMX R37, R38, R37, !PT ;  /* 0x0000002526257209 */ /* 0x000fca0007800000 */
[----:B------:R-:W1:Y:S02]  /*f920*/  SHFL.BFLY PT, R132, R37, 0x10, 0x1f ;  /* 0x0e001f0025847f89 */ /* 0x000e6400000e0000 */
[----:B-1----:R-:W-:-:S05]  /*f930*/  FMNMX3 R132, R37, R132, R0, !PT ;  /* 0x0000008425847276 */ /* 0x002fca0007800000 */
[--C-:B------:R-:W-:Y:S01]  /*f940*/  FFMA R4, R4, UR5, -R132.reuse ;  /* 0x0000000504047c23 */ /* 0x100fe20008000884 */
[--C-:B------:R-:W-:Y:S01]  /*f950*/  FFMA R5, R5, UR5, -R132.reuse ;  /* 0x0000000505057c23 */ /* 0x100fe20008000884 */
[--C-:B------:R-:W-:Y:S01]  /*f960*/  FFMA R6, R6, UR5, -R132.reuse ;  /* 0x0000000506067c23 */ /* 0x100fe20008000884 */
[--C-:B------:R-:W-:Y:S01]  /*f970*/  FFMA R7, R7, UR5, -R132.reuse ;  /* 0x0000000507077c23 */ /* 0x100fe20008000884 */
[----:B------:R-:W-:Y:S01]  /*f980*/  FMUL R4, R4, 1.4426950216293334961 ;  /* 0x3fb8aa3b04047820 */ /* 0x000fe20000400000 */
[----:B------:R-:W-:Y:S01]  /*f990*/  FMUL R5, R5, 1.4426950216293334961 ;  /* 0x3fb8aa3b05057820 */ /* 0x000fe20000400000 */
[----:B------:R-:W-:Y:S01]  /*f9a0*/  FMUL R6, R6, 1.4426950216293334961 ;  /* 0x3fb8aa3b06067820 */ /* 0x000fe20000400000 */
[--C-:B------:R-:W-:Y:S01]  /*f9b0*/  FFMA R8, R8, UR5, -R132.reuse ;  /* 0x0000000508087c23 */ /* 0x100fe20008000884 */
[----:B------:R-:W-:Y:S01]  /*f9c0*/  MUFU.EX2 R96, R4 ;  /* 0x0000000400607308 */ /* 0x000fe20000000800 */
[----:B------:R-:W-:Y:S01]  /*f9d0*/  FMUL R7, R7, 1.4426950216293334961 ;  /* 0x3fb8aa3b07077820 */ /* 0x000fe20000400000 */
[--C-:B------:R-:W-:Y:S01]  /*f9e0*/  FFMA R9, R9, UR5, -R132.reuse ;  /* 0x0000000509097c23 */ /* 0x100fe20008000884 */
[--C-:B------:R-:W-:Y:S01]  /*f9f0*/  FFMA R10, R10, UR5, -R132.reuse ;  /* 0x000000050a0a7c23 */ /* 0x100fe20008000884 */
[--C-:B------:R-:W-:Y:S01]  /*fa00*/  FFMA R11, R11, UR5, -R132.reuse ;  /* 0x000000050b0b7c23 */ /* 0x100fe20008000884 */
[--C-:B------:R-:W-:Y:S01]  /*fa10*/  FFMA R12, R12, UR5, -R132.reuse ;  /* 0x000000050c0c7c23 */ /* 0x100fe20008000884 */
[----:B------:R-:W-:Y:S01]  /*fa20*/  FMUL R9, R9, 1.4426950216293334961 ;  /* 0x3fb8aa3b09097820 */ /* 0x000fe20000400000 */
[--C-:B------:R-:W-:Y:S01]  /*fa30*/  FFMA R13, R13, UR5, -R132.reuse ;  /* 0x000000050d0d7c23 */ /* 0x100fe20008000884 */
[----:B------:R-:W1:Y:S01]  /*fa40*/  MUFU.EX2 R95, R5 ;  /* 0x00000005005f7308 */ /* 0x000e620000000800 */
[----:B------:R-:W-:Y:S01]  /*fa50*/  FMUL R11, R11, 1.4426950216293334961 ;  /* 0x3fb8aa3b0b0b7820 */ /* 0x000fe20000400000 */
[--C-:B------:R-:W-:Y:S01]  /*fa60*/  FFMA R14, R14, UR5, -R132.reuse ;  /* 0x000000050e0e7c23 */ /* 0x100fe20008000884 */
[----:B------:R-:W-:Y:S01]  /*fa70*/  FMUL R13, R13, 1.4426950216293334961 ;  /* 0x3fb8aa3b0d0d7820 */ /* 0x000fe20000400000 */
[--C-:B------:R-:W-:Y:S01]  /*fa80*/  FFMA R15, R15, UR5, -R132.reuse ;  /* 0x000000050f0f7c23 */ /* 0x100fe20008000884 */
[--C-:B------:R-:W-:Y:S01]  /*fa90*/  FFMA R16, R16, UR5, -R132.reuse ;  /* 0x0000000510107c23 */ /* 0x100fe20008000884 */
[--C-:B------:R-:W-:Y:S01]  /*faa0*/  FFMA R17, R17, UR5, -R132.reuse ;  /* 0x0000000511117c23 */ /* 0x100fe20008000884 */
[--C-:B------:R-:W-:Y:S01]  /*fab0*/  FFMA R18, R18, UR5, -R132.reuse ;  /* 0x0000000512127c23 */ /* 0x100fe20008000884 */
[----:B------:R3:W4:Y:S01]  /*fac0*/  MUFU.EX2 R93, R6 ;  /* 0x00000006005d7308 */ /* 0x0007220000000800 */
[----:B------:R-:W-:Y:S01]  /*fad0*/  FMUL R15, R15, 1.4426950216293334961 ;  /* 0x3fb8aa3b0f0f7820 */ /* 0x000fe20000400000 */
[----:B------:R-:W-:Y:S01]  /*fae0*/  FMUL R17, R17, 1.4426950216293334961 ;  /* 0x3fb8aa3b11117820 */ /* 0x000fe20000400000 */
[--C-:B------:R-:W-:Y:S01]  /*faf0*/  FFMA R19, R19, UR5, -R132.reuse ;  /* 0x0000000513137c23 */ /* 0x100fe20008000884 */
[--C-:B------:R-:W-:Y:S01]  /*fb00*/  FFMA R20, R20, UR5, -R132.reuse ;  /* 0x0000000514147c23 */ /* 0x100fe20008000884 */
[--C-:B------:R-:W-:Y:S01]  /*fb10*/  FFMA R21, R21, UR5, -R132.reuse ;  /* 0x0000000515157c23 */ /* 0x100fe20008000884 */
[--C-:B------:R-:W-:Y:S01]  /*fb20*/  FFMA R22, R22, UR5, -R132.reuse ;  /* 0x0000000516167c23 */ /* 0x100fe20008000884 */
[----:B------:R-:W-:Y:S01]  /*fb30*/  FMUL R19, R19, 1.4426950216293334961 ;  /* 0x3fb8aa3b13137820 */ /* 0x000fe20000400000 */
[----:B------:R5:W0:Y:S01]  /*fb40*/  MUFU.EX2 R94, R7 ;  /* 0x00000007005e7308 */ /* 0x000a220000000800 */
[----:B---3--:R-:W-:Y:S01]  /*fb50*/  FMUL R6, R8, 1.4426950216293334961 ;  /* 0x3fb8aa3b08067820 */ /* 0x008fe20000400000 */
[----:B-1----:R-:W-:Y:S01]  /*fb60*/  FADD R4, R96, R95 ;  /* 0x0000005f60047221 */ /* 0x002fe20000000000 */
[----:B------:R-:W-:Y:S01]  /*fb70*/  FMUL R8, R12, 1.4426950216293334961 ;  /* 0x3fb8aa3b0c087820 */ /* 0x000fe20000400000 */
[----:B------:R-:W-:Y:S01]  /*fb80*/  FMUL R12, R20, 1.4426950216293334961 ;  /* 0x3fb8aa3b140c7820 */ /* 0x000fe20000400000 */
[----:B------:R-:W-:Y:S01]  /*fb90*/  FMUL R21, R21, 1.4426950216293334961 ;  /* 0x3fb8aa3b15157820 */ /* 0x000fe20000400000 */
[--C-:B------:R-:W-:Y:S01]  /*fba0*/  FFMA R23, R23, UR5, -R132.reuse ;  /* 0x0000000517177c23 */ /* 0x100fe20008000884 */
[----:B------:R-:W-:Y:S01]  /*fbb0*/  FFMA R24, R24, UR5, -R132 ;  /* 0x0000000518187c23 */ /* 0x000fe20008000884 */
[----:B------:R-:W1:Y:S01]  /*fbc0*/  MUFU.EX2 R6, R6 ;  /* 0x0000000600067308 */ /* 0x000e620000000800 */
[----:B-----5:R-:W-:Y:S01]  /*fbd0*/  FMUL R7, R10, 1.4426950216293334961 ;  /* 0x3fb8aa3b0a077820 */ /* 0x020fe20000400000 */
[----:B----4-:R-:W-:Y:S01]  /*fbe0*/  FADD R4, R93, R4 ;  /* 0x000000045d047221 */ /* 0x010fe20000000000 */
[----:B------:R-:W-:Y:S01]  /*fbf0*/  FMUL R10, R16, 1.4426950216293334961 ;  /* 0x3fb8aa3b100a7820 */ /* 0x000fe20000400000 */
[----:B------:R-:W-:Y:S01]  /*fc00*/  FMUL R23, R23, 1.4426950216293334961 ;  /* 0x3fb8aa3b17177820 */ /* 0x000fe20000400000 */
[--C-:B------:R-:W-:Y:S01]  /*fc10*/  FFMA R25, R25, UR5, -R132.reuse ;  /* 0x0000000519197c23 */ /* 0x100fe20008000884 */
[--C-:B------:R-:W-:Y:S01]  /*fc20*/  FFMA R26, R26, UR5, -R132.reuse ;  /* 0x000000051a1a7c23 */ /* 0x100fe20008000884 */
[----:B------:R-:W-:Y:S01]  /*fc30*/  FFMA R27, R27, UR5, -R132 ;  /* 0x000000051b1b7c23 */ /* 0x000fe20008000884 */
[----:B------:R3:W4:Y:S01]  /*fc40*/  MUFU.EX2 R92, R9 ;  /* 0x00000009005c7308 */ /* 0x0007220000000800 */
[----:B0-----:R-:W-:Y:S01]  /*fc50*/  FADD R4, R94, R4 ;  /* 0x000000045e047221 */ /* 0x001fe20000000000 */
[----:B------:R-:W-:Y:S01]  /*fc60*/  FMUL R25, R25, 1.4426950216293334961 ;  /* 0x3fb8aa3b19197820 */ /* 0x000fe20000400000 */
[--C-:B------:R-:W-:Y:S01]  /*fc70*/  FFMA R28, R28, UR5, -R132.reuse ;  /* 0x000000051c1c7c23 */ /* 0x100fe20008000884 */
[----:B------:R-:W-:Y:S01]  /*fc80*/  FMUL R27, R27, 1.4426950216293334961 ;  /* 0x3fb8aa3b1b1b7820 */ /* 0x000fe20000400000 */
[--C-:B------:R-:W-:Y:S01]  /*fc90*/  FFMA R29, R29, UR5, -R132.reuse ;  /* 0x000000051d1d7c23 */ /* 0x100fe20008000884 */
[----:B------:R-:W-:Y:S01]  /*fca0*/  FFMA R30, R30, UR5, -R132 ;  /* 0x000000051e1e7c23 */ /* 0x000fe20008000884 */
[----:B------:R-:W-:Y:S01]  /*fcb0*/  FMUL R16, R28, 1.4426950216293334961 ;  /* 0x3fb8aa3b1c107820 */ /* 0x000fe20000400000 */
[----:B------:R-:W0:Y:S01]  /*fcc0*/  MUFU.EX2 R7, R7 ;  /* 0x0000000700077308 */ /* 0x000e220000000800 */
[----:B-1----:R-:W-:Y:S01]  /*fcd0*/  FADD R4, R6, R4 ;  /* 0x0000000406047221 */ /* 0x002fe20000000000 */
[----:B---3--:R-:W-:Y:S01]  /*fce0*/  FMUL R9, R14, 1.4426950216293334961 ;  /* 0x3fb8aa3b0e097820 */ /* 0x008fe20000400000 */
[----:B------:R-:W-:Y:S01]  /*fcf0*/  FMUL R14, R24, 1.4426950216293334961 ;  /* 0x3fb8aa3b180e7820 */ /* 0x000fe20000400000 */
[----:B------:R-:W-:Y:S01]  /*fd00*/  FMUL R29, R29, 1.4426950216293334961 ;  /* 0x3fb8aa3b1d1d7820 */ /* 0x000fe20000400000 */
[--C-:B------:R-:W-:Y:S01]  /*fd10*/  FFMA R31, R31, UR5, -R132.reuse ;  /* 0x000000051f1f7c23 */ /* 0x100fe20008000884 */
[--C-:B------:R-:W-:Y:S01]  /*fd20*/  FFMA R32, R32, UR5, -R132.reuse ;  /* 0x0000000520207c23 */ /* 0x100fe20008000884 */
[----:B------:R-:W-:Y:S01]  /*fd30*/  FFMA R33, R33, UR5, -R132 ;  /* 0x0000000521217c23 */ /* 0x000fe20008000884 */
[----:B------:R1:W3:Y:S01]  /*fd40*/  MUFU.EX2 R91, R11 ;  /* 0x0000000b005b7308 */ /* 0x0002e20000000800 */
[----:B----4-:R-:W-:Y:S01]  /*fd50*/  FADD R4, R92, R4 ;  /* 0x000000045c047221 */ /* 0x010fe20000000000 */
[----:B------:R-:W-:Y:S01]  /*fd60*/  FMUL R31, R31, 1.4426950216293334961 ;  /* 0x3fb8aa3b1f1f7820 */ /* 0x000fe20000400000 */
[--C-:B------:R-:W-:Y:S01]  /*fd70*/  FFMA R34, R34, UR5, -R132.reuse ;  /* 0x0000000522227c23 */ /* 0x100fe20008000884 */
[----:B------:R-:W-:Y:S01]  /*fd80*/  FMUL R33, R33, 1.4426950216293334961 ;  /* 0x3fb8aa3b21217820 */ /* 0x000fe20000400000 */
[----:B------:R-:W-:-:S03]  /*fd90*/  FFMA R35, R35, UR5, -R132 ;  /* 0x0000000523237c23 */ /* 0x000fc60008000884 */
[----:B------:R-:W4:Y:S01]  /*fda0*/  MUFU.EX2 R8, R8 ;  /* 0x0000000800087308 */ /* 0x000f220000000800 */
[----:B0-----:R-:W-:Y:S01]  /*fdb0*/  FADD R4, R7, R4 ;  /* 0x0000000407047221 */ /* 0x001fe20000000000 */
[----:B-1----:R-:W-:Y:S01]  /*fdc0*/  FMUL R11, R18, 1.4426950216293334961 ;  /* 0x3fb8aa3b120b7820 */ /* 0x002fe20000400000 */
[----:B------:R-:W-:Y:S01]  /*fdd0*/  FMUL R18, R32, 1.4426950216293334961 ;  /* 0x3fb8aa3b20127820 */ /* 0x000fe20000400000 */
[----:B------:R-:W-:-:S04]  /*fde0*/  FMUL R35, R35, 1.4426950216293334961 ;  /* 0x3fb8aa3b23237820 */ /* 0x000fc80000400000 */
[----:B------:R0:W1:Y:S01]  /*fdf0*/  MUFU.EX2 R90, R13 ;  /* 0x0000000d005a7308 */ /* 0x0000620000000800 */
[----:B---3--:R-:W-:-:S07]  /*fe00*/  FADD R4, R91, R4 ;  /* 0x000000045b047221 */ /* 0x008fce0000000000 */
[----:B------:R-:W3:Y:S01]  /*fe10*/  MUFU.EX2 R9, R9 ;  /* 0x0000000900097308 */ /* 0x000ee20000000800 */
[----:B----4-:R-:W-:Y:S01]  /*fe20*/  FADD R4, R8, R4 ;  /* 0x0000000408047221 */ /* 0x010fe20000000000 */
[----:B0-----:R-:W-:-:S06]  /*fe30*/  FMUL R13, R22, 1.4426950216293334961 ;  /* 0x3fb8aa3b160d7820 */ /* 0x001fcc0000400000 */
[----:B------:R0:W4:Y:S01]  /*fe40*/  MUFU.EX2 R89, R15 ;  /* 0x0000000f00597308 */ /* 0x0001220000000800 */
[----:B-1----:R-:W-:-:S07]  /*fe50*/  FADD R4, R90, R4 ;  /* 0x000000045a047221 */ /* 0x002fce0000000000 */
[----:B------:R-:W1:Y:S01]  /*fe60*/  MUFU.EX2 R10, R10 ;  /* 0x0000000a000a7308 */ /* 0x000e620000000800 */
[----:B---3--:R-:W-:Y:S01]  /*fe70*/  FADD R4, R9, R4 ;  /* 0x0000000409047221 */ /* 0x008fe20000000000 */
[----:B0-----:R-:W-:-:S06]  /*fe80*/  FMUL R15, R26, 1.4426950216293334961 ;  /* 0x3fb8aa3b1a0f7820 */ /* 0x001fcc0000400000 */
[----:B------:R0:W3:Y:S01]  /*fe90*/  MUFU.EX2 R88, R17 ;  /* 0x0000001100587308 */ /* 0x0000e20000000800 */
[----:B----4-:R-:W-:-:S07]  /*fea0*/  FADD R4, R89, R4 ;  /* 0x0000000459047221 */ /* 0x010fce0000000000 */
[----:B------:R-:W4:Y:S01]  /*feb0*/  MUFU.EX2 R11, R11 ;  /* 0x0000000b000b7308 */ /* 0x000f220000000800 */
[----:B-1----:R-:W-:Y:S01]  /*fec0*/  FADD R4, R10, R4 ;  /* 0x000000040a047221 */ /* 0x002fe20000000000 */
[----:B0-----:R-:W-:-:S06]  /*fed0*/  FMUL R17, R30, 1.4426950216293334961 ;  /* 0x3fb8aa3b1e117820 */ /* 0x001fcc0000400000 */
[----:B------:R0:W1:Y:S01]  /*fee0*/  MUFU.EX2 R87, R19 ;  /* 0x0000001300577308 */ /* 0x0000620000000800 */
[----:B---3--:R-:W-:-:S07]  /*fef0*/  FADD R4, R88, R4 ;  /* 0x0000000458047221 */ /* 0x008fce0000000000 */
[----:B------:R-:W3:Y:S01]  /*ff00*/  MUFU.EX2 R12, R12 ;  /* 0x0000000c000c7308 */ /* 0x000ee20000000800 */
[----:B----4-:R-:W-:Y:S01]  /*ff10*/  FADD R4, R11, R4 ;  /* 0x000000040b047221 */ /* 0x010fe20000000000 */
[----:B0-----:R-:W-:-:S06]  /*ff20*/  FMUL R19, R34, 1.4426950216293334961 ;  /* 0x3fb8aa3b22137820 */ /* 0x001fcc0000400000 */
[----:B------:R-:W0:Y:S01]  /*ff30*/  MUFU.EX2 R86, R21 ;  /* 0x0000001500567308 */ /* 0x000e220000000800 */
[----:B-1----:R-:W-:-:S07]  /*ff40*/  FADD R4, R87, R4 ;  /* 0x0000000457047221 */ /* 0x002fce0000000000 */
[----:B------:R-:W1:Y:S01]  /*ff50*/  MUFU.EX2 R13, R13 ;  /* 0x0000000d000d7308 */ /* 0x000e620000000800 */
[----:B---3--:R-:W-:-:S07]  /*ff60*/  FADD R4, R12, R4 ;  /* 0x000000040c047221 */ /* 0x008fce0000000000 */
[----:B------:R-:W3:Y:S01]  /*ff70*/  MUFU.EX2 R85, R23 ;  /* 0x0000001700557308 */ /* 0x000ee20000000800 */
[----:B0-----:R-:W-:Y:S01]  /*ff80*/  FADD R4, R86, R4 ;  /* 0x0000000456047221 */ /* 0x001fe20000000000 */
[----:B--2---:R-:W-:-:S06]  /*ff90*/  IMAD.WIDE R76, R2, 0x2, R44 ;  /* 0x00000002024c7825 */ /* 0x004fcc00078e022c */
[----:B------:R-:W0:Y:S01]  /*ffa0*/  MUFU.EX2 R14, R14 ;  /* 0x0000000e000e7308 */ /* 0x000e220000000800 */
[----:B-1----:R-:W-:-:S07]  /*ffb0*/  FADD R4, R13, R4 ;  /* 0x000000040d047221 */ /* 0x002fce0000000000 */
[----:B------:R-:W1:Y:S01]  /*ffc0*/  MUFU.EX2 R84, R25 ;  /* 0x0000001900547308 */ /* 0x000e620000000800 */
[----:B---3--:R-:W-:-:S07]  /*ffd0*/  FADD R4, R85, R4 ;  /* 0x0000000455047221 */ /* 0x008fce0000000000 */
[----:B------:R-:W2:Y:S01]  /*ffe0*/  MUFU.EX2 R15, R15 ;  /* 0x0000000f000f7308 */ /* 0x000ea20000000800 */
[----:B0-----:R-:W-:-:S07]  /*fff0*/  FADD R4, R14, R4 ;  /* 0x000000040e047221 */ /* 0x001fce0000000000 */
[----:B------:R-:W0:Y:S01]  /*10000*/  MUFU.EX2 R83, R27 ;  /* 0x0000001b00537308 */ /* 0x000e220000000800 */
[----:B-1----:R-:W-:-:S07]  /*10010*/  FADD R4, R84, R4 ;  /* 0x0000000454047221 */ /* 0x002fce0000000000 */
[----:B------:R-:W1:Y:S01]  /*10020*/  MUFU.EX2 R16, R16 ;  /* 0x0000001000107308 */ /* 0x000e620000000800 */
[----:B--2---:R-:W-:-:S07]  /*10030*/  FADD R4, R15, R4 ;  /* 0x000000040f047221 */ /* 0x004fce0000000000 */
        /* <DEDUP_REMOVED lines=13> */
[----:B0-----:R-:W-:-:S04]  /*10110*/  FADD R4, R80, R4 ;  /* 0x0000000450047221 */ /* 0x001fc80000000000 */
[----:B-1----:R-:W-:-:S04]  /*10120*/  FADD R4, R19, R4 ;  /* 0x0000000413047221 */ /* 0x002fc80000000000 */
[----:B--2---:R-:W-:-:S05]  /*10130*/  FADD R139, R79, R4 ;  /* 0x000000044f8b7221 */ /* 0x004fca0000000000 */
[----:B------:R0:W1:Y:S01]  /*10140*/  SHFL.BFLY PT, R142, R139, 0x10, 0x1f ;  /* 0x0e001f008b8e7f89 */ /* 0x00006200000e0000 */
[----:B------:R-:W-:Y:S05]  /*10150*/  @!P1 BRA `(.L_x_15) ;  /* 0x0000007400dc9947 */ /* 0x000fea0003800000 */
.L_x_24:
        /* <DEDUP_REMOVED lines=26> */
[----:B------:R-:W-:-:S03]  /*10300*/  IMAD.WIDE R62, R2, 0x2, R250 ;  /* 0x00000002023e7825 */ /* 0x000fc600078e02fa */
[----:B------:R-:W5:Y:S01]  /*10310*/  LDG.E.U16 R76, desc[UR10][R76.64] ;  /* 0x0000000a4c4c7981 */ /* 0x000f62000c1e1500 */
        /* <DEDUP_REMOVED lines=11> */
[----:B------:R-:W5:Y:S04]  /*103d0*/  LDG.E.U16 R72, desc[UR10][R72.64] ;  /* 0x0000000a48487981 */ /* 0x000f68000c1e1500 */
[----:B------:R-:W5:Y:S04]  /*103e0*/  LDG.E.U16 R74, desc[UR10][R74.64] ;  /* 0x0000000a4a4a7981 */ /* 0x000f68000c1e1500 */
[----:B------:R-:W5:Y:S04]  /*103f0*/  LDL.64 R116, [R1+0x148] ;  /* 0x0001480001747983 */ /* 0x000f680000100a00 */
[----:B------:R-:W5:Y:S01]  /*10400*/  LDL.64 R114, [R1+0x128] ;  /* 0x0001280001727983 */ /* 0x000f620000100a00 */
[----:B------:R-:W-:-:S03]  /*10410*/  LOP3.LUT R239, R133, 0x20, RZ, 0x3c, !PT ;  /* 0x0000002085ef7812 */ /* 0x000fc600078e3cff */
[----:B------:R-:W5:Y:S04]  /*10420*/  LDL.64 R120, [R1+0x120] ;  /* 0x0001200001787983 */ /* 0x000f680000100a00 */
[----:B------:R-:W5:Y:S04]  /*10430*/  LDL.64 R128, [R1+0xe0] ;  /* 0x0000e00001807983 */ /* 0x000f680000100a00 */
[----:B------:R-:W5:Y:S04]  /*10440*/  LDL.64 R126, [R1+0xa0] ;  /* 0x0000a000017e7983 */ /* 0x000f680000100a00 */
[----:B------:R-:W5:Y:S04]  /*10450*/  LDL.64 R124, [R1+0x60] ;  /* 0x00006000017c7983 */ /* 0x000f680000100a00 */
[----:B------:R-:W5:Y:S04]  /*10460*/  LDL.64 R118, [R1+0x40] ;  /* 0x0000400001767983 */ /* 0x000f680000100a00 */
[----:B------:R-:W5:Y:S01]  /*10470*/  LDL.64 R122, [R1+0x20] ;  /* 0x00002000017a7983 */ /* 0x000f620000100a00 */
[----:B--2---:R-:W-:-:S03]  /*10480*/  IMAD.WIDE R44, R2, 0x2, R22 ;  /* 0x00000002022c7825 */ /* 0x004fc600078e0216 */
[----:B------:R-:W2:Y:S01]  /*10490*/  LDL.64 R22, [R1+0x18] ;  /* 0x0000180001167983 */ /* 0x000ea20000100a00 */
[----:B---3--:R-:W-:-:S03]  /*104a0*/  IMAD.WIDE R4, R2, 0x2, R4 ;  /* 0x0000000202047825 */ /* 0x008fc600078e0204 */
[----:B------:R-:W3:Y:S01]  /*104b0*/  LDG.E.U16 R44, desc[UR10][R44.64] ;  /* 0x0000000a2c2c7981 */ /* 0x000ee2000c1e1500 */
[----:B----4-:R-:W-:-:S06]  /*104c0*/  IMAD.WIDE R46, R2, 0x2, R46 ;  /* 0x00000002022e7825 */ /* 0x010fcc00078e022e */
[----:B------:R-:W4:Y:S04]  /*104d0*/  LDG.E.U16 R46, desc[UR10][R46.64] ;  /* 0x0000000a2e2e7981 */ /* 0x000f28000c1e1500 */
[----:B------:R0:W3:Y:S01]  /*104e0*/  LDG.E.U16 R45, desc[UR10][R4.64] ;  /* 0x0000000a042d7981 */ /* 0x0000e2000c1e1500 */
[----:B-----5:R-:W-:-:S06]  /*104f0*/  IMAD.WIDE R48, R2, 0x2, R48 ;  /* 0x0000000202307825 */ /* 0x020fcc00078e0230 */
[----:B------:R-:W5:Y:S01]  /*10500*/  LDG.E.U16 R48, desc[UR10][R48.64] ;  /* 0x0000000a30307981 */ /* 0x000f62000c1e1500 */
[----:B0-----:R-:W-:-:S05]  /*10510*/  IMAD.WIDE R4, R2, 0x2, R56 ;  /* 0x0000000202047825 */ /* 0x001fca00078e0238 */
[----:B------:R0:W3:Y:S02]  /*10520*/  LDG.E.U16 R47, desc[UR10][R4.64] ;  /* 0x0000000a042f7981 */ /* 0x0000e4000c1e1500 */
[----:B0-----:R-:W-:-:S05]  /*10530*/  IMAD.WIDE R4, R2, 0x2, R54 ;  /* 0x0000000202047825 */ /* 0x001fca00078e0236 */
[----:B------:R0:W3:Y:S01]  /*10540*/  LDG.E.U16 R49, desc[UR10][R4.64] ;  /* 0x0000000a04317981 */ /* 0x0000e2000c1e1500 */
[----:B------:R-:W-:-:S04]  /*10550*/  IMAD.WIDE R52, R2, 0x2, R52 ;  /* 0x0000000202347825 */ /* 0x000fc800078e0234 */
[C---:B------:R-:W-:Y:S02]  /*10560*/  IMAD.WIDE R54, R2.reuse, 0x2, R38 ;  /* 0x0000000202367825 */ /* 0x040fe400078e0226 */
[----:B------:R-:W3:Y:S02]  /*10570*/  LDG.E.U16 R52, desc[UR10][R52.64] ;  /* 0x0000000a34347981 */ /* 0x000ee4000c1e1500 */
[C---:B0-----:R-:W-:Y:S02]  /*10580*/  IMAD.WIDE R4, R2.reuse, 0x2, R50 ;  /* 0x0000000202047825 */ /* 0x041fe400078e0232 */
[----:B------:R-:W3:Y:S04]  /*10590*/  LDG.E.U16 R54, desc[UR10][R54.64] ;  /* 0x0000000a36367981 */ /* 0x000ee8000c1e1500 */
[----:B------:R0:W3:Y:S01]  /*105a0*/  LDG.E.U16 R50, desc[UR10][R4.64] ;  /* 0x0000000a04327981 */ /* 0x0000e2000c1e1500 */
[----:B------:R-:W-:-:S03]  /*105b0*/  IMAD.WIDE R56, R2, 0x2, R32 ;  /* 0x0000000202387825 */ /* 0x000fc600078e0220 */
[----:B------:R-:W3:Y:S01]  /*105c0*/  LDL.64 R32, [R1+0xd0] ;  /* 0x0000d00001207983 */ /* 0x000ee20000100a00 */
[----:B------:R-:W-:-:S03]  /*105d0*/  IMAD.WIDE R20, R2, 0x2, R20 ;  /* 0x0000000202147825 */ /* 0x000fc600078e0214 */
[----:B------:R-:W3:Y:S01]  /*105e0*/  LDG.E.U16 R56, desc[UR10][R56.64] ;  /* 0x0000000a38387981 */ /* 0x000ee2000c1e1500 */
[----:B0-----:R-:W-:-:S03]  /*105f0*/  IMAD.WIDE R4, R2, 0x2, R40 ;  /* 0x0000000202047825 */ /* 0x001fc600078e0228 */
[----:B------:R-:W3:Y:S04]  /*10600*/  LDG.E.U16 R51, desc[UR10][R20.64] ;  /* 0x0000000a14337981 */ /* 0x000ee8000c1e1500 */
[----:B------:R0:W3:Y:S01]  /*10610*/  LDG.E.U16 R53, desc[UR10][R4.64] ;  /* 0x0000000a04357981 */ /* 0x0000e2000c1e1500 */
[----:B------:R-:W-:-:S03]  /*10620*/  IMAD.WIDE R58, R2, 0x2, R28 ;  /* 0x00000002023a7825 */ /* 0x000fc600078e021c */
[----:B------:R-:W3:Y:S01]  /*10630*/  LDL.64 R28, [R1+0x150] ;  /* 0x00015000011c7983 */ /* 0x000ee20000100a00 */
[----:B------:R-:W-:-:S03]  /*10640*/  IMAD.WIDE R60, R2, 0x2, R24 ;  /* 0x00000002023c7825 */ /* 0x000fc600078e0218 */
[----:B------:R-:W3:Y:S01]  /*10650*/  LDL.64 R24, [R1+0x230] ;  /* 0x0002300001187983 */ /* 0x000ee20000100a00 */
[----:B0-----:R-:W-:-:S03]  /*10660*/  IMAD.WIDE R4, R2, 0x2, R34 ;  /* 0x0000000202047825 */ /* 0x001fc600078e0222 */
[----:B------:R-:W4:Y:S04]  /*10670*/  LDL.64 R20, [R1+0x250] ;  /* 0x0002500001147983 */ /* 0x000f280000100a00 */
[----:B------:R0:W4:Y:S04]  /*10680*/  LDG.E.U16 R55, desc[UR10][R4.64] ;  /* 0x0000000a04377981 */ /* 0x000128000c1e1500 */
[----:B------:R-:W4:Y:S04]  /*10690*/  LDG.E.U16 R58, desc[UR10][R58.64] ;  /* 0x0000000a3a3a7981 */ /* 0x000f28000c1e1500 */
[----:B------:R-:W4:Y:S01]  /*106a0*/  LDL.64 R34, [R1+0xf0] ;  /* 0x0000f00001227983 */ /* 0x000f220000100a00 */
[----:B0-----:R-:W-:-:S03]  /*106b0*/  IMAD.WIDE R4, R2, 0x2, R30 ;  /* 0x0000000202047825 */ /* 0x001fc600078e021e */
[----:B------:R-:W5:Y:S04]  /*106c0*/  LDL.64 R30, [R1+0x1b0] ;  /* 0x0001b000011e7983 */ /* 0x000f680000100a00 */
[----:B------:R0:W5:Y:S04]  /*106d0*/  LDG.E.U16 R57, desc[UR10][R4.64] ;  /* 0x0000000a04397981 */ /* 0x000168000c1e1500 */
[----:B------:R-:W5:Y:S04]  /*106e0*/  LDG.E.U16 R60, desc[UR10][R60.64] ;  /* 0x0000000a3c3c7981 */ /* 0x000f68000c1e1500 */
[----:B------:R-:W5:Y:S01]  /*106f0*/  LDL.64 R40, [R1+0x70] ;  /* 0x0000700001287983 */ /* 0x000f620000100a00 */
[----:B0-----:R-:W-:-:S03]  /*10700*/  IMAD.WIDE R4, R2, 0x2, R26 ;  /* 0x0000000202047825 */ /* 0x001fc600078e021a */
[----:B------:R-:W5:Y:S04]  /*10710*/  LDL.64 R26, [R1+0x190] ;  /* 0x00019000011a7983 */ /* 0x000f680000100a00 */
[----:B------:R2:W5:Y:S04]  /*10720*/  LDG.E.U16 R59, desc[UR10][R4.64] ;  /* 0x0000000a043b7981 */ /* 0x000568000c1e1500 */
[----:B------:R-:W5:Y:S01]  /*10730*/  LDL.64 R38, [R1+0x10] ;  /* 0x0000100001267983 */ /* 0x000f620000100a00 */
[----:B--2---:R-:W-:-:S03]  /*10740*/  IMAD.WIDE R4, R2, 0x2, R22 ;  /* 0x0000000202047825 */ /* 0x004fc600078e0216 */
[----:B------:R-:W2:Y:S04]  /*10750*/  LDL.64 R22, [R1+0x210] ;  /* 0x0002100001167983 */ /* 0x000ea80000100a00 */
[----:B------:R0:W2:Y:S02]  /*10760*/  LDG.E.U16 R61, desc[UR10][R4.64] ;  /* 0x0000000a043d7981 */ /* 0x0000a4000c1e1500 */
[----:B0-----:R-:W-:-:S05]  /*10770*/  IMAD.WIDE R4, R2, 0x2, R242 ;  /* 0x0000000202047825 */ /* 0x001fca00078e02f2 */
        /* <DEDUP_REMOVED lines=8> */
[----:B------:R0:W2:Y:S01]  /*10800*/  LDG.E.U16 R71, desc[UR10][R4.64] ;  /* 0x0000000a04477981 */ /* 0x0000a2000c1e1500 */
[----:B---3--:R-:W-:-:S04]  /*10810*/  IMAD.WIDE R24, R2, 0x2, R24 ;  /* 0x0000000202187825 */ /* 0x008fc800078e0218 */
[----:B0-----:R-:W-:-:S05]  /*10820*/  IMAD.WIDE R4, R2, 0x2, R160 ;  /* 0x0000000202047825 */ /* 0x001fca00078e02a0 */
[----:B------:R4:W3:Y:S02]  /*10830*/  LDG.E.U16 R73, desc[UR10][R4.64] ;  /* 0x0000000a04497981 */ /* 0x0008e4000c1e1500 */
[C---:B----4-:R-:W-:Y:S02]  /*10840*/  IMAD.WIDE R4, R2.reuse, 0x2, R20 ;  /* 0x0000000202047825 */ /* 0x050fe400078e0214 */
[----:B------:R0:W4:Y:S02]  /*10850*/  LDG.E.U16 R21, desc[UR10][R24.64] ;  /* 0x0000000a18157981 */ /* 0x000124000c1e1500 */
[C---:B-----5:R-:W-:Y:S02]  /*10860*/  IMAD.WIDE R30, R2.reuse, 0x2, R30 ;  /* 0x00000002021e7825 */ /* 0x060fe400078e021e */
[----:B------:R5:W3:Y:S02]  /*10870*/  LDG.E.U16 R75, desc[UR10][R4.64] ;  /* 0x0000000a044b7981 */ /* 0x000ae4000c1e1500 */
[----:B0-----:R-:W-:-:S02]  /*10880*/  IMAD.WIDE R24, R2, 0x2, R110 ;  /* 0x0000000202187825 */ /* 0x001fc400078e026e */
[----:B------:R-:W3:Y:S02]  /*10890*/  LDL.64 R110, [R1+0x228] ;  /* 0x00022800016e7983 */ /* 0x000ee40000100a00 */
[C---:B-----5:R-:W-:Y:S02]  /*108a0*/  IMAD.WIDE R4, R2.reuse, 0x2, R112 ;  /* 0x0000000202047825 */ /* 0x060fe400078e0270 */
[----:B------:R-:W5:Y:S04]  /*108b0*/  LDL.64 R112, [R1+0x248] ;  /* 0x0002480001707983 */ /* 0x000f680000100a00 */
[----:B------:R-:W3:Y:S01]  /*108c0*/  LDG.E.U16 R24, desc[UR10][R24.64] ;  /* 0x0000000a18187981 */ /* 0x000ee2000c1e1500 */
[----:B------:R-:W-:-:S03]  /*108d0*/  IMAD.WIDE R34, R2, 0x2, R34 ;  /* 0x0000000202227825 */ /* 0x000fc600078e0222 */
[----:B------:R0:W3:Y:S02]  /*108e0*/  LDG.E.U16 R25, desc[UR10][R30.64] ;  /* 0x0000000a1e197981 */ /* 0x0000e4000c1e1500 */
[C---:B0-----:R-:W-:Y:S02]  /*108f0*/  IMAD.WIDE R30, R2.reuse, 0x2, R106 ;  /* 0x00000002021e7825 */ /* 0x041fe400078e026a */
[----:B------:R-:W3:Y:S04]  /*10900*/  LDL.64 R106, [R1+0x1e8] ;  /* 0x0001e800016a7983 */ /* 0x000ee80000100a00 */
[----:B------:R-:W3:Y:S04]  /*10910*/  LDG.E.U16 R30, desc[UR10][R30.64] ;  /* 0x0000000a1e1e7981 */ /* 0x000ee8000c1e1500 */
[----:B------:R0:W3:Y:S02]  /*10920*/  LDG.E.U16 R31, desc[UR10][R34.64] ;  /* 0x0000000a221f7981 */ /* 0x0000e4000c1e1500 */
[----:B0-----:R-:W-:-:S02]  /*10930*/  IMAD.WIDE R34, R2, 0x2, R102 ;  /* 0x0000000202227825 */ /* 0x001fc400078e0266 */
[----:B------:R-:W3:Y:S02]  /*10940*/  LDL.64 R102, [R1+0x1a8] ;  /* 0x0001a80001667983 */ /* 0x000ee40000100a00 */
[C---:B--2---:R-:W-:Y:S01]  /*10950*/  IMAD.WIDE R22, R2.reuse, 0x2, R22 ;  /* 0x0000000202167825 */ /* 0x044fe200078e0216 */
[----:B------:R-:W0:Y:S03]  /*10960*/  S2R R20, SR_TID.X ;  /* 0x0000000000147919 */ /* 0x000e260000002100 */
[C---:B------:R-:W-:Y:S01]  /*10970*/  IMAD.WIDE R26, R2.reuse, 0x2, R26 ;  /* 0x00000002021a7825 */ /* 0x040fe200078e021a */
[----:B------:R-:W2:Y:S04]  /*10980*/  LDG.E.U16 R34, desc[UR10][R34.64] ;  /* 0x0000000a22227981 */ /* 0x000ea8000c1e1500 */
[----:B------:R-:W2:Y:S01]  /*10990*/  LDG.E.U16 R22, desc[UR10][R22.64] ;  /* 0x0000000a16167981 */ /* 0x000ea2000c1e1500 */
[----:B------:R-:W-:-:S03]  /*109a0*/  IMAD.WIDE R28, R2, 0x2, R28 ;  /* 0x00000002021c7825 */ /* 0x000fc600078e021c */
[----:B------:R-:W2:Y:S01]  /*109b0*/  LDG.E.U16 R26, desc[UR10][R26.64] ;  /* 0x0000000a1a1a7981 */ /* 0x000ea2000c1e1500 */
[----:B------:R-:W-:-:S03]  /*109c0*/  IMAD.WIDE R36, R2, 0x2, R36 ;  /* 0x0000000202247825 */ /* 0x000fc600078e0224 */
[----:B------:R-:W2:Y:S04]  /*109d0*/  LDG.E.U16 R28, desc[UR10][R28.64] ;  /* 0x0000000a1c1c7981 */ /* 0x000ea8000c1e1500 */
[----:B------:R1:W2:Y:S01]  /*109e0*/  LDG.E.U16 R23, desc[UR10][R4.64] ;  /* 0x0000000a04177981 */ /* 0x0002a2000c1e1500 */
[----:B------:R-:W-:-:S03]  /*109f0*/  IMAD.WIDE R32, R2, 0x2, R32 ;  /* 0x0000000202207825 */ /* 0x000fc600078e0220 */
[----:B------:R0:W2:Y:S01]  /*10a00*/  LDG.E.U16 R29, desc[UR10][R36.64] ;  /* 0x0000000a241d7981 */ /* 0x0000a2000c1e1500 */
[----:B-1----:R-:W-:-:S03]  /*10a10*/  IMAD.WIDE R4, R2, 0x2, R108 ;  /* 0x0000000202047825 */ /* 0x002fc600078e026c */
[----:B------:R-:W2:Y:S04]  /*10a20*/  LDG.E.U16 R32, desc[UR10][R32.64] ;  /* 0x0000000a20207981 */ /* 0x000ea8000c1e1500 */
[----:B------:R-:W2:Y:S04]  /*10a30*/  LDL.64 R108, [R1+0x208] ;  /* 0x00020800016c7983 */ /* 0x000ea80000100a00 */
[----:B------:R1:W4:Y:S01]  /*10a40*/  LDG.E.U16 R27, desc[UR10][R4.64] ;  /* 0x0000000a041b7981 */ /* 0x000322000c1e1500 */
[----:B0-----:R-:W-:-:S03]  /*10a50*/  IMAD.WIDE R36, R2, 0x2, R100 ;  /* 0x0000000202247825 */ /* 0x001fc600078e0264 */
[----:B------:R-:W4:Y:S01]  /*10a60*/  LDL.64 R100, [R1+0x188] ;  /* 0x0001880001647983 */ /* 0x000f220000100a00 */
[----:B------:R-:W-:Y:S01]  /*10a70*/  SHF.R.S32.HI R20, RZ, 0x6, R20 ;  /* 0x00000006ff147819 */ /* 0x000fe20000011414 */
[C---:B------:R-:W-:Y:S02]  /*10a80*/  IMAD.WIDE R40, R2.reuse, 0x2, R40 ;  /* 0x0000000202287825 */ /* 0x040fe400078e0228 */
[----:B------:R-:W4:Y:S02]  /*10a90*/  LDG.E.U16 R36, desc[UR10][R36.64] ;  /* 0x0000000a24247981 */ /* 0x000f24000c1e1500 */
[----:B-1----:R-:W-:Y:S02]  /*10aa0*/  IMAD.WIDE R4, R2, 0x2, R104 ;  /* 0x0000000202047825 */ /* 0x002fe400078e0268 */
[----:B------:R-:W4:Y:S04]  /*10ab0*/  LDL.64 R104, [R1+0x1c8] ;  /* 0x0001c80001687983 */ /* 0x000f280000100a00 */
[----:B------:R0:W4:Y:S01]  /*10ac0*/  LDG.E.U16 R33, desc[UR10][R4.64] ;  /* 0x0000000a04217981 */ /* 0x000122000c1e1500 */
[----:B------:R-:W-:Y:S01]  /*10ad0*/  SGXT R20, R20, 0x1 ;  /* 0x000000011414781a */ /* 0x000fe20000000200 */
[----:B------:R-:W-:-:S02]  /*10ae0*/  IMAD.WIDE R38, R2, 0x2, R38 ;  /* 0x0000000202267825 */ /* 0x000fc400078e0226 */
[----:B------:R1:W4:Y:S02]  /*10af0*/  LDG.E.U16 R35, desc[UR10][R40.64] ;  /* 0x0000000a28237981 */ /* 0x000324000c1e1500 */
[----:B0-----:R-:W-:Y:S01]  /*10b00*/  IMAD.WIDE R4, R2, 0x2, R98 ;  /* 0x0000000202047825 */ /* 0x001fe200078e0262 */
[----:B------:R-:W-:Y:S01]  /*10b10*/  LOP3.LUT R20, R42, 0x90, R20, 0x78, !PT ;  /* 0x000000902a147812 */ /* 0x000fe200078e7814 */
[----:B------:R-:W4:Y:S02]  /*10b20*/  LDL.64 R98, [R1+0x168] ;  /* 0x0001680001627983 */ /* 0x000f240000100a00 */
[C---:B------:R-:W-:Y:S02]  /*10b30*/  IMAD.WIDE R42, R2.reuse, 0x2, R248 ;  /* 0x00000002022a7825 */ /* 0x040fe400078e02f8 */
[----:B------:R0:W4:Y:S02]  /*10b40*/  LDG.E.U16 R37, desc[UR10][R4.64] ;  /* 0x0000000a04257981 */ /* 0x000124000c1e1500 */
[----:B-1----:R-:W-:-:S02]  /*10b50*/  IMAD.WIDE R40, R2, 0x2, R240 ;  /* 0x0000000202287825 */ /* 0x002fc400078e02f0 */
[----:B------:R-:W4:Y:S04]  /*10b60*/  LDG.E.U16 R38, desc[UR10][R38.64] ;  /* 0x0000000a26267981 */ /* 0x000f28000c1e1500 */
[----:B------:R-:W4:Y:S01]  /*10b70*/  LDG.E.U16 R40, desc[UR10][R40.64] ;  /* 0x0000000a28287981 */ /* 0x000f22000c1e1500 */
[----:B0-----:R-:W-:-:S03]  /*10b80*/  IMAD.WIDE R4, R2, 0x2, R230 ;  /* 0x0000000202047825 */ /* 0x001fc600078e02e6 */
[----:B------:R0:W4:Y:S04]  /*10b90*/  LDG.E.U16 R39, desc[UR10][R42.64] ;  /* 0x0000000a2a277981 */ /* 0x000128000c1e1500 */
[----:B------:R1:W4:Y:S01]  /*10ba0*/  LDG.E.U16 R41, desc[UR10][R4.64] ;  /* 0x0000000a04297981 */ /* 0x000322000c1e1500 */
[----:B0-----:R-:W-:-:S03]  /*10bb0*/  IMAD.WIDE R42, R2, 0x2, R222 ;  /* 0x00000002022a7825 */ /* 0x001fc600078e02de */
[----:B------:R-:W-:Y:S01]  /*10bc0*/  STS.U16 [R133+UR6+0x18400], R44 ;  /* 0x0184002c85007988 */ /* 0x000fe20008000406 */
[----:B-1----:R-:W-:-:S03]  /*10bd0*/  IMAD.WIDE R4, R2, 0x2, R214 ;  /* 0x0000000202047825 */ /* 0x002fc600078e02d6 */
[----:B------:R0:W-:Y:S04]  /*10be0*/  STS.U16 [R133+UR6+0x18800], R45 ;  /* 0x0188002d85007988 */ /* 0x0001e80008000406 */
[----:B------:R-:W4:Y:S01]  /*10bf0*/  LDG.E.U16 R42, desc[UR10][R42.64] ;  /* 0x0000000a2a2a7981 */ /* 0x000f22000c1e1500 */
[----:B0-----:R-:W-:-:S03]  /*10c00*/  IMAD.WIDE R44, R2, 0x2, R206 ;  /* 0x00000002022c7825 */ /* 0x001fc600078e02ce */
[----:B------:R0:W4:Y:S04]  /*10c10*/  LDG.E.U16 R43, desc[UR10][R4.64] ;  /* 0x0000000a042b7981 */ /* 0x000128000c1e1500 */
[----:B------:R-:W-:Y:S04]  /*10c20*/  STS.U16 [R133+UR6+0x18c00], R46 ;  /* 0x018c002e85007988 */ /* 0x000fe80008000406 */
[----:B------:R1:W-:Y:S01]  /*10c30*/  STS.U16 [R133+UR6+0x19000], R47 ;  /* 0x0190002f85007988 */ /* 0x0003e20008000406 */
[----:B0-----:R-:W-:-:S03]  /*10c40*/  IMAD.WIDE R4, R2, 0x2, R198 ;  /* 0x0000000202047825 */ /* 0x001fc600078e02c6 */
[----:B------:R-:W4:Y:S01]  /*10c50*/  LDG.E.U16 R44, desc[UR10][R44.64] ;  /* 0x0000000a2c2c7981 */ /* 0x000f22000c1e1500 */
[----:B-1----:R-:W-:-:S03]  /*10c60*/  IMAD.WIDE R46, R2, 0x2, R190 ;  /* 0x00000002022e7825 */ /* 0x002fc600078e02be */
        /* <DEDUP_REMOVED lines=17> */
[----:B-----5:R-:W-:-:S03]  /*10d80*/  IMAD.WIDE R52, R2, 0x2, R112 ;  /* 0x0000000202347825 */ /* 0x020fc600078e0270 */
[----:B------:R-:W5:Y:S04]  /*10d90*/  LDL.64 R112, [R1+0x108] ;  /* 0x0001080001707983 */ /* 0x000f680000100a00 */
[----:B------:R3:W5:Y:S04]  /*10da0*/  LDG.E.U16 R51, desc[UR10][R4.64] ;  /* 0x0000000a04337981 */ /* 0x000768000c1e1500 */
[----:B------:R-:W-:Y:S04]  /*10db0*/  STS.U16 [R133+UR6+0x1ac00], R54 ;  /* 0x01ac003685007988 */ /* 0x000fe80008000406 */
[----:B------:R2:W-:Y:S01]  /*10dc0*/  STS.U16 [R133+UR6+0x1b000], R55 ;  /* 0x01b0003785007988 */ /* 0x0005e20008000406 */
[----:B---3--:R-:W-:-:S03]  /*10dd0*/  IMAD.WIDE R4, R2, 0x2, R110 ;  /* 0x0000000202047825 */ /* 0x008fc600078e026e */
[----:B------:R-:W3:Y:S04]  /*10de0*/  LDL.64 R110, [R1+0xe8] ;  /* 0x0000e800016e7983 */ /* 0x000ee80000100a00 */
[----:B------:R-:W3:Y:S04]  /*10df0*/  LDG.E.U16 R52, desc[UR10][R52.64] ;  /* 0x0000000a34347981 */ /* 0x000ee8000c1e1500 */
[----:B------:R0:W3:Y:S02]  /*10e00*/  LDG.E.U16 R53, desc[UR10][R4.64] ;  /* 0x0000000a04357981 */ /* 0x0000e4000c1e1500 */
[----:B0-----:R-:W-:-:S02]  /*10e10*/  IMAD.WIDE R4, R2, 0x2, R106 ;  /* 0x0000000202047825 */ /* 0x001fc400078e026a */
[----:B------:R-:W3:Y:S02]  /*10e20*/  LDL.64 R106, [R1+0xa8] ;  /* 0x0000a800016a7983 */ /* 0x000ee40000100a00 */
[C---:B--2---:R-:W-:Y:S02]  /*10e30*/  IMAD.WIDE R54, R2.reuse, 0x2, R108 ;  /* 0x0000000202367825 */ /* 0x044fe400078e026c */
[----:B------:R-:W2:Y:S04]  /*10e40*/  LDL.64 R108, [R1+0xc8] ;  /* 0x0000c800016c7983 */ /* 0x000ea80000100a00 */
[----:B------:R-:W2:Y:S04]  /*10e50*/  LDG.E.U16 R54, desc[UR10][R54.64] ;  /* 0x0000000a36367981 */ /* 0x000ea8000c1e1500 */
[----:B------:R0:W2:Y:S02]  /*10e60*/  LDG.E.U16 R55, desc[UR10][R4.64] ;  /* 0x0000000a04377981 */ /* 0x0000a4000c1e1500 */
[----:B0-----:R-:W-:-:S02]  /*10e70*/  IMAD.WIDE R4, R2, 0x2, R102 ;  /* 0x0000000202047825 */ /* 0x001fc400078e0266 */
[----:B------:R-:W2:Y:S04]  /*10e80*/  LDL.64 R102, [R1+0x68] ;  /* 0x0000680001667983 */ /* 0x000ea80000100a00 */
[----:B------:R-:W-:Y:S04]  /*10e90*/  STS.U16 [R133+UR6+0x1b400], R56 ;  /* 0x01b4003885007988 */ /* 0x000fe80008000406 */
[----:B------:R4:W-:Y:S04]  /*10ea0*/  STS.U16 [R133+UR6+0x1b800], R57 ;  /* 0x01b8003985007988 */ /* 0x0009e80008000406 */
[----:B------:R-:W-:Y:S01]  /*10eb0*/  STS.U16 [R133+UR6+0x1bc00], R58 ;  /* 0x01bc003a85007988 */ /* 0x000fe20008000406 */
[----:B----4-:R-:W-:-:S03]  /*10ec0*/  IMAD.WIDE R56, R2, 0x2, R104 ;  /* 0x0000000202387825 */ /* 0x010fc600078e0268 */
[----:B------:R-:W4:Y:S04]  /*10ed0*/  LDL.64 R104, [R1+0x88] ;  /* 0x0000880001687983 */ /* 0x000f280000100a00 */
[----:B------:R0:W-:Y:S04]  /*10ee0*/  STS.U16 [R133+UR6+0x1c000], R59 ;  /* 0x01c0003b85007988 */ /* 0x0001e80008000406 */
[----:B------:R-:W4:Y:S01]  /*10ef0*/  LDG.E.U16 R56, desc[UR10][R56.64] ;  /* 0x0000000a38387981 */ /* 0x000f22000c1e1500 */
[----:B0-----:R-:W-:-:S03]  /*10f00*/  IMAD.WIDE R58, R2, 0x2, R100 ;  /* 0x00000002023a7825 */ /* 0x001fc600078e0264 */
[----:B------:R-:W4:Y:S04]  /*10f10*/  LDL.64 R100, [R1+0x48] ;  /* 0x0000480001647983 */ /* 0x000f280000100a00 */
[----:B------:R0:W4:Y:S04]  /*10f20*/  LDG.E.U16 R57, desc[UR10][R4.64] ;  /* 0x0000000a04397981 */ /* 0x000128000c1e1500 */
[----:B------:R1:W-:Y:S04]  /*10f30*/  STS.U16 [R133+UR6+0x18000], R76 ;  /* 0x0180004c85007988 */ /* 0x0003e80008000406 */
[----:B------:R-:W-:Y:S01]  /*10f40*/  STS.U16 [R133+UR6+0x1c400], R60 ;  /* 0x01c4003c85007988 */ /* 0x000fe20008000406 */
[----:B0-----:R-:W-:-:S03]  /*10f50*/  IMAD.WIDE R4, R2, 0x2, R98 ;  /* 0x0000000202047825 */ /* 0x001fc600078e0262 */
[----:B------:R-:W4:Y:S04]  /*10f60*/  LDL.64 R98, [R1+0x28] ;  /* 0x0000280001627983 */ /* 0x000f280000100a00 */
[----:B-1----:R-:W4:Y:S04]  /*10f70*/  LDL.64 R76, [R1+0x8] ;  /* 0x00000800014c7983 */ /* 0x002f280000100a00 */
[----:B------:R0:W-:Y:S04]  /*10f80*/  STS.U16 [R133+UR6+0x1c800], R61 ;  /* 0x01c8003d85007988 */ /* 0x0001e80008000406 */
[----:B------:R-:W4:Y:S01]  /*10f90*/  LDG.E.U16 R58, desc[UR10][R58.64] ;  /* 0x0000000a3a3a7981 */ /* 0x000f22000c1e1500 */
[----:B0-----:R-:W-:-:S03]  /*10fa0*/  IMAD.WIDE R60, R2, 0x2, R116 ;  /* 0x00000002023c7825 */ /* 0x001fc600078e0274 */
[----:B------:R-:W-:Y:S04]  /*10fb0*/  STS.U16 [R133+UR6+0x1cc00], R62 ;  /* 0x01cc003e85007988 */ /* 0x000fe80008000406 */
[----:B------:R0:W4:Y:S04]  /*10fc0*/  LDG.E.U16 R59, desc[UR10][R4.64] ;  /* 0x0000000a043b7981 */ /* 0x000128000c1e1500 */
[----:B------:R5:W-:Y:S04]  /*10fd0*/  STS.U16 [R133+UR6+0x1d000], R63 ;  /* 0x01d0003f85007988 */ /* 0x000be80008000406 */
[----:B------:R-:W4:Y:S01]  /*10fe0*/  LDG.E.U16 R60, desc[UR10][R60.64] ;  /* 0x0000000a3c3c7981 */ /* 0x000f22000c1e1500 */
[----:B0-----:R-:W-:-:S03]  /*10ff0*/  IMAD.WIDE R4, R2, 0x2, R114 ;  /* 0x0000000202047825 */ /* 0x001fc600078e0272 */
[----:B------:R-:W-:Y:S04]  /*11000*/  STS.U16 [R133+UR6+0x1d400], R64 ;  /* 0x01d4004085007988 */ /* 0x000fe80008000406 */
[----:B------:R2:W-:Y:S04]  /*11010*/  STS.U16 [R133+UR6+0x1d800], R65 ;  /* 0x01d8004185007988 */ /* 0x0005e80008000406 */
[----:B------:R3:W4:Y:S04]  /*11020*/  LDG.E.U16 R61, desc[UR10][R4.64] ;  /* 0x0000000a043d7981 */ /* 0x000728000c1e1500 */
        /* <DEDUP_REMOVED lines=9> */
[----:B------:R-:W4:Y:S01]  /*110c0*/  LDL.64 R114, [R1+0x1e0] ;  /* 0x0001e00001727983 */ /* 0x000f220000100a00 */
[----:B-----5:R-:W-:-:S03]  /*110d0*/  IMAD.WIDE R62, R2, 0x2, R112 ;  /* 0x00000002023e7825 */ /* 0x020fc600078e0270 */
[----:B------:R-:W5:Y:S04]  /*110e0*/  LDL.64 R116, [R1+0x160] ;  /* 0x0001600001747983 */ /* 0x000f680000100a00 */
[----:B------:R-:W5:Y:S01]  /*110f0*/  LDG.E.U16 R62, desc[UR10][R62.64] ;  /* 0x0000000a3e3e7981 */ /* 0x000f62000c1e1500 */
[----:B---3--:R-:W-:-:S04]  /*11100*/  IMAD.WIDE R4, R2, 0x2, R110 ;  /* 0x0000000202047825 */ /* 0x008fc800078e026e */
[C---:B--2---:R-:W-:Y:S01]  /*11110*/  IMAD.WIDE R64, R2.reuse, 0x2, R108 ;  /* 0x0000000202407825 */ /* 0x044fe200078e026c */
[----:B------:R1:W2:Y:S04]  /*11120*/  LDG.E.U16 R63, desc[UR10][R4.64] ;  /* 0x0000000a043f7981 */ /* 0x0002a8000c1e1500 */
[----:B------:R-:W3:Y:S04]  /*11130*/  LDL.64 R110, [R1+0x220] ;  /* 0x00022000016e7983 */ /* 0x000ee80000100a00 */
[----:B------:R-:W2:Y:S01]  /*11140*/  LDG.E.U16 R64, desc[UR10][R64.64] ;  /* 0x0000000a40407981 */ /* 0x000ea2000c1e1500 */
[----:B-1----:R-:W-:-:S04]  /*11150*/  IMAD.WIDE R4, R2, 0x2, R106 ;  /* 0x0000000202047825 */ /* 0x002fc800078e026a */
[C---:B0-----:R-:W-:Y:S01]  /*11160*/  IMAD.WIDE R72, R2.reuse, 0x2, R236 ;  /* 0x0000000202487825 */ /* 0x041fe200078e02ec */
[----:B------:R0:W-:Y:S04]  /*11170*/  STS.U16 [R239+UR6+0x18100], R75 ;  /* 0x0181004bef007988 */ /* 0x0001e80008000406 */
[----:B------:R1:W2:Y:S04]  /*11180*/  LDG.E.U16 R65, desc[UR10][R4.64] ;  /* 0x0000000a04417981 */ /* 0x0002a8000c1e1500 */
[----:B------:R-:W2:Y:S04]  /*11190*/  LDG.E.U16 R72, desc[UR10][R72.64] ;  /* 0x0000000a48487981 */ /* 0x000ea8000c1e1500 */
[----:B------:R-:W2:Y:S01]  /*111a0*/  LDL.64 R106, [R1+0x1c0] ;  /* 0x0001c000016a7983 */ /* 0x000ea20000100a00 */
[----:B-1----:R-:W-:-:S03]  /*111b0*/  IMAD.WIDE R4, R2, 0x2, R102 ;  /* 0x0000000202047825 */ /* 0x002fc600078e0266 */
[----:B------:R-:W2:Y:S01]  /*111c0*/  LDL.64 R102, [R1+0x240] ;  /* 0x0002400001667983 */ /* 0x000ea20000100a00 */
[----:B----4-:R-:W-:-:S03]  /*111d0*/  IMAD.WIDE R66, R2, 0x2, R104 ;  /* 0x0000000202427825 */ /* 0x010fc600078e0268 */
[----:B------:R-:W4:Y:S04]  /*111e0*/  LDL.64 R112, [R1+0x1a0] ;  /* 0x0001a00001707983 */ /* 0x000f280000100a00 */
[----:B------:R-:W4:Y:S04]  /*111f0*/  LDL.64 R104, [R1+0x200] ;  /* 0x0002000001687983 */ /* 0x000f280000100a00 */
[----:B------:R-:W4:Y:S04]  /*11200*/  LDG.E.U16 R66, desc[UR10][R66.64] ;  /* 0x0000000a42427981 */ /* 0x000f28000c1e1500 */
[----:B------:R-:W4:Y:S01]  /*11210*/  LDL.64 R108, [R1+0x180] ;  /* 0x00018000016c7983 */ /* 0x000f220000100a00 */
[----:B------:R-:W-:-:S03]  /*11220*/  IMAD.WIDE R68, R2, 0x2, R100 ;  /* 0x0000000202447825 */ /* 0x000fc600078e0264 */
[----:B------:R1:W5:Y:S04]  /*11230*/  LDG.E.U16 R67, desc[UR10][R4.64] ;  /* 0x0000000a04437981 */ /* 0x000368000c1e1500 */
[----:B------:R-:W5:Y:S01]  /*11240*/  LDG.E.U16 R68, desc[UR10][R68.64] ;  /* 0x0000000a44447981 */ /* 0x000f62000c1e1500 */
[----:B-1----:R-:W-:-:S04]  /*11250*/  IMAD.WIDE R4, R2, 0x2, R98 ;  /* 0x0000000202047825 */ /* 0x002fc800078e0262 */
[C---:B------:R-:W-:Y:S01]  /*11260*/  IMAD.WIDE R70, R2.reuse, 0x2, R76 ;  /* 0x0000000202467825 */ /* 0x040fe200078e024c */
[----:B------:R1:W5:Y:S05]  /*11270*/  LDG.E.U16 R69, desc[UR10][R4.64] ;  /* 0x0000000a04457981 */ /* 0x00036a000c1e1500 */
[----:B------:R-:W5:Y:S01]  /*11280*/  LDG.E.U16 R70, desc[UR10][R70.64] ;  /* 0x0000000a46467981 */ /* 0x000f62000c1e1500 */
[----:B-1----:R-:W-:-:S05]  /*11290*/  IMAD.WIDE R4, R2, 0x2, R246 ;  /* 0x0000000202047825 */ /* 0x002fca00078e02f6 */
[----:B------:R1:W5:Y:S01]  /*112a0*/  LDG.E.U16 R71, desc[UR10][R4.64] ;  /* 0x0000000a04477981 */ /* 0x000362000c1e1500 */
[----:B0-----:R-:W-:-:S04]  /*112b0*/  IMAD.WIDE R74, R2, 0x2, R220 ;  /* 0x00000002024a7825 */ /* 0x001fc800078e02dc */
[C---:B------:R-:W-:Y:S02]  /*112c0*/  IMAD.WIDE R76, R2.reuse, 0x2, R204 ;  /* 0x00000002024c7825 */ /* 0x040fe400078e02cc */
[----:B------:R-:W5:Y:S02]  /*112d0*/  LDG.E.U16 R74, desc[UR10][R74.64] ;  /* 0x0000000a4a4a7981 */ /* 0x000f64000c1e1500 */
[C---:B-1----:R-:W-:Y:S02]  /*112e0*/  IMAD.WIDE R4, R2.reuse, 0x2, R228 ;  /* 0x0000000202047825 */ /* 0x042fe400078e02e4 */
[----:B------:R-:W5:Y:S04]  /*112f0*/  LDG.E.U16 R76, desc[UR10][R76.64] ;  /* 0x0000000a4c4c7981 */ /* 0x000f68000c1e1500 */
[----:B------:R0:W5:Y:S02]  /*11300*/  LDG.E.U16 R73, desc[UR10][R4.64] ;  /* 0x0000000a04497981 */ /* 0x000164000c1e1500 */
[----:B0-----:R-:W-:-:S05]  /*11310*/  IMAD.WIDE R4, R2, 0x2, R212 ;  /* 0x0000000202047825 */ /* 0x001fca00078e02d4 */
        /* <DEDUP_REMOVED lines=15> */
[----:B--2---:R-:W-:-:S05]  /*11410*/  IMAD.WIDE R4, R2, 0x2, R102 ;  /* 0x0000000202047825 */ /* 0x004fca00078e0266 */
[----:B------:R3:W2:Y:S02]  /*11420*/  LDG.E.U16 R102, desc[UR10][R4.64] ;  /* 0x0000000a04667981 */ /* 0x0006a4000c1e1500 */
[C---:B---3--:R-:W-:Y:S02]  /*11430*/  IMAD.WIDE R4, R2.reuse, 0x2, R110 ;  /* 0x0000000202047825 */ /* 0x048fe400078e026e */
[----:B------:R-:W3:Y:S04]  /*11440*/  LDL.64 R110, [R1+0x140] ;  /* 0x00014000016e7983 */ /* 0x000ee80000100a00 */
[----:B------:R4:W2:Y:S02]  /*11450*/  LDG.E.U16 R103, desc[UR10][R4.64] ;  /* 0x0000000a04677981 */ /* 0x0008a4000c1e1500 */
[----:B----4-:R-:W-:-:S05]  /*11460*/  IMAD.WIDE R4, R2, 0x2, R104 ;  /* 0x0000000202047825 */ /* 0x010fca00078e0268 */
[----:B------:R0:W4:Y:S02]  /*11470*/  LDG.E.U16 R104, desc[UR10][R4.64] ;  /* 0x0000000a04687981 */ /* 0x000124000c1e1500 */
[C---:B0-----:R-:W-:Y:S02]  /*11480*/  IMAD.WIDE R4, R2.reuse, 0x2, R114 ;  /* 0x0000000202047825 */ /* 0x041fe400078e0272 */
[----:B------:R-:W2:Y:S04]  /*11490*/  LDL.64 R114, [R1+0xc0] ;  /* 0x0000c00001727983 */ /* 0x000ea80000100a00 */
[----:B------:R0:W2:Y:S02]  /*114a0*/  LDG.E.U16 R105, desc[UR10][R4.64] ;  /* 0x0000000a04697981 */ /* 0x0000a4000c1e1500 */
[----:B0-----:R-:W-:-:S05]  /*114b0*/  IMAD.WIDE R4, R2, 0x2, R106 ;  /* 0x0000000202047825 */ /* 0x001fca00078e026a */
[----:B------:R0:W2:Y:S02]  /*114c0*/  LDG.E.U16 R106, desc[UR10][R4.64] ;  /* 0x0000000a046a7981 */ /* 0x0000a4000c1e1500 */
[C---:B0-----:R-:W-:Y:S02]  /*114d0*/  IMAD.WIDE R4, R2.reuse, 0x2, R112 ;  /* 0x0000000202047825 */ /* 0x041fe400078e0270 */
[----:B------:R-:W2:Y:S04]  /*114e0*/  LDL.64 R112, [R1+0x100] ;  /* 0x0001000001707983 */ /* 0x000ea80000100a00 */
[----:B------:R0:W4:Y:S02]  /*114f0*/  LDG.E.U16 R107, desc[UR10][R4.64] ;  /* 0x0000000a046b7981 */ /* 0x000124000c1e1500 */
[----:B0-----:R-:W-:-:S05]  /*11500*/  IMAD.WIDE R4, R2, 0x2, R108 ;  /* 0x0000000202047825 */ /* 0x001fca00078e026c */
[----:B------:R5:W4:Y:S02]  /*11510*/  LDG.E.U16 R108, desc[UR10][R4.64] ;  /* 0x0000000a046c7981 */ /* 0x000b24000c1e1500 */
[C---:B-----5:R-:W-:Y:S02]  /*11520*/  IMAD.WIDE R4, R2.reuse, 0x2, R116 ;  /* 0x0000000202047825 */ /* 0x060fe400078e0274 */
[----:B------:R-:W5:Y:S04]  /*11530*/  LDL.64 R116, [R1+0x80] ;  /* 0x0000800001747983 */ /* 0x000f680000100a00 */
[----:B------:R3:W4:Y:S02]  /*11540*/  LDG.E.U16 R109, desc[UR10][R4.64] ;  /* 0x0000000a046d7981 */ /* 0x000724000c1e1500 */
[----:B---3--:R-:W-:-:S05]  /*11550*/  IMAD.WIDE R4, R2, 0x2, R110 ;  /* 0x0000000202047825 */ /* 0x008fca00078e026e */
[----:B------:R0:W3:Y:S02]  /*11560*/  LDG.E.U16 R110, desc[UR10][R4.64] ;  /* 0x0000000a046e7981 */ /* 0x0000e4000c1e1500 */
[C---:B0-----:R-:W-:Y:S02]  /*11570*/  IMAD.WIDE R4, R2.reuse, 0x2, R120 ;  /* 0x0000000202047825 */ /* 0x041fe400078e0278 */
[----:B------:R-:W3:Y:S04]  /*11580*/  LDL.64 R120, [R1] ;  /* 0x0000000001787983 */ /* 0x000ee80000100a00 */
[----:B------:R2:W4:Y:S02]  /*11590*/  LDG.E.U16 R111, desc[UR10][R4.64] ;  /* 0x0000000a046f7981 */ /* 0x000524000c1e1500 */
[----:B--2---:R-:W-:-:S05]  /*115a0*/  IMAD.WIDE R4, R2, 0x2, R112 ;  /* 0x0000000202047825 */ /* 0x004fca00078e0270 */
[----:B------:R0:W2:Y:S02]  /*115b0*/  LDG.E.U16 R112, desc[UR10][R4.64] ;  /* 0x0000000a04707981 */ /* 0x0000a4000c1e1500 */
[----:B0-----:R-:W-:-:S05]  /*115c0*/  IMAD.WIDE R4, R2, 0x2, R128 ;  /* 0x0000000202047825 */ /* 0x001fca00078e0280 */
[----:B------:R0:W2:Y:S02]  /*115d0*/  LDG.E.U16 R113, desc[UR10][R4.64] ;  /* 0x0000000a04717981 */ /* 0x0000a4000c1e1500 */
[----:B0-----:R-:W-:-:S05]  /*115e0*/  IMAD.WIDE R4, R2, 0x2, R114 ;  /* 0x0000000202047825 */ /* 0x001fca00078e0272 */
[----:B------:R0:W2:Y:S02]  /*115f0*/  LDG.E.U16 R114, desc[UR10][R4.64] ;  /* 0x0000000a04727981 */ /* 0x0000a4000c1e1500 */
[----:B0-----:R-:W-:-:S05]  /*11600*/  IMAD.WIDE R4, R2, 0x2, R126 ;  /* 0x0000000202047825 */ /* 0x001fca00078e027e */
[----:B------:R5:W2:Y:S02]  /*11610*/  LDG.E.U16 R115, desc[UR10][R4.64] ;  /* 0x0000000a04737981 */ /* 0x000aa4000c1e1500 */
[----:B-----5:R-:W-:-:S05]  /*11620*/  IMAD.WIDE R4, R2, 0x2, R116 ;  /* 0x0000000202047825 */ /* 0x020fca00078e0274 */
[----:B------:R0:W5:Y:S02]  /*11630*/  LDG.E.U16 R116, desc[UR10][R4.64] ;  /* 0x0000000a04747981 */ /* 0x000164000c1e1500 */
[----:B0-----:R-:W-:-:S05]  /*11640*/  IMAD.WIDE R4, R2, 0x2, R124 ;  /* 0x0000000202047825 */ /* 0x001fca00078e027c */
[----:B------:R0:W2:Y:S02]  /*11650*/  LDG.E.U16 R117, desc[UR10][R4.64] ;  /* 0x0000000a04757981 */ /* 0x0000a4000c1e1500 */
[----:B0-----:R-:W-:-:S05]  /*11660*/  IMAD.WIDE R4, R2, 0x2, R118 ;  /* 0x0000000202047825 */ /* 0x001fca00078e0276 */
[----:B------:R0:W2:Y:S02]  /*11670*/  LDG.E.U16 R118, desc[UR10][R4.64] ;  /* 0x0000000a04767981 */ /* 0x0000a4000c1e1500 */
[----:B0-----:R-:W-:-:S05]  /*11680*/  IMAD.WIDE R4, R2, 0x2, R122 ;  /* 0x0000000202047825 */ /* 0x001fca00078e027a */
[----:B------:R3:W2:Y:S02]  /*11690*/  LDG.E.U16 R119, desc[UR10][R4.64] ;  /* 0x0000000a04777981 */ /* 0x0006a4000c1e1500 */
[----:B---3--:R-:W-:-:S05]  /*116a0*/  IMAD.WIDE R4, R2, 0x2, R120 ;  /* 0x0000000202047825 */ /* 0x008fca00078e0278 */
[----:B------:R0:W3:Y:S02]  /*116b0*/  LDG.E.U16 R120, desc[UR10][R4.64] ;  /* 0x0000000a04787981 */ /* 0x0000e4000c1e1500 */
        /* <DEDUP_REMOVED lines=25> */
[----:B------:R0:W2:Y:S04]  /*11850*/  LDG.E.U16 R238, desc[UR10][R4.64] ;  /* 0x0000000a04ee7981 */ /* 0x0000a8000c1e1500 */
        /* <DEDUP_REMOVED lines=22> */
[----:B0-----:R-:W-:-:S03]  /*119c0*/  F2FP.BF16.F32.PACK_AB R4, R95, R96 ;  /* 0x000000605f04723e */ /* 0x001fc600000010ff */
[----:B------:R-:W-:Y:S01]  /*119d0*/  STS.U16 [R239+UR6+0x1dd00], R43 ;  /* 0x01dd002bef007988 */ /* 0x000fe20008000406 */
[----:B------:R-:W-:-:S03]  /*119e0*/  F2FP.BF16.F32.PACK_AB R5, R94, R93 ;  /* 0x0000005d5e05723e */ /* 0x000fc600000010ff */
[----:B------:R-:W-:Y:S01]  /*119f0*/  STS.U16 [R239+UR6+0x1e100], R44 ;  /* 0x01e1002cef007988 */ /* 0x000fe20008000406 */
[----:B------:R-:W-:Y:S02]  /*11a00*/  F2FP.BF16.F32.PACK_AB R6, R92, R6 ;  /* 0x000000065c06723e */ /* 0x000fe400000010ff */
[----:B------:R-:W-:Y:S01]  /*11a10*/  F2FP.BF16.F32.PACK_AB R7, R91, R7 ;  /* 0x000000075b07723e */ /* 0x000fe200000010ff */
[----:B------:R-:W-:Y:S01]  /*11a20*/  STS.U16 [R239+UR6+0x1e500], R45 ;  /* 0x01e5002def007988 */ /* 0x000fe20008000406 */
[----:B------:R-:W-:Y:S02]  /*11a30*/  F2FP.BF16.F32.PACK_AB R8, R90, R8 ;  /* 0x000000085a08723e */ /* 0x000fe400000010ff */
[----:B------:R-:W-:Y:S01]  /*11a40*/  F2FP.BF16.F32.PACK_AB R9, R89, R9 ;  /* 0x000000095909723e */ /* 0x000fe200000010ff */
[----:B------:R-:W-:Y:S01]  /*11a50*/  STS.U16 [R239+UR6+0x1e900], R46 ;  /* 0x01e9002eef007988 */ /* 0x000fe20008000406 */
[----:B------:R-:W-:Y:S02]  /*11a60*/  F2FP.BF16.F32.PACK_AB R10, R88, R10 ;  /* 0x0000000a580a723e */ /* 0x000fe400000010ff */
[----:B------:R-:W-:Y:S01]  /*11a70*/  F2FP.BF16.F32.PACK_AB R11, R87, R11 ;  /* 0x0000000b570b723e */ /* 0x000fe200000010ff */
[----:B------:R-:W-:Y:S01]  /*11a80*/  STS.U16 [R239+UR6+0x1ed00], R47 ;  /* 0x01ed002fef007988 */ /* 0x000fe20008000406 */
[----:B------:R-:W-:-:S02]  /*11a90*/  F2FP.BF16.F32.PACK_AB R12, R86, R12 ;  /* 0x0000000c560c723e */ /* 0x000fc400000010ff */
[----:B------:R-:W-:Y:S02]  /*11aa0*/  F2FP.BF16.F32.PACK_AB R13, R85, R13 ;  /* 0x0000000d550d723e */ /* 0x000fe400000010ff */
[----:B------:R-:W-:Y:S02]  /*11ab0*/  F2FP.BF16.F32.PACK_AB R14, R84, R14 ;  /* 0x0000000e540e723e */ /* 0x000fe400000010ff */
[----:B------:R-:W-:Y:S02]  /*11ac0*/  F2FP.BF16.F32.PACK_AB R15, R83, R15 ;  /* 0x0000000f530f723e */ /* 0x000fe400000010ff */
[----:B------:R-:W-:Y:S02]  /*11ad0*/  F2FP.BF16.F32.PACK_AB R16, R82, R16 ;  /* 0x000000105210723e */ /* 0x000fe400000010ff */
[----:B------:R-:W-:Y:S02]  /*11ae0*/  F2FP.BF16.F32.PACK_AB R17, R81, R17 ;  /* 0x000000115111723e */ /* 0x000fe400000010ff */
[----:B------:R-:W-:-:S02]  /*11af0*/  F2FP.BF16.F32.PACK_AB R18, R80, R18 ;  /* 0x000000125012723e */ /* 0x000fc400000010ff */
[----:B------:R-:W-:Y:S01]  /*11b00*/  F2FP.BF16.F32.PACK_AB R19, R79, R19 ;  /* 0x000000134f13723e */ /* 0x000fe200000010ff */
[----:B------:R-:W-:Y:S04]  /*11b10*/  STS.U16 [R239+UR6+0x1f100], R48 ;  /* 0x01f10030ef007988 */ /* 0x000fe80008000406 */
[----:B------:R-:W-:Y:S01]  /*11b20*/  STS.U16 [R239+UR6+0x1f500], R49 ;  /* 0x01f50031ef007988 */ /* 0x000fe20008000406 */
[----:B------:R-:W-:Y:S01]  /*11b30*/  STTM.16dp32bit_t0_t15.x16 tmem[UR8+0x100], R4 ;  /* 0x00010004000079ed */ /* 0x000fe20008a00008 */
[----:B------:R0:W-:Y:S02]  /*11b40*/  STTM.16dp32bit_t16_t31.x16 tmem[UR8+0x110], R4 ;  /* 0x00011004000079ed */ /* 0x0001e40008a20008 */
[----:B------:R-:W-:Y:S04]  /*11b50*/  STS.U16 [R239+UR6+0x1f900], R50 ;  /* 0x01f90032ef007988 */ /* 0x000fe80008000406 */
[----:B------:R1:W-:Y:S01]  /*11b60*/  STS.U16 [R239+UR6+0x1fd00], R51 ;  /* 0x01fd0033ef007988 */ /* 0x0003e20008000406 */
[----:B------:R-:W-:Y:S01]  /*11b70*/  FADD R0, -R132, R0 ;  /* 0x0000000084007221 */ /* 0x000fe20000000100 */
[----:B-1----:R-:W-:-:S03]  /*11b80*/  LOP3.LUT R239, R20, 0x60, RZ, 0x3c, !PT ;  /* 0x0000006014ef7812 */ /* 0x002fc600078e3cff */
[----:B------:R-:W-:-:S06]  /*11b90*/  FMUL R0, R0, 1.4426950216293334961 ;  /* 0x3fb8aa3b00007820 */ /* 0x000fcc0000400000 */
[----:B------:R-:W1:Y:S01]  /*11ba0*/  MUFU.EX2 R0, R0 ;  /* 0x0000000000007308 */ /* 0x000e620000000800 */
[----:B0-----:R-:W-:-:S05]  /*11bb0*/  LOP3.LUT R4, R20, 0x40, RZ, 0x3c, !PT ;  /* 0x0000004014047812 */ /* 0x001fca00078e3cff */
        /* <DEDUP_REMOVED lines=34> */
[----:B----4-:R-:W-:Y:S04]  /*11de0*/  STS.U16 [R239+UR6+0x18b00], R104 ;  /* 0x018b0068ef007988 */ /* 0x010fe80008000406 */
[----:B------:R-:W-:Y:S04]  /*11df0*/  STS.U16 [R239+UR6+0x18f00], R105 ;  /* 0x018f0069ef007988 */ /* 0x000fe80008000406 */
[----:B------:R-:W-:Y:S04]  /*11e00*/  STS.U16 [R239+UR6+0x19300], R106 ;  /* 0x0193006aef007988 */ /* 0x000fe80008000406 */
[----:B------:R-:W-:Y:S04]  /*11e10*/  STS.U16 [R239+UR6+0x19700], R107 ;  /* 0x0197006bef007988 */ /* 0x000fe80008000406 */
[----:B------:R-:W-:Y:S04]  /*11e20*/  STS.U16 [R239+UR6+0x19b00], R108 ;  /* 0x019b006cef007988 */ /* 0x000fe80008000406 */
[----:B------:R-:W-:Y:S04]  /*11e30*/  STS.U16 [R239+UR6+0x19f00], R109 ;  /* 0x019f006def007988 */ /* 0x000fe80008000406 */
[----:B------:R-:W-:Y:S04]  /*11e40*/  STS.U16 [R239+UR6+0x1a300], R110 ;  /* 0x01a3006eef007988 */ /* 0x000fe80008000406 */
[----:B------:R-:W-:Y:S04]  /*11e50*/  STS.U16 [R239+UR6+0x1a700], R111 ;  /* 0x01a7006fef007988 */ /* 0x000fe80008000406 */
[----:B--2---:R-:W-:Y:S04]  /*11e60*/  STS.U16 [R239+UR6+0x1ab00], R112 ;  /* 0x01ab0070ef007988 */ /* 0x004fe80008000406 */
[----:B------:R-:W-:Y:S04]  /*11e70*/  STS.U16 [R239+UR6+0x1af00], R113 ;  /* 0x01af0071ef007988 */ /* 0x000fe80008000406 */
[----:B------:R-:W-:Y:S04]  /*11e80*/  STS.U16 [R239+UR6+0x1b300], R114 ;  /* 0x01b30072ef007988 */ /* 0x000fe80008000406 */
[----:B------:R-:W-:Y:S04]  /*11e90*/  STS.U16 [R239+UR6+0x1b700], R115 ;  /* 0x01b70073ef007988 */ /* 0x000fe80008000406 */
[----:B-----5:R-:W-:Y:S04]  /*11ea0*/  STS.U16 [R239+UR6+0x1bb00], R116 ;  /* 0x01bb0074ef007988 */ /* 0x020fe80008000406 */
[----:B------:R-:W-:Y:S04]  /*11eb0*/  STS.U16 [R239+UR6+0x1bf00], R117 ;  /* 0x01bf0075ef007988 */ /* 0x000fe80008000406 */
[----:B------:R-:W-:Y:S04]  /*11ec0*/  STS.U16 [R239+UR6+0x1c300], R118 ;  /* 0x01c30076ef007988 */ /* 0x000fe80008000406 */
[----:B------:R-:W-:Y:S04]  /*11ed0*/  STS.U16 [R239+UR6+0x1c700], R119 ;  /* 0x01c70077ef007988 */ /* 0x000fe80008000406 */
[----:B---3--:R-:W-:Y:S04]  /*11ee0*/  STS.U16 [R239+UR6+0x1cb00], R120 ;  /* 0x01cb0078ef007988 */ /* 0x008fe80008000406 */
        /* <DEDUP_REMOVED lines=11> */
[----:B------:R2:W-:Y:S04]  /*11fa0*/  STS.U16 [R239+UR6+0x1fb00], R145 ;  /* 0x01fb0091ef007988 */ /* 0x0005e80008000406 */
[----:B------:R3:W-:Y:S01]  /*11fb0*/  STS.U16 [R239+UR6+0x1ff00], R238 ;  /* 0x01ff00eeef007988 */ /* 0x0007e20008000406 */
[----:B------:R-:W4:Y:S02]  /*11fc0*/  FENCE.VIEW.ASYNC.T ;  /* 0x00000000000073c6 */ /* 0x000f240000000200 */
[----:B----4-:R-:W-:Y:S06]  /*11fd0*/  BAR.SYNC.DEFER_BLOCKING 0x0 ;  /* 0x0000000000007b1d */ /* 0x010fec0000010000 */
[----:B0-----:R-:W-:Y:S01]  /*11fe0*/  LDTM.16dp32bit_t0_t15.x128 R4, tmem[UR8] ;  /* 0x00000008000479ee */ /* 0x001fe20008b80000 */
[----:B------:R-:W1:Y:S01]  /*11ff0*/  LDTM.16dp32bit_t16_t31.x128 R4, tmem[UR8+0x80] ;  /* 0x00008008000479ee */ /* 0x000e620008ba0000 */
[----:B------:R-:W-:Y:S01]  /*12000*/  NOP ;  /* 0x0000000000007918 */ /* 0x000fe20000000000 */
[C---:B-1----:R-:W-:Y:S01]  /*12010*/  FMUL R4, R0.reuse, R4 ;  /* 0x0000000400047220 */ /* 0x042fe20000400000 */
        /* <DEDUP_REMOVED lines=128> */
[----:B------:R3:W-:Y:S01]  /*12820*/  STTM.16dp32bit_t16_t31.x128 tmem[UR8+0x80], R4 ;  /* 0x00008004000079ed */ /* 0x0007e20008ba0008 */
[----:B------:R-:W0:Y:S02]  /*12830*/  FENCE.VIEW.ASYNC.T ;  /* 0x00000000000073c6 */ /* 0x000e240000000200 */
[----:B0-----:R-:W-:Y:S06]  /*12840*/  BAR.SYNC.DEFER_BLOCKING 0x0 ;  /* 0x0000000000007b1d */ /* 0x001fec0000010000 */
[----:B------:R0:W-:Y:S06]  /*12850*/  MEMBAR.ALL.CTA ;  /* 0x0000000000007992 */ /* 0x0001ec0000008000 */
[----:B0-----:R-:W0:Y:S01]  /*12860*/  FENCE.VIEW.ASYNC.S ;  /* 0x00000000000073c6 */ /* 0x001e220000000000 */
[----:B--2---:R-:W-:-:S04]  /*12870*/  LEA R145, R140, UR6, 0x3 ;  /* 0x000000068c917c11 */ /* 0x004fc8000f8e18ff */
[----:B------:R-:W-:-:S04]  /*12880*/  IADD3 R145, PT, PT, R145, 0x20000, RZ ;  /* 0x0002000091917810 */ /* 0x000fc80007ffe0ff */
[----:B------:R-:W-:Y:S01]  /*12890*/  R2UR UR4, R145 ;  /* 0x00000000910472ca */ /* 0x000fe200000e0000 */
[----:B------:R-:W-:Y:S01]  /*128a0*/  FADD R145, R139, R142 ;  /* 0x0000008e8b917221 */ /* 0x000fe20000000000 */
[----:B------:R-:W-:Y:S01]  /*128b0*/  IMAD.MOV.U32 R139, RZ, RZ, R144 ;  /* 0x000000ffff8b7224 */ /* 0x000fe200078e0090 */
[----:B0-----:R-:W-:Y:S06]  /*128c0*/  BAR.SYNC.DEFER_BLOCKING 0x0 ;  /* 0x0000000000007b1d */ /* 0x001fec0000010000 */
[----:B------:R-:W-:Y:S06]  /*128d0*/  BRA.U UP1, `(.L_x_16) ;  /* 0x00000001017c7547 */ /* 0x000fec000b800000 */
[----:B---3--:R-:W2:Y:S04]  /*128e0*/  LDL R129, [R1+0x2a4] ;  /* 0x0002a40001817983 */ /* 0x008ea80000100800 */
[----:B------:R-:W3:Y:S04]  /*128f0*/  LDL.64 R130, [R1+0x260] ;  /* 0x0002600001827983 */ /* 0x000ee80000100a00 */
[----:B------:R-:W4:Y:S01]  /*12900*/  LDL.64 R238, [R1+0x258] ;  /* 0x0002580001ee7983 */ /* 0x000f220000100a00 */
[----:B------:R-:W-:Y:S02]  /*12910*/  ELECT P1, URZ, PT ;  /* 0x0000000000ff782f */ /* 0x000fe40003820000 */
[----:B------:R-:W-:Y:S01]  /*12920*/  R2UR UR5, R252 ;  /* 0x00000000fc0572ca */ /* 0x000fe200000e0000 */
[----:B------:R-:W-:Y:S01]  /*12930*/  UMOV UR74, 0x0 ;  /* 0x00000000004a7882 */ /* 0x000fe20000000000 */
[----:B------:R-:W-:-:S09]  /*12940*/  UMOV UR75, 0x4400490 ;  /* 0x04400490004b7882 */ /* 0x000fd20000000000 */
[----:B------:R-:W-:Y:S02]  /*12950*/  @P1 IMAD.MOV.U32 R5, RZ, RZ, 0x40004040 ;  /* 0x40004040ff051424 */ /* 0x000fe400078e00ff */
[----:B------:R-:W-:-:S04]  /*12960*/  MOV R4, UR5 ;  /* 0x0000000500047c02 */ /* 0x000fc80008000f00 */
[----:B------:R-:W-:Y:S02]  /*12970*/  @P1 R2UR UR72, R4 ;  /* 0x00000000044812ca */ /* 0x000fe400000e0000 */
[----:B------:R-:W-:Y:S02]  /*12980*/  @P1 R2UR UR73, R5 ;  /* 0x00000000054912ca */ /* 0x000fe400000e0000 */
[----:B--2---:R-:W-:-:S13]  /*12990*/  R2UR UR5, R129 ;  /* 0x00000000810572ca */ /* 0x004fda00000e0000 */
[----:B------:R0:W-:Y:S02]  /*129a0*/  UTCHMMA tmem[UR5], gdesc[UR72], tmem[UR7], tmem[UR74], idesc[UR75], UPT ;  /* 0x00ff4a48050079ea */ /* 0x0001e4000b800007 */
[----:B0-----:R-:W-:Y:S01]  /*129b0*/  UIADD3 UR5, UPT, UPT, UR7, 0x108, URZ ;  /* 0x0000010807057890 */ /* 0x001fe2000fffe0ff */
[----:B------:R-:W-:Y:S01]  /*129c0*/  UMOV UR72, 0x0 ;  /* 0x0000000000487882 */ /* 0x000fe20000000000 */
[----:B------:R-:W-:-:S07]  /*129d0*/  UMOV UR73, 0x4400490 ;  /* 0x0440049000497882 */ /* 0x000fce0000000000 */
[----:B------:R3:W-:Y:S02]  /*129e0*/  UTCHMMA tmem[UR5], gdesc[UR14], tmem[UR7], tmem[UR74], idesc[UR75], UPT ;  /* 0x00ff4a0e050079ea */ /* 0x0007e4000b800007 */
[----:B---3--:R-:W-:Y:S01]  /*129f0*/  R2UR UR74, R130 ;  /* 0x00000000824a72ca */ /* 0x008fe200000e0000 */
[----:B------:R-:W-:Y:S01]  /*12a00*/  UIADD3 UR5, UPT, UPT, UR7, 0x110, URZ ;  /* 0x0000011007057890 */ /* 0x000fe2000fffe0ff */
[----:B------:R-:W-:-:S13]  /*12a10*/  R2UR UR75, R131 ;  /* 0x00000000834b72ca */ /* 0x000fda00000e0000 */
[----:B------:R4:W-:Y:S02]  /*12a20*/  UTCHMMA tmem[UR5], gdesc[UR74], tmem[UR7], tmem[UR72], idesc[UR73], UPT ;  /* 0x00ff484a050079ea */ /* 0x0009e4000b800007 */
[----:B----4-:R-:W-:Y:S01]  /*12a30*/  R2UR UR72, R238 ;  /* 0x00000000ee4872ca */ /* 0x010fe200000e0000 */
[----:B------:R-:W-:Y:S01]  /*12a40*/  UIADD3 UR5, UPT, UPT, UR7, 0x118, URZ ;  /* 0x0000011807057890 */ /* 0x000fe2000fffe0ff */
[----:B------:R-:W-:Y:S01]  /*12a50*/  R2UR UR73, R239 ;  /* 0x00000000ef4972ca */ /* 0x000fe200000e0000 */
[----:B------:R-:W-:Y:S01]  /*12a60*/  UMOV UR74, 0x0 ;  /* 0x00000000004a7882 */ /* 0x000fe20000000000 */
[----:B------:R-:W-:-:S11]  /*12a70*/  UMOV UR75, 0x4400490 ;  /* 0x04400490004b7882 */ /* 0x000fd60000000000 */
[----:B------:R0:W-:Y:S02]  /*12a80*/  UTCHMMA tmem[UR5], gdesc[UR72], tmem[UR7], tmem[UR74], idesc[UR75], UPT ;  /* 0x00ff4a48050079ea */ /* 0x0001e4000b800007 */
[----:B0-----:R-:W-:Y:S02]  /*12a90*/  UMOV UR5, URZ ;  /* 0x000000ff00057c82 */ /* 0x001fe40008000000 */
[----:B------:R-:W-:Y:S02]  /*12aa0*/  UMOV UR72, UR4 ;  /* 0x0000000400487c82 */ /* 0x000fe40008000000 */
[----:B------:R0:W-:Y:S01]  /*12ab0*/  UTCBAR [UR72], URZ ;  /* 0x000000ff480073e9 */ /* 0x0001e200080000ff */
[----:B------:R-:W-:Y:S02]  /*12ac0*/  NOP ;  /* 0x0000000000007918 */ /* 0x000fe40000000000 */
.L_x_16:
[----:B------:R-:W1:Y:S01]  /*12ad0*/  LDCU UR5, c[0x0][0x3f0] ;  /* 0x00007e00ff0577ac */ /* 0x000e620008000800 */
[----:B---3--:R-:W2:Y:S01]  /*12ae0*/  LDC R4, c[0x0][0x3d4] ;  /* 0x0000f500ff047b82 */ /* 0x008ea20000000800 */
[----:B------:R-:W-:Y:S01]  /*12af0*/  IADD3 R141, PT, PT, R141, 0x40, RZ ;  /* 0x000000408d8d7810 */ /* 0x000fe20007ffe0ff */
[----:B------:R-:W-:Y:S01]  /*12b00*/  FFMA R143, R0, R143, R145 ;  /* 0x0000008f008f7223 */ /* 0x000fe20000000091 */
[----:B------:R-:W-:Y:S01]  /*12b10*/  VIADD R140, R140, 0x1 ;  /* 0x000000018c8c7836 */ /* 0x000fe20000000000 */
[----:B------:R-:W-:-:S04]  /*12b20*/  MOV R36, R139 ;  /* 0x0000008b00247202 */ /* 0x000fc80000000f00 */
[----:B------:R-:W3:Y:S01]  /*12b30*/  LDC R5, c[0x0][0x3c4] ;  /* 0x0000f100ff057b82 */ /* 0x000ee20000000800 */
[----:B------:R-:W-:-:S04]  /*12b40*/  ISETP.GT.AND P1, PT, R140, 0x1, PT ;  /* 0x000000018c00780c */ /* 0x000fc80003f24270 */
[----:B------:R-:W-:Y:S02]  /*12b50*/  SEL R144, RZ, 0x1, !P1 ;  /* 0x00000001ff907807 */ /* 0x000fe40004800000 */
[----:B------:R-:W-:Y:S01]  /*12b60*/  SEL R140, R140, RZ, !P1 ;  /* 0x000000ff8c8c7207 */ /* 0x000fe20004800000 */
[----:B-1----:R-:W-:Y:S01]  /*12b70*/  UIADD3 UR5, UPT, UPT, UR5, -0x40, URZ ;  /* 0xffffffc005057890 */ /* 0x002fe2000fffe0ff */
[----:B------:R-:W-:-:S05]  /*12b80*/  LOP3.LUT R144, R139, R144, RZ, 0x3c, !PT ;  /* 0x000000908b907212 */ /* 0x000fca00078e3cff */
[----:B------:R-:W-:Y:S01]  /*12b90*/  ISETP.GE.AND P2, PT, R141, UR5, PT ;  /* 0x000000058d007c0c */ /* 0x000fe2000bf46270 */
[----:B--2---:R-:W-:-:S05]  /*12ba0*/  IMAD.SHL.U32 R0, R4, 0x40, RZ ;  /* 0x0000004004007824 */ /* 0x004fca00078e00ff */
[----:B------:R-:W-:Y:S02]  /*12bb0*/  IADD3 R2, PT, PT, R0, R2, RZ ;  /* 0x0000000200027210 */ /* 0x000fe40007ffe0ff */
[----:B---3--:R-:W-:-:S05]  /*12bc0*/  SHF.L.U32 R0, R5, 0x6, RZ ;  /* 0x0000000605007819 */ /* 0x008fca00000006ff */
[----:B------:R-:W-:Y:S02]  /*12bd0*/  IMAD.IADD R3, R0, 0x1, R3 ;  /* 0x0000000100037824 */ /* 0x000fe400078e0203 */
[----:B------:R-:W-:Y:S01]  /*12be0*/  IMAD.MOV.U32 R0, RZ, RZ, R132 ;  /* 0x000000ffff007224 */ /* 0x000fe200078e0084 */
[----:B------:R-:W-:Y:S06]  /*12bf0*/  @!P2 BRA `(.L_x_17) ;  /* 0xffffffa40024a947 */ /* 0x000fec000383ffff */
.L_x_12:
[----:B------:R-:W2:Y:S01]  /*12c00*/  S2R R6, SR_TID.X ;  /* 0x0000000000067919 */ /* 0x000ea20000002100 */
[C---:B------:R-:W-:Y:S01]  /*12c10*/  FMUL R136, R143.reuse, 8388608 ;  /* 0x4b0000008f887820 */ /* 0x040fe20000400000 */
[----:B------:R-:W-:Y:S01]  /*12c20*/  FSETP.GEU.AND P4, PT, R143, 1.175494350822287508e-38, PT ;  /* 0x008000008f00780b */ /* 0x000fe20003f8e000 */
[----:B0-----:R-:W0:Y:S01]  /*12c30*/  LDCU.64 UR12, c[0x0][0x3e0] ;  /* 0x00007c00ff0c77ac */ /* 0x001e220008000a00 */
[----:B------:R-:W4:Y:S01]  /*12c40*/  S2R R7, SR_TID.X ;  /* 0x0000000000077919 */ /* 0x000f220000002100 */
[----:B-1----:R-:W-:Y:S01]  /*12c50*/  HFMA2 R4, -RZ, RZ, 1.443359375, -0.2030029296875 ;  /* 0x3dc6b27fff047431 */ /* 0x002fe200000001ff */
[----:B------:R-:W-:Y:S01]  /*12c60*/  FSEL R136, R136, R143, !P4 ;  /* 0x0000008f88887208 */ /* 0x000fe20006000000 */
[----:B------:R-:W1:Y:S01]  /*12c70*/  LDCU UR5, c[0x0][0x3f0] ;  /* 0x00007e00ff0577ac */ /* 0x000e620008000800 */
[----:B------:R-:W0:Y:S02]  /*12c80*/  S2R R9, SR_CTAID.Y ;  /* 0x0000000000097919 */ /* 0x000e240000002600 */
[----:B------:R-:W-:Y:S01]  /*12c90*/  IADD3 R0, PT, PT, R136, -0x3f3504f3, RZ ;  /* 0xc0cafb0d88007810 */ /* 0x000fe20007ffe0ff */
[----:B------:R-:W5:Y:S03]  /*12ca0*/  LDCU.64 UR14, c[0x0][0x398] ;  /* 0x00007300ff0e77ac */ /* 0x000f660008000a00 */
[----:B------:R-:W-:-:S05]  /*12cb0*/  LOP3.LUT R5, R0, 0xff800000, RZ, 0xc0, !PT ;  /* 0xff80000000057812 */ /* 0x000fca00078ec0ff */
[----:B------:R-:W-:-:S04]  /*12cc0*/  IMAD.IADD R0, R136, 0x1, -R5 ;  /* 0x0000000188007824 */ /* 0x000fc800078e0a05 */
[----:B------:R-:W-:Y:S01]  /*12cd0*/  FADD R137, R0, -1 ;  /* 0xbf80000000897421 */ /* 0x000fe20000000000 */
[----:B-1----:R-:W-:-:S03]  /*12ce0*/  UISETP.GE.AND UP0, UPT, UR5, 0x1, UPT ;  /* 0x000000010500788c */ /* 0x002fc6000bf06270 */
[----:B------:R-:W-:-:S04]  /*12cf0*/  FFMA.FTZ R0, R137, R4, -0.16845393180847167969 ;  /* 0xbe2c7f3089007423 */ /* 0x000fc80000010004 */
[----:B------:R-:W-:Y:S01]  /*12d00*/  FFMA.FTZ R0, R137, R0, 0.1716887056827545166 ;  /* 0x3e2fcf2a89007423 */ /* 0x000fe20000010000 */
[----:B--2---:R-:W-:Y:S02]  /*12d10*/  LOP3.LUT R8, R6, 0x3f, RZ, 0xc0, !PT ;  /* 0x0000003f06087812 */ /* 0x004fe400078ec0ff */
[----:B------:R-:W1:Y:S01]  /*12d20*/  S2R R6, SR_CTAID.X ;  /* 0x0000000000067919 */ /* 0x000e620000002500 */
[C---:B----4-:R-:W-:Y:S02]  /*12d30*/  IMAD.SHL.U32 R2, R7.reuse, 0x80, RZ ;  /* 0x0000008007027824 */ /* 0x050fe400078e00ff */
[C---:B---3--:R-:W-:Y:S01]  /*12d40*/  IMAD.SHL.U32 R142, R7.reuse, 0x10, RZ ;  /* 0x00000010078e7824 */ /* 0x048fe200078e00ff */
[----:B------:R-:W-:Y:S01]  /*12d50*/  SHF.L.U32 R7, R7, 0x3, RZ ;  /* 0x0000000307077819 */ /* 0x000fe200000006ff */
[----:B0-----:R-:W-:Y:S01]  /*12d60*/  IMAD R140, R9, UR12, RZ ;  /* 0x0000000c098c7c24 */ /* 0x001fe2000f8e02ff */
[----:B------:R-:W-:Y:S01]  /*12d70*/  LOP3.LUT R9, R2, 0x800, RZ, 0xc0, !PT ;  /* 0x0000080002097812 */ /* 0x000fe200078ec0ff */
[----:B------:R-:W-:Y:S01]  /*12d80*/  FFMA.FTZ R2, R137, R0, -0.17900948226451873779 ;  /* 0xbe374e4389027423 */ /* 0x000fe20000010000 */
[----:B------:R-:W-:-:S02]  /*12d90*/  LOP3.LUT R7, R7, 0x300, RZ, 0xc0, !PT ;  /* 0x0000030007077812 */ /* 0x000fc400078ec0ff */
[----:B------:R-:W-:Y:S02]  /*12da0*/  SHF.L.U32 R3, R140, 0x1, RZ ;  /* 0x000000018c037819 */ /* 0x000fe400000006ff */
[----:B-1----:R-:W-:-:S05]  /*12db0*/  LEA R6, R6, R8, 0x6 ;  /* 0x0000000806067211 */ /* 0x002fca00078e30ff */
[----:B------:R-:W-:Y:S01]  /*12dc0*/  IMAD R141, R6, UR13, RZ ;  /* 0x0000000d068d7c24 */ /* 0x000fe2000f8e02ff */
[----:B------:R-:W-:-:S03]  /*12dd0*/  LOP3.LUT R6, R142, 0xf0, RZ, 0xc0, !PT ;  /* 0x000000f08e067812 */ /* 0x000fc600078ec0ff */
[----:B------:R-:W-:Y:S01]  /*12de0*/  IMAD.SHL.U32 R4, R141, 0x2, RZ ;  /* 0x000000028d047824 */ /* 0x000fe200078e00ff */
[----:B------:R-:W-:-:S04]  /*12df0*/  IADD3 R6, PT, PT, R6, UR6, R9 ;  /* 0x0000000606067c10 */ /* 0x000fc8000fffe009 */
[----:B-----5:R-:W-:Y:S01]  /*12e00*/  IADD3 R0, P1, P2, R4, UR14, R3 ;  /* 0x0000000e04007c10 */ /* 0x020fe2000fa3e003 */
[----:B------:R-:W-:Y:S01]  /*12e10*/  FFMA.FTZ R4, R137, R2, 0.20512372255325317383 ;  /* 0x3e520bf489047423 */ /* 0x000fe20000010002 */
[----:B------:R-:W-:-:S03]  /*12e20*/  IMAD.IADD R2, R7, 0x1, R6 ;  /* 0x0000000107027824 */ /* 0x000fc600078e0206 */
[----:B------:R-:W-:Y:S01]  /*12e30*/  FFMA.FTZ R4, R137, R4, -0.24046532809734344482 ;  /* 0xbe763c8b89047423 */ /* 0x000fe20000010004 */
[----:B------:R-:W-:Y:S07]  /*12e40*/  BRA.U !UP0, `(.L_x_18) ;  /* 0x00000001080c7547 */ /* 0x000fee000b800000 */
[----:B------:R-:W-:-:S04]  /*12e50*/  SHF.L.U32 R139, R139, 0x1f, RZ ;  /* 0x0000001f8b8b7819 */ /* 0x000fc800000006ff */
[----:B------:R-:W0:Y:S02]  /*12e60*/  SYNCS.PHASECHK.TRANS64.TRYWAIT P3, [UR4], R139 ;  /* 0x0000008bff0075a7 */ /* 0x000e240008061104 */
[----:B0-----:R-:W-:Y:S05]  /*12e70*/  @!P3 BRA `(.L_x_19) ;  /* 0x0000004800a0b947 */ /* 0x001fea0003800000 */
.L_x_18:
[----:B------:R-:W-:Y:S01]  /*12e80*/  BAR.SYNC.DEFER_BLOCKING 0x0 ;  /* 0x0000000000007b1d */ /* 0x000fe20000010000 */
[----:B------:R-:W-:Y:S01]  /*12e90*/  FFMA.FTZ R4, R137, R4, 0.28857114911079406738 ;  /* 0x3e93bf9989047423 */ /* 0x000fe20000010004 */
[----:B------:R-:W-:Y:S01]  /*12ea0*/  FSEL R3, RZ, -23, P4 ;  /* 0xc1b80000ff037808 */ /* 0x000fe20002000000 */
[----:B------:R-:W-:Y:S01]  /*12eb0*/  IMAD.HI R141, R141, 0x2, RZ ;  /* 0x000000028d8d7827 */ /* 0x000fe200078e02ff */
[----:B------:R-:W-:-:S03]  /*12ec0*/  FSETP.GT.AND P4, PT, |R143|, 8.50705917302346158658e+37, PT ;  /* 0x7e8000008f00780b */ /* 0x000fc60003f84200 */
[----:B------:R-:W-:Y:S01]  /*12ed0*/  FFMA.FTZ R138, R137, R4, -0.36067417263984680176 ;  /* 0xbeb8aa49898a7423 */ /* 0x000fe20000010004 */
[----:B------:R-:W-:Y:S01]  /*12ee0*/  FSETP.GEU.AND P5, PT, |R143|, 1.175494350822287508e-38, PT ;  /* 0x008000008f00780b */ /* 0x000fe20003fae200 */
[----:B------:R-:W0:Y:S01]  /*12ef0*/  LDCU UR4, c[0x0][0x3ec] ;  /* 0x00007d80ff0477ac */ /* 0x000e220008000800 */
[----:B------:R-:W1:Y:S01]  /*12f00*/  S2R R240, SR_TID.X ;  /* 0x0000000000f07919 */ /* 0x000e620000002100 */
[C---:B------:R-:W-:Y:S01]  /*12f10*/  FFMA.FTZ R138, R137.reuse, R138, 0.48089820146560668945 ;  /* 0x3ef6384a898a7423 */ /* 0x040fe2000001008a */
[----:B------:R-:W-:Y:S02]  /*12f20*/  I2FP.F32.S32 R134, R5 ;  /* 0x0000000500867245 */ /* 0x000fe40000201400 */
[----:B------:R-:W-:Y:S01]  /*12f30*/  ISETP.GE.U32.AND P3, PT, R136, 0x7f800000, PT ;  /* 0x7f8000008800780c */ /* 0x000fe20003f66070 */
[----:B------:R-:W-:Y:S01]  /*12f40*/  FFMA.FTZ R138, R137, R138, -0.72134751081466674805 ;  /* 0xbf38aa3b898a7423 */ /* 0x000fe2000001008a */
[----:B------:R-:W2:Y:S01]  /*12f50*/  S2R R241, SR_TID.X ;  /* 0x0000000000f17919 */ /* 0x000ea20000002100 */
[----:B------:R-:W-:Y:S01]  /*12f60*/  FFMA.FTZ R135, R134, 1.1920928955078125e-07, R3 ;  /* 0x3400000086877823 */ /* 0x000fe20000010003 */
[----:B------:R-:W-:-:S04]  /*12f70*/  IMAD.HI R134, R140, 0x2, RZ ;  /* 0x000000028c867827 */ /* 0x000fc800078e02ff */
[----:B------:R-:W-:Y:S01]  /*12f80*/  FMUL R138, R137, R138 ;  /* 0x0000008a898a7220 */ /* 0x000fe20000400000 */
[----:B------:R-:W-:Y:S01]  /*12f90*/  @P4 FMUL R143, R143, 0.25 ;  /* 0x3e8000008f8f4820 */ /* 0x000fe20000400000 */
[----:B------:R-:W-:Y:S01]  /*12fa0*/  LOP3.LUT R3, R142, 0x30, RZ, 0xc0, !PT ;  /* 0x000000308e037812 */ /* 0x000fe200078ec0ff */
[----:B------:R-:W0:Y:S01]  /*12fb0*/  S2R R243, SR_CTAID.Y ;  /* 0x0000000000f37919 */ /* 0x000e220000002600 */
[----:B------:R-:W-:Y:S01]  /*12fc0*/  FMUL R138, R137, R138 ;  /* 0x0000008a898a7220 */ /* 0x000fe20000400000 */
[----:B------:R-:W-:Y:S01]  /*12fd0*/  @!P5 FMUL R143, R143, 16777216 ;  /* 0x4b8000008f8fd820 */ /* 0x000fe20000400000 */
[----:B------:R-:W-:Y:S01]  /*12fe0*/  IADD3.X R134, PT, PT, R141, UR15, R134, P1, P2 ;  /* 0x0000000f8d867c10 */ /* 0x000fe20008fe4486 */
[----:B------:R-:W3:Y:S02]  /*12ff0*/  @!P0 SYNCS.CCTL.IV [UR6+0x20000] ;  /* 0x02000000ff0089b1 */ /* 0x000ee40008000006 */
[----:B---3--:R-:W-:Y:S01]  /*13000*/  BAR.SYNC.DEFER_BLOCKING 0x0 ;  /* 0x0000000000007b1d */ /* 0x008fe20000010000 */
[----:B------:R-:W-:Y:S01]  /*13010*/  FFMA.FTZ R138, R137, 1.4426950216293334961, R138 ;  /* 0x3fb8aa3b898a7823 */ /* 0x000fe2000001008a */
[----:B------:R-:W-:-:S02]  /*13020*/  @P3 MOV R137, 0x7f800000 ;  /* 0x7f80000000893802 */ /* 0x000fc40000000f00 */
[C---:B------:R-:W-:Y:S01]  /*13030*/  FSETP.NEU.AND P1, PT, R136.reuse, RZ, PT ;  /* 0x000000ff8800720b */ /* 0x040fe20003f2d000 */
[----:B------:R-:W-:Y:S02]  /*13040*/  FADD R135, R135, R138 ;  /* 0x0000008a87877221 */ /* 0x000fe40000000000 */
[----:B------:R-:W3:Y:S01]  /*13050*/  MUFU.RCP R138, R143 ;  /* 0x0000008f008a7308 */ /* 0x000ee20000001000 */
[----:B------:R-:W-:Y:S01]  /*13060*/  LDTM.16dp32bit_t0_t15.x128 R4, tmem[UR8] ;  /* 0x00000008000479ee */ /* 0x000fe20008b80000 */
[----:B------:R-:W4:Y:S01]  /*13070*/  LDTM.16dp32bit_t16_t31.x128 R4, tmem[UR8+0x80] ;  /* 0x00008008000479ee */ /* 0x000f220008ba0000 */
[----:B------:R-:W-:Y:S01]  /*13080*/  @P3 FFMA.FTZ R135, R136, R137, +INF ;  /* 0x7f80000088873423 */ /* 0x000fe20000010089 */
[----:B------:R-:W5:Y:S04]  /*13090*/  LDCU.64 UR8, c[0x0][0x3a0] ;  /* 0x00007400ff0877ac */ /* 0x000f680008000a00 */
[----:B------:R-:W-:-:S02]  /*130a0*/  FSEL R135, R135, -INF , P1 ;  /* 0xff80000087877808 */ /* 0x000fc40000800000 */
[----:B-1----:R-:W-:Y:S02]  /*130b0*/  SHF.R.U32.HI R133, RZ, 0x2, R240 ;  /* 0x00000002ff857819 */ /* 0x002fe400000116f0 */
[----:B------:R-:W-:Y:S01]  /*130c0*/  ISETP.GE.U32.AND P6, PT, R240, 0x20, PT ;  /* 0x00000020f000780c */ /* 0x000fe20003fc6070 */
[----:B------:R-:W-:Y:S01]  /*130d0*/  FFMA R132, R135, 0.69314718246459960938, R132 ;  /* 0x3f31721887847823 */ /* 0x000fe20000000084 */
[----:B------:R-:W-:Y:S02]  /*130e0*/  LOP3.LUT R133, R133, 0x18, RZ, 0xc0, !PT ;  /* 0x0000001885857812 */ /* 0x000fe400078ec0ff */
[----:B--2---:R-:W-:Y:S02]  /*130f0*/  LOP3.LUT R242, R241, 0x3f, RZ, 0xc0, !PT ;  /* 0x0000003ff1f27812 */ /* 0x004fe400078ec0ff */
[--C-:B------:R-:W-:Y:S01]  /*13100*/  LOP3.LUT R133, R133, 0x1f, R240.reuse, 0xf8, !PT ;  /* 0x0000001f85857812 */ /* 0x100fe200078ef8f0 */
[----:B------:R-:W1:Y:S01]  /*13110*/  @!P0 SYNCS.CCTL.IV [UR6+0x20008] ;  /* 0x02000800ff0089b1 */ /* 0x000e620008000006 */
[----:B------:R-:W-:Y:S01]  /*13120*/  NOP ;  /* 0x0000000000007918 */ /* 0x000fe20000000000 */
[----:B------:R-:W2:Y:S02]  /*13130*/  S2R R241, SR_CTAID.X ;  /* 0x0000000000f17919 */ /* 0x000ea40000002500 */
[C---:B------:R-:W-:Y:S01]  /*13140*/  IMAD.SHL.U32 R139, R133.reuse, 0x8, RZ ;  /* 0x00000008858b7824 */ /* 0x040fe200078e00ff */
[----:B------:R-:W-:Y:S01]  /*13150*/  SHF.L.U32 R133, R133, 0x4, RZ ;  /* 0x0000000485857819 */ /* 0x000fe200000006ff */
[----:B----4-:R-:W-:Y:S01]  /*13160*/  @P4 FMUL R6, R6, 0.25 ;  /* 0x3e80000006064820 */ /* 0x010fe20000400000 */
[----:B------:R-:W-:Y:S01]  /*13170*/  @P4 FMUL R5, R5, 0.25 ;  /* 0x3e80000005054820 */ /* 0x000fe20000400000 */
        /* <DEDUP_REMOVED lines=14> */
[----:B------:R-:W-:Y:S01]  /*13260*/  LOP3.LUT R140, R139, 0xc0, RZ, 0xc0, !PT ;  /* 0x000000c08b8c7812 */ /* 0x000fe200078ec0ff */
[----:B------:R-:W-:Y:S01]  /*13270*/  @!P5 FMUL R6, R6, 16777216 ;  /* 0x4b8000000606d820 */ /* 0x000fe20000400000 */
        /* <DEDUP_REMOVED lines=15> */
[----:B------:R-:W-:Y:S01]  /*13370*/  IADD3 R3, PT, PT, R140, UR6, R3 ;  /* 0x000000068c037c10 */ /* 0x000fe2000fffe003 */
[C---:B---3--:R-:W-:Y:S01]  /*13380*/  FMUL R139, R138.reuse, R6 ;  /* 0x000000068a8b7220 */ /* 0x048fe20000400000 */
        /* <DEDUP_REMOVED lines=14> */
[----:B------:R-:W-:Y:S01]  /*13470*/  FMUL R142, R138, R19 ;  /* 0x000000138a8e7220 */ /* 0x000fe20000400000 */
[----:B------:R-:W-:Y:S01]  /*13480*/  F2FP.BF16.F32.PACK_AB R8, R6, R5 ;  /* 0x000000050608723e */ /* 0x000fe200000010ff */
[----:B------:R-:W-:Y:S01]  /*13490*/  @P4 FMUL R34, R34, 0.25 ;  /* 0x3e80000022224820 */ /* 0x000fe20000400000 */
[----:B------:R-:W-:Y:S01]  /*134a0*/  F2FP.BF16.F32.PACK_AB R5, R10, R7 ;  /* 0x000000070a05723e */ /* 0x000fe200000010ff */
[----:B------:R-:W-:Y:S01]  /*134b0*/  @P4 FMUL R61, R61, 0.25 ;  /* 0x3e8000003d3d4820 */ /* 0x000fe20000400000 */
[----:B------:R-:W-:Y:S01]  /*134c0*/  F2FP.BF16.F32.PACK_AB R6, R11, R12 ;  /* 0x0000000c0b06723e */ /* 0x000fe200000010ff */
[----:B------:R-:W-:Y:S01]  /*134d0*/  @P4 FMUL R32, R32, 0.25 ;  /* 0x3e80000020204820 */ /* 0x000fe20000400000 */
[----:B------:R-:W-:Y:S01]  /*134e0*/  F2FP.BF16.F32.PACK_AB R4, R139, R4 ;  /* 0x000000048b04723e */ /* 0x000fe200000010ff */
[----:B------:R-:W-:Y:S01]  /*134f0*/  @P4 FMUL R53, R53, 0.25 ;  /* 0x3e80000035354820 */ /* 0x000fe20000400000 */
[----:B------:R-:W-:Y:S01]  /*13500*/  F2FP.BF16.F32.PACK_AB R9, R140, R9 ;  /* 0x000000098c09723e */ /* 0x000fe200000010ff */
[----:B------:R-:W-:Y:S01]  /*13510*/  @!P5 FMUL R34, R34, 16777216 ;  /* 0x4b8000002222d820 */ /* 0x000fe20000400000 */
[----:B------:R-:W-:Y:S01]  /*13520*/  F2FP.BF16.F32.PACK_AB R10, R14, R13 ;  /* 0x0000000d0e0a723e */ /* 0x000fe200000010ff */
[----:B------:R-:W-:Y:S01]  /*13530*/  @P4 FMUL R62, R62, 0.25 ;  /* 0x3e8000003e3e4820 */ /* 0x000fe20000400000 */
[----:B------:R-:W-:Y:S01]  /*13540*/  F2FP.BF16.F32.PACK_AB R7, R141, R16 ;  /* 0x000000108d07723e */ /* 0x000fe200000010ff */
[----:B------:R-:W-:Y:S01]  /*13550*/  @!P5 FMUL R61, R61, 16777216 ;  /* 0x4b8000003d3dd820 */ /* 0x000fe20000400000 */
[----:B------:R-:W-:Y:S01]  /*13560*/  F2FP.BF16.F32.PACK_AB R11, R142, R17 ;  /* 0x000000118e0b723e */ /* 0x000fe200000010ff */
[----:B------:R-:W-:Y:S01]  /*13570*/  @!P5 FMUL R32, R32, 16777216 ;  /* 0x4b8000002020d820 */ /* 0x000fe20000400000 */
[----:B------:R-:W-:Y:S01]  /*13580*/  @!P5 FMUL R53, R53, 16777216 ;  /* 0x4b8000003535d820 */ /* 0x000fe20000400000 */
[----:B-1----:R-:W-:Y:S01]  /*13590*/  STS.128 [R2], R4 ;  /* 0x0000000402007388 */ /* 0x002fe20000000c00 */
[----:B------:R-:W-:Y:S01]  /*135a0*/  FMUL R159, R138, R34 ;  /* 0x000000228a9f7220 */ /* 0x000fe20000400000 */
[----:B------:R-:W-:Y:S01]  /*135b0*/  @!P5 FMUL R62, R62, 16777216 ;  /* 0x4b8000003e3ed820 */ /* 0x000fe20000400000 */
[----:B------:R-:W-:Y:S01]  /*135c0*/  FMUL R34, R138, R61 ;  /* 0x0000003d8a227220 */ /* 0x000fe20000400000 */
[----:B------:R-:W-:Y:S01]  /*135d0*/  STS.128 [R2+0x400], R8 ;  /* 0x0004000802007388 */ /* 0x000fe20000000c00 */
[----:B------:R-:W-:Y:S01]  /*135e0*/  LOP3.LUT R61, R240, 0x7f, RZ, 0xc0, !PT ;  /* 0x0000007ff03d7812 */ /* 0x000fe200078ec0ff */
[C---:B------:R-:W-:Y:S01]  /*135f0*/  FMUL R156, R138.reuse, R32 ;  /* 0x000000208a9c7220 */ /* 0x040fe20000400000 */
[C---:B------:R-:W-:Y:S01]  /*13600*/  FMUL R32, R138.reuse, R53 ;  /* 0x000000358a207220 */ /* 0x040fe20000400000 */
[----:B------:R-:W-:Y:S01]  /*13610*/  FMUL R53, R138, R62 ;  /* 0x0000003e8a357220 */ /* 0x000fe20000400000 */
[----:B------:R-:W-:Y:S01]  /*13620*/  LEA R62, R61, UR6, 0x4 ;  /* 0x000000063d3e7c11 */ /* 0x000fe2000f8e20ff */
[----:B------:R-:W-:Y:S01]  /*13630*/  BAR.SYNC.DEFER_BLOCKING 0x0 ;  /* 0x0000000000007b1d */ /* 0x000fe20000010000 */
        /* <DEDUP_REMOVED lines=23> */
[----:B------:R-:W1:Y:S01]  /*137b0*/  LDS.128 R4, [R62] ;  /* 0x000000003e047984 */ /* 0x000e620000000c00 */
[----:B------:R-:W-:Y:S01]  /*137c0*/  @!P5 FMUL R29, R29, 16777216 ;  /* 0x4b8000001d1dd820 */ /* 0x000fe20000400000 */
[----:B------:R-:W-:Y:S01]  /*137d0*/  @!P5 FMUL R30, R30, 16777216 ;  /* 0x4b8000001e1ed820 */ /* 0x000fe20000400000 */
[----:B------:R-:W-:Y:S01]  /*137e0*/  @!P5 FMUL R31, R31, 16777216 ;  /* 0x4b8000001f1fd820 */ /* 0x000fe20000400000 */
[----:B------:R-:W-:Y:S01]  /*137f0*/  LDS.128 R8, [R62+0x800] ;  /* 0x000800003e087984 */ /* 0x000fe20000000c00 */
[----:B------:R-:W-:Y:S01]  /*13800*/  @!P5 FMUL R33, R33, 16777216 ;  /* 0x4b8000002121d820 */ /* 0x000fe20000400000 */
[----:B------:R-:W-:Y:S01]  /*13810*/  @!P5 FMUL R35, R35, 16777216 ;  /* 0x4b8000002323d820 */ /* 0x000fe20000400000 */
        /* <DEDUP_REMOVED lines=27> */
[----:B------:R-:W-:Y:S01]  /*139d0*/  BAR.SYNC.DEFER_BLOCKING 0x0 ;  /* 0x0000000000007b1d */ /* 0x000fe20000010000 */
[----:B------:R-:W-:Y:S01]  /*139e0*/  F2FP.BF16.F32.PACK_AB R19, R162, R155 ;  /* 0x0000009ba213723e */ /* 0x000fe200000010ff */
        /* <DEDUP_REMOVED lines=22> */
[----:B------:R-:W-:Y:S01]  /*13b50*/  STS.128 [R2], R12 ;  /* 0x0000000c02007388 */ /* 0x000fe20000000c00 */
[----:B------:R-:W-:Y:S01]  /*13b60*/  @!P5 FMUL R48, R48, 16777216 ;  /* 0x4b8000003030d820 */ /* 0x000fe20000400000 */
[----:B------:R-:W-:Y:S01]  /*13b70*/  @!P5 FMUL R49, R49, 16777216 ;  /* 0x4b8000003131d820 */ /* 0x000fe20000400000 */
[----:B------:R-:W-:Y:S01]  /*13b80*/  @!P5 FMUL R50, R50, 16777216 ;  /* 0x4b8000003232d820 */ /* 0x000fe20000400000 */
[----:B------:R-:W-:Y:S01]  /*13b90*/  STS.128 [R2+0x400], R16 ;  /* 0x0004001002007388 */ /* 0x000fe20000000c00 */
[----:B------:R-:W-:Y:S01]  /*13ba0*/  @!P5 FMUL R51, R51, 16777216 ;  /* 0x4b8000003333d820 */ /* 0x000fe20000400000 */
[C---:B------:R-:W-:Y:S01]  /*13bb0*/  FMUL R20, R138.reuse, R36 ;  /* 0x000000248a147220 */ /* 0x040fe20000400000 */
[C---:B------:R-:W-:Y:S01]  /*13bc0*/  FMUL R21, R138.reuse, R38 ;  /* 0x000000268a157220 */ /* 0x040fe20000400000 */
[----:B------:R-:W-:Y:S01]  /*13bd0*/  BAR.SYNC.DEFER_BLOCKING 0x0 ;  /* 0x0000000000007b1d */ /* 0x000fe20000010000 */
        /* <DEDUP_REMOVED lines=23> */
[----:B------:R-:W-:Y:S01]  /*13d50*/  LDS.128 R12, [R62] ;  /* 0x000000003e0c7984 */ /* 0x000fe20000000c00 */
[----:B------:R-:W-:Y:S01]  /*13d60*/  F2FP.BF16.F32.PACK_AB R26, R154, R35 ;  /* 0x000000239a1a723e */ /* 0x000fe200000010ff */
[----:B------:R-:W-:Y:S01]  /*13d70*/  @P4 FMUL R58, R58, 0.25 ;  /* 0x3e8000003a3a4820 */ /* 0x000fe20000400000 */
[----:B------:R-:W-:Y:S01]  /*13d80*/  F2FP.BF16.F32.PACK_AB R23, R160, R153 ;  /* 0x00000099a017723e */ /* 0x000fe200000010ff */
[----:B------:R-:W-:Y:S01]  /*13d90*/  LDS.128 R16, [R62+0x800] ;  /* 0x000800003e107984 */ /* 0x000fe20000000c00 */
[----:B------:R-:W-:Y:S01]  /*13da0*/  F2FP.BF16.F32.PACK_AB R27, R164, R151 ;  /* 0x00000097a41b723e */ /* 0x000fe200000010ff */
[----:B------:R-:W-:Y:S01]  /*13db0*/  @P4 FMUL R59, R59, 0.25 ;  /* 0x3e8000003b3b4820 */ /* 0x000fe20000400000 */
[----:B------:R-:W-:Y:S01]  /*13dc0*/  @P4 FMUL R55, R55, 0.25 ;  /* 0x3e80000037374820 */ /* 0x000fe20000400000 */
[----:B------:R-:W-:Y:S01]  /*13dd0*/  BAR.SYNC.DEFER_BLOCKING 0x0 ;  /* 0x0000000000007b1d */ /* 0x000fe20000010000 */
        /* <DEDUP_REMOVED lines=19> */
[C---:B------:R-:W-:Y:S01]  /*13f10*/  FMUL R28, R138.reuse, R52 ;  /* 0x000000348a1c7220 */ /* 0x040fe20000400000 */
[C---:B------:R-:W-:Y:S01]  /*13f20*/  FMUL R29, R138.reuse, R54 ;  /* 0x000000368a1d7220 */ /* 0x040fe20000400000 */
[C---:B------:R-:W-:Y:S01]  /*13f30*/  FMUL R56, R138.reuse, R56 ;  /* 0x000000388a387220 */ /* 0x040fe20000400000 */
[C---:B------:R-:W-:Y:S01]  /*13f40*/  FMUL R33, R138.reuse, R57 ;  /* 0x000000398a217220 */ /* 0x040fe20000400000 */
[----:B------:R-:W-:Y:S01]  /*13f50*/  STS.128 [R2], R20 ;  /* 0x0000001402007388 */ /* 0x000fe20000000c00 */
[C---:B------:R-:W-:Y:S01]  /*13f60*/  FMUL R31, R138.reuse, R58 ;  /* 0x0000003a8a1f7220 */ /* 0x040fe20000400000 */
[C---:B------:R-:W-:Y:S01]  /*13f70*/  FMUL R30, R138.reuse, R59 ;  /* 0x0000003b8a1e7220 */ /* 0x040fe20000400000 */
[C---:B------:R-:W-:Y:S01]  /*13f80*/  FMUL R55, R138.reuse, R55 ;  /* 0x000000378a377220 */ /* 0x040fe20000400000 */
[----:B------:R-:W-:Y:S01]  /*13f90*/  STS.128 [R2+0x400], R24 ;  /* 0x0004001802007388 */ /* 0x000fe20000000c00 */
[C---:B------:R-:W-:Y:S01]  /*13fa0*/  FMUL R60, R138.reuse, R60 ;  /* 0x0000003c8a3c7220 */ /* 0x040fe20000400000 */
[C---:B------:R-:W-:Y:S01]  /*13fb0*/  FMUL R63, R138.reuse, R63 ;  /* 0x0000003f8a3f7220 */ /* 0x040fe20000400000 */
[C---:B------:R-:W-:Y:S01]  /*13fc0*/  FMUL R64, R138.reuse, R64 ;  /* 0x000000408a407220 */ /* 0x040fe20000400000 */
[----:B------:R-:W-:Y:S01]  /*13fd0*/  BAR.SYNC.DEFER_BLOCKING 0x0 ;  /* 0x0000000000007b1d */ /* 0x000fe20000010000 */
        /* <DEDUP_REMOVED lines=19> */
[----:B------:R-:W-:Y:S01]  /*14110*/  @P4 FMUL R76, R76, 0.25 ;  /* 0x3e8000004c4c4820 */ /* 0x000fe20000400000 */
[----:B------:R-:W-:Y:S01]  /*14120*/  @P4 FMUL R77, R77, 0.25 ;  /* 0x3e8000004d4d4820 */ /* 0x000fe20000400000 */
[----:B------:R-:W-:Y:S01]  /*14130*/  @P4 FMUL R78, R78, 0.25 ;  /* 0x3e8000004e4e4820 */ /* 0x000fe20000400000 */
[----:B------:R-:W-:Y:S01]  /*14140*/  @P4 FMUL R79, R79, 0.25 ;  /* 0x3e8000004f4f4820 */ /* 0x000fe20000400000 */
[----:B------:R-:W-:Y:S01]  /*14150*/  LDS.128 R20, [R62] ;  /* 0x000000003e147984 */ /* 0x000fe20000000c00 */
[----:B------:R-:W-:Y:S01]  /*14160*/  @P4 FMUL R80, R80, 0.25 ;  /* 0x3e80000050504820 */ /* 0x000fe20000400000 */
[----:B------:R-:W-:Y:S01]  /*14170*/  @P4 FMUL R81, R81, 0.25 ;  /* 0x3e80000051514820 */ /* 0x000fe20000400000 */
[----:B------:R-:W-:Y:S01]  /*14180*/  @P4 FMUL R82, R82, 0.25 ;  /* 0x3e80000052524820 */ /* 0x000fe20000400000 */
[----:B------:R-:W-:Y:S01]  /*14190*/  LDS.128 R24, [R62+0x800] ;  /* 0x000800003e187984 */ /* 0x000fe20000000c00 */
[----:B------:R-:W-:Y:S01]  /*141a0*/  @P4 FMUL R83, R83, 0.25 ;  /* 0x3e80000053534820 */ /* 0x000fe20000400000 */
[----:B------:R-:W-:Y:S01]  /*141b0*/  @!P5 FMUL R68, R68, 16777216 ;  /* 0x4b8000004444d820 */ /* 0x000fe20000400000 */
[----:B------:R-:W-:Y:S01]  /*141c0*/  @!P5 FMUL R70, R70, 16777216 ;  /* 0x4b8000004646d820 */ /* 0x000fe20000400000 */
[----:B------:R-:W-:Y:S01]  /*141d0*/  BAR.SYNC.DEFER_BLOCKING 0x0 ;  /* 0x0000000000007b1d */ /* 0x000fe20000010000 */
        /* <DEDUP_REMOVED lines=32> */
[----:B------:R-:W-:Y:S01]  /*143e0*/  FMUL R52, R138, R83 ;  /* 0x000000538a347220 */ /* 0x000fe20000400000 */
[----:B------:R-:W-:Y:S01]  /*143f0*/  SHF.R.U32.HI R39, RZ, 0x6, R240 ;  /* 0x00000006ff277819 */ /* 0x000fe200000116f0 */
[----:B------:R-:W-:Y:S01]  /*14400*/  @P4 FMUL R85, R85, 0.25 ;  /* 0x3e80000055554820 */ /* 0x000fe20000400000 */
[----:B------:R-:W-:Y:S01]  /*14410*/  F2FP.BF16.F32.PACK_AB R36, R37, R36 ;  /* 0x000000242524723e */ /* 0x000fe200000010ff */
[----:B------:R-:W-:Y:S01]  /*14420*/  @P4 FMUL R87, R87, 0.25 ;  /* 0x3e80000057574820 */ /* 0x000fe20000400000 */
[----:B------:R-:W-:Y:S01]  /*14430*/  SGXT.U32 R63, R39, 0x1 ;  /* 0x00000001273f781a */ /* 0x000fe20000000000 */
        /* <DEDUP_REMOVED lines=59> */
[----:B------:R-:W-:Y:S01]  /*147f0*/  F2FP.BF16.F32.PACK_AB R52, R44, R85 ;  /* 0x000000552c34723e */ /* 0x000fe200000010ff */
[----:B------:R-:W-:Y:S01]  /*14800*/  @P4 FMUL R100, R100, 0.25 ;  /* 0x3e80000064644820 */ /* 0x000fe20000400000 */
[----:B------:R-:W-:Y:S01]  /*14810*/  F2FP.BF16.F32.PACK_AB R84, R47, R84 ;  /* 0x000000542f54723e */ /* 0x000fe200000010ff */
[----:B------:R-:W-:-:S03]  /*14820*/  @P4 FMUL R101, R101, 0.25 ;  /* 0x3e80000065654820 */ /* 0x000fc60000400000 */
[----:B------:R-:W3:Y:S01]  /*14830*/  LDC R66, c[0x0][0x3e8] ;  /* 0x0000fa00ff427b82 */ /* 0x000ee20000000800 */
[----:B------:R-:W-:Y:S01]  /*14840*/  F2FP.BF16.F32.PACK_AB R85, R49, R88 ;  /* 0x000000583155723e */ /* 0x000fe200000010ff */
[----:B------:R-:W-:Y:S01]  /*14850*/  @P4 FMUL R102, R102, 0.25 ;  /* 0x3e80000066664820 */ /* 0x000fe20000400000 */
[----:B------:R-:W-:Y:S01]  /*14860*/  F2FP.BF16.F32.PACK_AB R53, R48, R89 ;  /* 0x000000593035723e */ /* 0x000fe200000010ff */
[----:B------:R-:W-:Y:S01]  /*14870*/  @P4 FMUL R103, R103, 0.25 ;  /* 0x3e80000067674820 */ /* 0x000fe20000400000 */
[----:B------:R-:W-:Y:S01]  /*14880*/  F2FP.BF16.F32.PACK_AB R86, R59, R92 ;  /* 0x0000005c3b56723e */ /* 0x000fe200000010ff */
[----:B------:R-:W-:Y:S01]  /*14890*/  @!P5 FMUL R100, R100, 16777216 ;  /* 0x4b8000006464d820 */ /* 0x000fe20000400000 */
[----:B------:R-:W-:Y:S01]  /*148a0*/  F2FP.BF16.F32.PACK_AB R54, R50, R93 ;  /* 0x0000005d3236723e */ /* 0x000fe200000010ff */
[----:B------:R-:W-:Y:S01]  /*148b0*/  @!P5 FMUL R101, R101, 16777216 ;  /* 0x4b8000006565d820 */ /* 0x000fe20000400000 */
[----:B------:R-:W-:Y:S01]  /*148c0*/  F2FP.BF16.F32.PACK_AB R87, R98, R87 ;  /* 0x000000576257723e */ /* 0x000fe200000010ff */
[----:B------:R-:W-:Y:S01]  /*148d0*/  @!P5 FMUL R102, R102, 16777216 ;  /* 0x4b8000006666d820 */ /* 0x000fe20000400000 */
[----:B------:R-:W-:Y:S01]  /*148e0*/  F2FP.BF16.F32.PACK_AB R55, R68, R97 ;  /* 0x000000614437723e */ /* 0x000fe200000010ff */
[----:B------:R-:W-:Y:S01]  /*148f0*/  @!P5 FMUL R103, R103, 16777216 ;  /* 0x4b8000006767d820 */ /* 0x000fe20000400000 */
[C---:B------:R-:W-:Y:S01]  /*14900*/  FMUL R100, R138.reuse, R100 ;  /* 0x000000648a647220 */ /* 0x040fe20000400000 */
[C---:B------:R-:W-:Y:S01]  /*14910*/  FMUL R101, R138.reuse, R101 ;  /* 0x000000658a657220 */ /* 0x040fe20000400000 */
[C---:B------:R-:W-:Y:S01]  /*14920*/  FMUL R45, R138.reuse, R102 ;  /* 0x000000668a2d7220 */ /* 0x040fe20000400000 */
[----:B------:R-:W-:Y:S01]  /*14930*/  FMUL R46, R138, R103 ;  /* 0x000000678a2e7220 */ /* 0x000fe20000400000 */
[----:B------:R-:W-:Y:S01]  /*14940*/  @P4 FMUL R105, R105, 0.25 ;  /* 0x3e80000069694820 */ /* 0x000fe20000400000 */
[----:B------:R-:W4:Y:S01]  /*14950*/  LDS.128 R40, [R62] ;  /* 0x000000003e287984 */ /* 0x000f220000000c00 */
[----:B------:R-:W-:Y:S01]  /*14960*/  @P4 FMUL R107, R107, 0.25 ;  /* 0x3e8000006b6b4820 */ /* 0x000fe20000400000 */
[----:B------:R-:W-:Y:S01]  /*14970*/  F2FP.BF16.F32.PACK_AB R56, R45, R100 ;  /* 0x000000642d38723e */ /* 0x000fe200000010ff */
[----:B------:R-:W-:Y:S01]  /*14980*/  @P4 FMUL R104, R104, 0.25 ;  /* 0x3e80000068684820 */ /* 0x000fe20000400000 */
[----:B------:R-:W-:Y:S01]  /*14990*/  LDS.128 R36, [R62+0x800] ;  /* 0x000800003e247984 */ /* 0x000fe20000000c00 */
[----:B------:R-:W-:Y:S01]  /*149a0*/  F2FP.BF16.F32.PACK_AB R92, R46, R101 ;  /* 0x000000652e5c723e */ /* 0x000fe200000010ff */
[----:B---3--:R-:W-:-:S02]  /*149b0*/  IMAD R63, R63, R66, RZ ;  /* 0x000000423f3f7224 */ /* 0x008fc400078e02ff */
[----:B------:R-:W-:Y:S01]  /*149c0*/  @P4 FMUL R106, R106, 0.25 ;  /* 0x3e8000006a6a4820 */ /* 0x000fe20000400000 */
[----:B------:R-:W-:Y:S01]  /*149d0*/  BAR.SYNC.DEFER_BLOCKING 0x0 ;  /* 0x0000000000007b1d */ /* 0x000fe20000010000 */
[----:B------:R-:W-:Y:S01]  /*149e0*/  @P4 FMUL R108, R108, 0.25 ;  /* 0x3e8000006c6c4820 */ /* 0x000fe20000400000 */
[----:B------:R-:W-:Y:S02]  /*149f0*/  IMAD R71, R66, 0x2, R63 ;  /* 0x0000000242477824 */ /* 0x000fe400078e023f */
[----:B------:R-:W-:Y:S01]  /*14a00*/  @P4 FMUL R109, R109, 0.25 ;  /* 0x3e8000006d6d4820 */ /* 0x000fe20000400000 */
[----:B------:R-:W-:Y:S01]  /*14a10*/  @P4 FMUL R110, R110, 0.25 ;  /* 0x3e8000006e6e4820 */ /* 0x000fe20000400000 */
[----:B------:R-:W-:Y:S01]  /*14a20*/  @P4 FMUL R111, R111, 0.25 ;  /* 0x3e8000006f6f4820 */ /* 0x000fe20000400000 */
[----:B------:R-:W-:Y:S01]  /*14a30*/  @P4 FMUL R112, R112, 0.25 ;  /* 0x3e80000070704820 */ /* 0x000fe20000400000 */
[----:B------:R-:W-:Y:S01]  /*14a40*/  LEA R67, R66, R71, 0x1 ;  /* 0x0000004742437211 */ /* 0x000fe200078e08ff */
[----:B------:R-:W-:Y:S01]  /*14a50*/  @P4 FMUL R113, R113, 0.25 ;  /* 0x3e80000071714820 */ /* 0x000fe20000400000 */
[----:B------:R-:W-:Y:S01]  /*14a60*/  @P4 FMUL R114, R114, 0.25 ;  /* 0x3e80000072724820 */ /* 0x000fe20000400000 */
[----:B------:R-:W-:Y:S01]  /*14a70*/  @P4 FMUL R115, R115, 0.25 ;  /* 0x3e80000073734820 */ /* 0x000fe20000400000 */
[----:B------:R-:W-:Y:S01]  /*14a80*/  @!P5 FMUL R105, R105, 16777216 ;  /* 0x4b8000006969d820 */ /* 0x000fe20000400000 */
[----:B------:R-:W-:-:S02]  /*14a90*/  IMAD R79, R66, 0x2, R67 ;  /* 0x00000002424f7824 */ /* 0x000fc400078e0243 */
        /* <DEDUP_REMOVED lines=11> */
[----:B------:R3:W-:Y:S01]  /*14b50*/  STS.128 [R2], R84 ;  /* 0x0000005402007388 */ /* 0x0007e20000000c00 */
[----:B------:R-:W-:Y:S01]  /*14b60*/  LEA R81, R66, R79, 0x1 ;  /* 0x0000004f42517211 */ /* 0x000fe200078e08ff */
        /* <DEDUP_REMOVED lines=13> */
[----:B------:R-:W-:Y:S01]  /*14c40*/  FMUL R78, R138, R115 ;  /* 0x000000738a4e7220 */ /* 0x000fe20000400000 */
[----:B------:R-:W-:Y:S01]  /*14c50*/  IMAD R89, R66, 0x2, R81 ;  /* 0x0000000242597824 */ /* 0x000fe200078e0251 */
        /* <DEDUP_REMOVED lines=11> */
[----:B------:R-:W-:Y:S01]  /*14d10*/  @P4 FMUL R128, R128, 0.25 ;  /* 0x3e80000080804820 */ /* 0x000fe20000400000 */
[----:B------:R-:W-:Y:S01]  /*14d20*/  LEA R97, R66, R89, 0x1 ;  /* 0x0000005942617211 */ /* 0x000fe200078e08ff */
[----:B------:R-:W-:Y:S01]  /*14d30*/  @P4 FMUL R130, R130, 0.25 ;  /* 0x3e80000082824820 */ /* 0x000fe20000400000 */
[----:B------:R-:W-:Y:S01]  /*14d40*/  @!P5 FMUL R118, R118, 16777216 ;  /* 0x4b8000007676d820 */ /* 0x000fe20000400000 */
[----:B------:R-:W0:Y:S01]  /*14d50*/  LDS.128 R48, [R62] ;  /* 0x000000003e307984 */ /* 0x000e220000000c00 */
[----:B------:R-:W-:Y:S01]  /*14d60*/  FMUL R124, R138, R124 ;  /* 0x0000007c8a7c7220 */ /* 0x000fe20000400000 */
[----:B------:R-:W-:-:S02]  /*14d70*/  IMAD R99, R66, 0x2, R97 ;  /* 0x0000000242637824 */ /* 0x000fc400078e0261 */
[----:B------:R-:W-:Y:S01]  /*14d80*/  FMUL R83, R138, R126 ;  /* 0x0000007e8a537220 */ /* 0x000fe20000400000 */
[----:B------:R-:W-:Y:S01]  /*14d90*/  LDS.128 R44, [R62+0x800] ;  /* 0x000800003e2c7984 */ /* 0x000fe20000000c00 */
[----:B------:R-:W-:Y:S01]  /*14da0*/  @P4 FMUL R119, R119, 0.25 ;  /* 0x3e80000077774820 */ /* 0x000fe20000400000 */
[----:B------:R-:W-:Y:S01]  /*14db0*/  @!P5 FMUL R128, R128, 16777216 ;  /* 0x4b8000008080d820 */ /* 0x000fe20000400000 */
[----:B------:R-:W-:Y:S01]  /*14dc0*/  LEA R101, R66, R99, 0x1 ;  /* 0x0000006342657211 */ /* 0x000fe200078e08ff */
[----:B------:R-:W-:Y:S01]  /*14dd0*/  BAR.SYNC.DEFER_BLOCKING 0x0 ;  /* 0x0000000000007b1d */ /* 0x000fe20000010000 */
[----:B------:R-:W-:Y:S01]  /*14de0*/  @!P5 FMUL R130, R130, 16777216 ;  /* 0x4b8000008282d820 */ /* 0x000fe20000400000 */
[----:B------:R-:W-:Y:S01]  /*14df0*/  FMUL R73, R138, R118 ;  /* 0x000000768a497220 */ /* 0x000fe20000400000 */
[----:B------:R-:W-:Y:S01]  /*14e00*/  @!P5 FMUL R119, R119, 16777216 ;  /* 0x4b8000007777d820 */ /* 0x000fe20000400000 */
[----:B------:R-:W-:Y:S02]  /*14e10*/  IMAD R103, R66, 0x2, R101 ;  /* 0x0000000242677824 */ /* 0x000fe400078e0265 */
[C---:B------:R-:W-:Y:S01]  /*14e20*/  FMUL R128, R138.reuse, R128 ;  /* 0x000000808a807220 */ /* 0x040fe20000400000 */
[----:B------:R-:W-:Y:S01]  /*14e30*/  FMUL R91, R138, R130 ;  /* 0x000000828a5b7220 */ /* 0x000fe20000400000 */
[----:B------:R-:W-:Y:S01]  /*14e40*/  F2FP.BF16.F32.PACK_AB R118, R83, R124 ;  /* 0x0000007c5376723e */ /* 0x000fe200000010ff */
[----:B------:R-:W-:Y:S01]  /*14e50*/  @P4 FMUL R116, R116, 0.25 ;  /* 0x3e80000074744820 */ /* 0x000fe20000400000 */
[----:B------:R-:W-:Y:S01]  /*14e60*/  LEA R77, R66, R103, 0x1 ;  /* 0x00000067424d7211 */ /* 0x000fe200078e08ff */
[----:B------:R-:W-:Y:S01]  /*14e70*/  @P4 FMUL R117, R117, 0.25 ;  /* 0x3e80000075754820 */ /* 0x000fe20000400000 */
[----:B------:R-:W-:Y:S01]  /*14e80*/  @P4 FMUL R120, R120, 0.25 ;  /* 0x3e80000078784820 */ /* 0x000fe20000400000 */
[----:B------:R-:W-:Y:S01]  /*14e90*/  @P4 FMUL R121, R121, 0.25 ;  /* 0x3e80000079794820 */ /* 0x000fe20000400000 */
[----:B------:R-:W-:Y:S01]  /*14ea0*/  @P4 FMUL R122, R122, 0.25 ;  /* 0x3e8000007a7a4820 */ /* 0x000fe20000400000 */
[----:B---3--:R-:W-:-:S02]  /*14eb0*/  IMAD R85, R66, 0x2, R77 ;  /* 0x0000000242557824 */ /* 0x008fc400078e024d */
[----:B------:R-:W-:Y:S01]  /*14ec0*/  @P4 FMUL R123, R123, 0.25 ;  /* 0x3e8000007b7b4820 */ /* 0x000fe20000400000 */
[----:B------:R-:W-:Y:S01]  /*14ed0*/  @P4 FMUL R125, R125, 0.25 ;  /* 0x3e8000007d7d4820 */ /* 0x000fe20000400000 */
[----:B------:R-:W-:Y:S01]  /*14ee0*/  @P4 FMUL R127, R127, 0.25 ;  /* 0x3e8000007f7f4820 */ /* 0x000fe20000400000 */
[----:B------:R-:W-:Y:S01]  /*14ef0*/  @P4 FMUL R129, R129, 0.25 ;  /* 0x3e80000081814820 */ /* 0x000fe20000400000 */
[----:B------:R-:W-:Y:S01]  /*14f00*/  LEA R87, R66, R85, 0x1 ;  /* 0x0000005542577211 */ /* 0x000fe200078e08ff */
[----:B------:R-:W-:Y:S01]  /*14f10*/  @P4 FMUL R131, R131, 0.25 ;  /* 0x3e80000083834820 */ /* 0x000fe20000400000 */
[----:B------:R-:W-:Y:S01]  /*14f20*/  FMUL R70, R138, R119 ;  /* 0x000000778a467220 */ /* 0x000fe20000400000 */
[----:B------:R-:W-:Y:S01]  /*14f30*/  @!P5 FMUL R116, R116, 16777216 ;  /* 0x4b8000007474d820 */ /* 0x000fe20000400000 */
[----:B------:R-:W-:Y:S01]  /*14f40*/  @!P5 FMUL R117, R117, 16777216 ;  /* 0x4b8000007575d820 */ /* 0x000fe20000400000 */
[----:B------:R-:W-:Y:S01]  /*14f50*/  STS.128 [R2], R56 ;  /* 0x0000003802007388 */ /* 0x000fe20000000c00 */
[----:B------:R-:W-:-:S02]  /*14f60*/  IMAD R83, R66, 0x2, R87 ;  /* 0x0000000242537824 */ /* 0x000fc400078e0257 */
[----:B------:R-:W-:Y:S01]  /*14f70*/  @!P5 FMUL R120, R120, 16777216 ;  /* 0x4b8000007878d820 */ /* 0x000fe20000400000 */
[----:B------:R-:W-:Y:S01]  /*14f80*/  @!P5 FMUL R121, R121, 16777216 ;  /* 0x4b8000007979d820 */ /* 0x000fe20000400000 */
[----:B------:R3:W-:Y:S01]  /*14f90*/  STS.128 [R2+0x400], R92 ;  /* 0x0004005c02007388 */ /* 0x0007e20000000c00 */
[----:B------:R-:W-:Y:S01]  /*14fa0*/  @!P5 FMUL R122, R122, 16777216 ;  /* 0x4b8000007a7ad820 */ /* 0x000fe20000400000 */
[----:B------:R-:W-:Y:S01]  /*14fb0*/  @!P5 FMUL R123, R123, 16777216 ;  /* 0x4b8000007b7bd820 */ /* 0x000fe20000400000 */
[----:B------:R-:W-:Y:S01]  /*14fc0*/  @!P5 FMUL R125, R125, 16777216 ;  /* 0x4b8000007d7dd820 */ /* 0x000fe20000400000 */
[----:B------:R-:W-:Y:S01]  /*14fd0*/  BAR.SYNC.DEFER_BLOCKING 0x0 ;  /* 0x0000000000007b1d */ /* 0x000fe20000010000 */
[----:B------:R-:W-:Y:S01]  /*14fe0*/  @!P5 FMUL R127, R127, 16777216 ;  /* 0x4b8000007f7fd820 */ /* 0x000fe20000400000 */
[----:B------:R-:W-:Y:S01]  /*14ff0*/  @!P5 FMUL R129, R129, 16777216 ;  /* 0x4b8000008181d820 */ /* 0x000fe20000400000 */
[----:B------:R-:W-:Y:S01]  /*15000*/  F2FP.BF16.F32.PACK_AB R119, R91, R128 ;  /* 0x000000805b77723e */ /* 0x000fe200000010ff */
[----:B------:R-:W-:Y:S01]  /*15010*/  @!P5 FMUL R131, R131, 16777216 ;  /* 0x4b8000008383d820 */ /* 0x000fe20000400000 */
[----:B------:R-:W-:Y:S01]  /*15020*/  LEA R91, R66, R83, 0x1 ;  /* 0x00000053425b7211 */ /* 0x000fe200078e08ff */
        /* <DEDUP_REMOVED lines=10> */
[----:B------:R-:W-:Y:S01]  /*150d0*/  LEA R64, P0, R63, R0, 0x1 ;  /* 0x000000003f407211 */ /* 0x000fe200078008ff */
[----:B---3--:R-:W-:Y:S01]  /*150e0*/  IMAD R93, R66, 0x2, R91 ;  /* 0x00000002425d7824 */ /* 0x008fe200078e025b */
[----:B------:R-:W-:Y:S01]  /*150f0*/  F2FP.BF16.F32.PACK_AB R104, R70, R117 ;  /* 0x000000754668723e */ /* 0x000fe200000010ff */
[----:B--2---:R-:W-:Y:S01]  /*15100*/  IMAD R241, R241, 0x40, R242 ;  /* 0x00000040f1f17824 */ /* 0x004fe200078e02f2 */
[----:B------:R-:W-:-:S02]  /*15110*/  F2FP.BF16.F32.PACK_AB R116, R73, R116 ;  /* 0x000000744974723e */ /* 0x000fc400000010ff */
[----:B------:R-:W-:Y:S01]  /*15120*/  F2FP.BF16.F32.PACK_AB R117, R75, R120 ;  /* 0x000000784b75723e */ /* 0x000fe200000010ff */
[----:B------:R-:W2:Y:S01]  /*15130*/  LDS.128 R56, [R62] ;  /* 0x000000003e387984 */ /* 0x000ea20000000c00 */
[----:B------:R-:W-:Y:S02]  /*15140*/  F2FP.BF16.F32.PACK_AB R105, R82, R121 ;  /* 0x000000795269723e */ /* 0x000fe400000010ff */
[----:B------:R-:W-:Y:S01]  /*15150*/  F2FP.BF16.F32.PACK_AB R106, R90, R125 ;  /* 0x0000007d5a6a723e */ /* 0x000fe200000010ff */
[----:B------:R-:W-:Y:S01]  /*15160*/  LDS.128 R52, [R62+0x800] ;  /* 0x000800003e347984 */ /* 0x000fe20000000c00 */
[----:B------:R-:W-:Y:S02]  /*15170*/  F2FP.BF16.F32.PACK_AB R107, R138, R129 ;  /* 0x000000818a6b723e */ /* 0x000fe400000010ff */
[----:B------:R-:W-:Y:S01]  /*15180*/  LEA.HI.X.SX32 R65, R63, R134, 0x1, P0 ;  /* 0x000000863f417211 */ /* 0x000fe200000f0eff */
[----:B------:R-:W-:Y:S01]  /*15190*/  BAR.SYNC.DEFER_BLOCKING 0x0 ;  /* 0x0000000000007b1d */ /* 0x000fe20000010000 */
[----:B------:R-:W-:-:S02]  /*151a0*/  LEA R63, R66, R93, 0x1 ;  /* 0x0000005d423f7211 */ /* 0x000fc400078e08ff */
[-C--:B------:R-:W-:Y:S02]  /*151b0*/  LEA R68, P1, R71, R0.reuse, 0x1 ;  /* 0x0000000047447211 */ /* 0x080fe400078208ff */
[----:B------:R-:W-:Y:S01]  /*151c0*/  LEA R70, P0, R67, R0, 0x1 ;  /* 0x0000000043467211 */ /* 0x000fe200078008ff */
[C---:B------:R-:W-:Y:S01]  /*151d0*/  IMAD R95, R66.reuse, 0x2, R63 ;  /* 0x00000002425f7824 */ /* 0x040fe200078e023f */
[-C--:B------:R-:W-:Y:S02]  /*151e0*/  LEA.HI.X.SX32 R69, R71, R134.reuse, 0x1, P1 ;  /* 0x0000008647457211 */ /* 0x080fe400008f0eff */
[----:B------:R-:W-:Y:S02]  /*151f0*/  LEA.HI.X.SX32 R71, R67, R134, 0x1, P0 ;  /* 0x0000008643477211 */ /* 0x000fe400000f0eff */
[----:B------:R-:W-:Y:S02]  /*15200*/  LEA R67, R66, R95, 0x1 ;  /* 0x0000005f42437211 */ /* 0x000fe400078e08ff */
[----:B------:R-:W-:-:S02]  /*15210*/  LEA R72, P0, R79, R0, 0x1 ;  /* 0x000000004f487211 */ /* 0x000fc400078008ff */
[----:B-1----:R-:W-:Y:S02]  /*15220*/  PRMT R60, R4, 0x7632, R60 ;  /* 0x00007632043c7816 */ /* 0x002fe4000000003c */
[----:B------:R-:W-:Y:S02]  /*15230*/  LEA.HI.X.SX32 R73, R79, R134, 0x1, P0 ;  /* 0x000000864f497211 */ /* 0x000fe400000f0eff */
[----:B------:R-:W-:Y:S02]  /*15240*/  LEA R74, P0, R81, R0, 0x1 ;  /* 0x00000000514a7211 */ /* 0x000fe400078008ff */
[----:B------:R-:W-:Y:S02]  /*15250*/  LOP3.LUT R133, R133, 0xf0, RZ, 0xc0, !PT ;  /* 0x000000f085857812 */ /* 0x000fe400078ec0ff */
[----:B------:R-:W-:Y:S01]  /*15260*/  LEA.HI.X.SX32 R75, R81, R134, 0x1, P0 ;  /* 0x00000086514b7211 */ /* 0x000fe200000f0eff */
[----:B------:R-:W-:Y:S04]  /*15270*/  STS.128 [R2], R116 ;  /* 0x0000007402007388 */ /* 0x000fe80000000c00 */
[----:B------:R1:W-:Y:S01]  /*15280*/  STS.128 [R2+0x400], R104 ;  /* 0x0004006802007388 */ /* 0x0003e20000000c00 */
[----:B------:R-:W-:Y:S01]  /*15290*/  BAR.SYNC.DEFER_BLOCKING 0x0 ;  /* 0x0000000000007b1d */ /* 0x000fe20000010000 */
[----:B-1----:R-:W-:Y:S01]  /*152a0*/  IMAD R105, R66, 0x2, R67 ;  /* 0x0000000242697824 */ /* 0x002fe200078e0243 */
[----:B------:R-:W-:-:S04]  /*152b0*/  PRMT R2, R5, 0x7632, R2 ;  /* 0x0000763205027816 */ /* 0x000fc80000000002 */
[----:B------:R-:W-:-:S05]  /*152c0*/  LEA R79, R66, R105, 0x1 ;  /* 0x00000069424f7211 */ /* 0x000fca00078e08ff */
[C---:B------:R-:W-:Y:S01]  /*152d0*/  IMAD R81, R66.reuse, 0x2, R79 ;  /* 0x0000000242517824 */ /* 0x040fe200078e024f */
[----:B------:R1:W-:Y:S04]  /*152e0*/  STG.E.U16 desc[UR10][R64.64], R4 ;  /* 0x0000000440007986 */ /* 0x0003e8000c10150a */
[----:B------:R-:W-:Y:S01]  /*152f0*/  LEA R107, R66, R81, 0x1 ;  /* 0x00000051426b7211 */ /* 0x000fe200078e08ff */
[----:B------:R3:W-:Y:S04]  /*15300*/  STG.E.U16 desc[UR10][R68.64], R60 ;  /* 0x0000003c44007986 */ /* 0x0007e8000c10150a */
[----:B------:R0:W-:Y:S01]  /*15310*/  STG.E.U16 desc[UR10][R70.64], R5 ;  /* 0x0000000546007986 */ /* 0x0001e2000c10150a */
[----:B-1----:R-:W-:-:S03]  /*15320*/  LEA R64, P0, R89, R0, 0x1 ;  /* 0x0000000059407211 */ /* 0x002fc600078008ff */
[----:B------:R1:W-:Y:S01]  /*15330*/  STG.E.U16 desc[UR10][R72.64], R2 ;  /* 0x0000000248007986 */ /* 0x0003e2000c10150a */
[----:B------:R-:W-:Y:S01]  /*15340*/  LEA.HI.X.SX32 R65, R89, R134, 0x1, P0 ;  /* 0x0000008659417211 */ /* 0x000fe200000f0eff */
[----:B------:R-:W-:Y:S01]  /*15350*/  IMAD R89, R66, 0x2, R107 ;  /* 0x0000000242597824 */ /* 0x000fe200078e026b */
[C---:B---3--:R-:W-:Y:S01]  /*15360*/  LEA R68, P0, R97.reuse, R0, 0x1 ;  /* 0x0000000061447211 */ /* 0x048fe200078008ff */
[----:B------:R-:W-:Y:S01]  /*15370*/  STG.E.U16 desc[UR10][R74.64], R6 ;  /* 0x000000064a007986 */ /* 0x000fe2000c10150a */
[----:B0-----:R-:W-:Y:S02]  /*15380*/  PRMT R5, R6, 0x7632, R5 ;  /* 0x0000763206057816 */ /* 0x001fe40000000005 */
[----:B------:R-:W-:Y:S02]  /*15390*/  LEA.HI.X.SX32 R69, R97, R134, 0x1, P0 ;  /* 0x0000008661457211 */ /* 0x000fe400000f0eff */
[----:B------:R-:W-:Y:S01]  /*153a0*/  LEA R97, R66, R89, 0x1 ;  /* 0x0000005942617211 */ /* 0x000fe200078e08ff */
[----:B------:R0:W-:Y:S01]  /*153b0*/  STG.E.U16 desc[UR10][R64.64], R5 ;  /* 0x0000000540007986 */ /* 0x0001e2000c10150a */
[----:B------:R-:W-:-:S02]  /*153c0*/  LEA R4, P0, R99, R0, 0x1 ;  /* 0x0000000063047211 */ /* 0x000fc400078008ff */
[----:B-1----:R-:W-:Y:S01]  /*153d0*/  PRMT R2, R7, 0x7632, R2 ;  /* 0x0000763207027816 */ /* 0x002fe20000000002 */
[C---:B------:R-:W-:Y:S01]  /*153e0*/  IMAD R109, R66.reuse, 0x2, R97 ;  /* 0x00000002426d7824 */ /* 0x040fe200078e0261 */
[----:B------:R-:W-:Y:S01]  /*153f0*/  STG.E.U16 desc[UR10][R68.64], R7 ;  /* 0x0000000744007986 */ /* 0x000fe2000c10150a */
[----:B----4-:R-:W-:Y:S02]  /*15400*/  PRMT R60, R43, 0x7632, R60 ;  /* 0x000076322b3c7816 */ /* 0x010fe4000000003c */
[----:B0-----:R-:W-:Y:S02]  /*15410*/  LEA.HI.X.SX32 R5, R99, R134, 0x1, P0 ;  /* 0x0000008663057211 */ /* 0x001fe400000f0eff */
[C---:B------:R-:W-:Y:S02]  /*15420*/  LEA R99, R66.reuse, R109, 0x1 ;  /* 0x0000006d42637211 */ /* 0x040fe400078e08ff */
[C---:B------:R-:W-:Y:S01]  /*15430*/  LEA R70, P0, R101.reuse, R0, 0x1 ;  /* 0x0000000065467211 */ /* 0x040fe200078008ff */
[----:B------:R0:W-:Y:S02]  /*15440*/  STG.E.U16 desc[UR10][R4.64], R2 ;  /* 0x0000000204007986 */ /* 0x0001e4000c10150a */
[----:B------:R-:W-:Y:S01]  /*15450*/  IMAD R75, R66, 0x2, R99 ;  /* 0x00000002424b7824 */ /* 0x000fe200078e0263 */
[----:B------:R-:W-:-:S02]  /*15460*/  LEA.HI.X.SX32 R71, R101, R134, 0x1, P0 ;  /* 0x0000008665477211 */ /* 0x000fc400000f0eff */
[C---:B------:R-:W-:Y:S02]  /*15470*/  LEA R72, P0, R103.reuse, R0, 0x1 ;  /* 0x0000000067487211 */ /* 0x040fe400078008ff */
[C---:B------:R-:W-:Y:S01]  /*15480*/  LEA R101, R66.reuse, R75, 0x1 ;  /* 0x0000004b42657211 */ /* 0x040fe200078e08ff */
[----:B------:R-:W-:Y:S01]  /*15490*/  STG.E.U16 desc[UR10][R70.64], R12 ;  /* 0x0000000c46007986 */ /* 0x000fe2000c10150a */
[----:B------:R-:W-:Y:S02]  /*154a0*/  LEA.HI.X.SX32 R73, R103, R134, 0x1, P0 ;  /* 0x0000008667497211 */ /* 0x000fe400000f0eff */
[C---:B------:R-:W-:Y:S01]  /*154b0*/  LEA R64, P0, R77.reuse, R0, 0x1 ;  /* 0x000000004d407211 */ /* 0x040fe200078008ff */
[----:B------:R-:W-:Y:S01]  /*154c0*/  IMAD R103, R66, 0x2, R101 ;  /* 0x0000000242677824 */ /* 0x000fe200078e0265 */
[----:B0-----:R-:W-:Y:S02]  /*154d0*/  PRMT R5, R12, 0x7632, R5 ;  /* 0x000076320c057816 */ /* 0x001fe40000000005 */
[----:B------:R-:W-:-:S02]  /*154e0*/  LEA.HI.X.SX32 R65, R77, R134, 0x1, P0 ;  /* 0x000000864d417211 */ /* 0x000fc400000f0eff */
[C---:B------:R-:W-:Y:S01]  /*154f0*/  LEA R77, R66.reuse, R103, 0x1 ;  /* 0x00000067424d7211 */ /* 0x040fe200078e08ff */
[----:B------:R0:W-:Y:S01]  /*15500*/  STG.E.U16 desc[UR10][R72.64], R5 ;  /* 0x0000000548007986 */ /* 0x0001e2000c10150a */
[----:B------:R-:W-:Y:S02]  /*15510*/  LEA R6, P0, R85, R0, 0x1 ;  /* 0x0000000055067211 */ /* 0x000fe400078008ff */
[----:B------:R-:W-:Y:S01]  /*15520*/  PRMT R2, R13, 0x7632, R2 ;  /* 0x000076320d027816 */ /* 0x000fe20000000002 */
[C---:B------:R-:W-:Y:S01]  /*15530*/  IMAD R111, R66.reuse, 0x2, R77 ;  /* 0x00000002426f7824 */ /* 0x040fe200078e024d */
[----:B------:R-:W-:Y:S01]  /*15540*/  LEA.HI.X.SX32 R7, R85, R134, 0x1, P0 ;  /* 0x0000008655077211 */ /* 0x000fe200000f0eff */
[----:B------:R-:W-:Y:S01]  /*15550*/  STG.E.U16 desc[UR10][R64.64], R13 ;  /* 0x0000000d40007986 */ /* 0x000fe2000c10150a */
[C---:B------:R-:W-:Y:S02]  /*15560*/  LEA R4, P0, R87.reuse, R0, 0x1 ;  /* 0x0000000057047211 */ /* 0x040fe400078008ff */
[----:B------:R-:W-:Y:S01]  /*15570*/  LEA R85, R66, R111, 0x1 ;  /* 0x0000006f42557211 */ /* 0x000fe200078e08ff */
[----:B------:R1:W-:Y:S01]  /*15580*/  STG.E.U16 desc[UR10][R6.64], R2 ;  /* 0x0000000206007986 */ /* 0x0003e2000c10150a */
[----:B0-----:R-:W-:-:S03]  /*15590*/  LEA.HI.X.SX32 R5, R87, R134, 0x1, P0 ;  /* 0x0000008657057211 */ /* 0x001fc600000f0eff */
[C---:B------:R-:W-:Y:S01]  /*155a0*/  IMAD R87, R66.reuse, 0x2, R85 ;  /* 0x0000000242577824 */ /* 0x040fe200078e0255 */
[C---:B------:R-:W-:Y:S01]  /*155b0*/  LEA R68, P0, R83.reuse, R0, 0x1 ;  /* 0x0000000053447211 */ /* 0x040fe200078008ff */
[----:B------:R0:W-:Y:S03]  /*155c0*/  STG.E.U16 desc[UR10][R4.64], R14 ;  /* 0x0000000e04007986 */ /* 0x0001e6000c10150a */
[C---:B------:R-:W-:Y:S02]  /*155d0*/  LEA R73, R66.reuse, R87, 0x1 ;  /* 0x0000005742497211 */ /* 0x040fe400078e08ff */
[----:B------:R-:W-:Y:S02]  /*155e0*/  LEA.HI.X.SX32 R69, R83, R134, 0x1, P0 ;  /* 0x0000008653457211 */ /* 0x000fe400000f0eff */
[----:B------:R-:W-:Y:S01]  /*155f0*/  LEA R70, P0, R91, R0, 0x1 ;  /* 0x000000005b467211 */ /* 0x000fe200078008ff */
[----:B------:R-:W-:Y:S01]  /*15600*/  IMAD R83, R66, 0x2, R73 ;  /* 0x0000000242537824 */ /* 0x000fe200078e0249 */
[----:B-1----:R-:W-:-:S02]  /*15610*/  PRMT R2, R15, 0x7632, R2 ;  /* 0x000076320f027816 */ /* 0x002fc40000000002 */
[----:B------:R-:W-:Y:S02]  /*15620*/  LEA.HI.X.SX32 R71, R91, R134, 0x1, P0 ;  /* 0x000000865b477211 */ /* 0x000fe400000f0eff */
[----:B------:R-:W-:Y:S02]  /*15630*/  LEA R91, R66, R83, 0x1 ;  /* 0x00000053425b7211 */ /* 0x000fe400078e08ff */
[C---:B------:R-:W-:Y:S02]  /*15640*/  LEA R12, P0, R93.reuse, R0, 0x1 ;  /* 0x000000005d0c7211 */ /* 0x040fe400078008ff */
[----:B0-----:R-:W-:Y:S01]  /*15650*/  PRMT R5, R14, 0x7632, R5 ;  /* 0x000076320e057816 */ /* 0x001fe20000000005 */
[C---:B------:R-:W-:Y:S01]  /*15660*/  IMAD R113, R66.reuse, 0x2, R91 ;  /* 0x0000000242717824 */ /* 0x040fe200078e025b */
[----:B------:R-:W-:Y:S02]  /*15670*/  LEA.HI.X.SX32 R13, R93, R134, 0x1, P0 ;  /* 0x000000865d0d7211 */ /* 0x000fe400000f0eff */
[----:B------:R-:W-:Y:S01]  /*15680*/  LEA R6, P0, R63, R0, 0x1 ;  /* 0x000000003f067211 */ /* 0x000fe200078008ff */
[----:B------:R0:W-:Y:S01]  /*15690*/  STG.E.U16 desc[UR10][R68.64], R5 ;  /* 0x0000000544007986 */ /* 0x0001e2000c10150a */
[----:B------:R-:W-:-:S02]  /*156a0*/  LEA R93, R66, R113, 0x1 ;  /* 0x00000071425d7211 */ /* 0x000fc400078e08ff */
[----:B------:R-:W-:Y:S01]  /*156b0*/  LEA.HI.X.SX32 R7, R63, R134, 0x1, P0 ;  /* 0x000000863f077211 */ /* 0x000fe200000f0eff */
[----:B------:R-:W-:Y:S01]  /*156c0*/  STG.E.U16 desc[UR10][R70.64], R15 ;  /* 0x0000000f46007986 */ /* 0x000fe2000c10150a */
[-C--:B------:R-:W-:Y:S01]  /*156d0*/  LEA R4, P0, R95, R0.reuse, 0x1 ;  /* 0x000000005f047211 */ /* 0x080fe200078008ff */
[C---:B------:R-:W-:Y:S02]  /*156e0*/  IMAD R63, R66.reuse, 0x2, R93 ;  /* 0x00000002423f7824 */ /* 0x040fe400078e025d */
[----:B------:R-:W-:Y:S03]  /*156f0*/  STG.E.U16 desc[UR10][R12.64], R2 ;  /* 0x000000020c007986 */ /* 0x000fe6000c10150a */
[----:B------:R-:W-:Y:S01]  /*15700*/  LEA R194, P2, R63, R0, 0x1 ;  /* 0x000000003fc27211 */ /* 0x000fe200078408ff */
[----:B------:R1:W-:Y:S01]  /*15710*/  STG.E.U16 desc[UR10][R6.64], R20 ;  /* 0x0000001406007986 */ /* 0x0003e2000c10150a */
[----:B0-----:R-:W-:-:S02]  /*15720*/  LEA R69, R66, R63, 0x1 ;  /* 0x0000003f42457211 */ /* 0x001fc400078e08ff */
[----:B------:R-:W-:Y:S02]  /*15730*/  LEA.HI.X.SX32 R5, R95, R134, 0x1, P0 ;  /* 0x000000865f057211 */ /* 0x000fe400000f0eff */
[----:B------:R-:W-:Y:S01]  /*15740*/  LEA R64, P0, R67, R0, 0x1 ;  /* 0x0000000043407211 */ /* 0x000fe200078008ff */
[C---:B------:R-:W-:Y:S01]  /*15750*/  IMAD R95, R66.reuse, 0x2, R69 ;  /* 0x00000002425f7824 */ /* 0x040fe200078e0245 */
[-C--:B------:R-:W-:Y:S02]  /*15760*/  LEA.HI.X.SX32 R195, R63, R134.reuse, 0x1, P2 ;  /* 0x000000863fc37211 */ /* 0x080fe400010f0eff */
[----:B------:R-:W-:Y:S02]  /*15770*/  LEA.HI.X.SX32 R65, R67, R134, 0x1, P0 ;  /* 0x0000008643417211 */ /* 0x000fe400000f0eff */
[----:B------:R-:W-:Y:S02]  /*15780*/  LEA R67, R66, R95, 0x1 ;  /* 0x0000005f42437211 */ /* 0x000fe400078e08ff */
[----:B------:R-:W-:-:S02]  /*15790*/  LEA R14, P0, R105, R0, 0x1 ;  /* 0x00000000690e7211 */ /* 0x000fc400078008ff */
[----:B-1----:R-:W-:Y:S01]  /*157a0*/  PRMT R7, R20, 0x7632, R7 ;  /* 0x0000763214077816 */ /* 0x002fe20000000007 */
[C---:B------:R-:W-:Y:S01]  /*157b0*/  IMAD R71, R66.reuse, 0x2, R67 ;  /* 0x0000000242477824 */ /* 0x040fe200078e0243 */
[----:B------:R-:W-:Y:S02]  /*157c0*/  LEA.HI.X.SX32 R15, R105, R134, 0x1, P0 ;  /* 0x00000086690f7211 */ /* 0x000fe400000f0eff */
[C---:B------:R-:W-:Y:S01]  /*157d0*/  LEA R12, P0, R79.reuse, R0, 0x1 ;  /* 0x000000004f0c7211 */ /* 0x040fe200078008ff */
[----:B------:R0:W-:Y:S01]  /*157e0*/  STG.E.U16 desc[UR10][R4.64], R7 ;  /* 0x0000000704007986 */ /* 0x0001e2000c10150a */
[C---:B------:R-:W-:Y:S02]  /*157f0*/  LEA R105, R66.reuse, R71, 0x1 ;  /* 0x0000004742697211 */ /* 0x040fe400078e08ff */
[----:B------:R-:W-:Y:S01]  /*15800*/  LEA.HI.X.SX32 R13, R79, R134, 0x1, P0 ;  /* 0x000000864f0d7211 */ /* 0x000fe200000f0eff */
[----:B------:R1:W-:Y:S01]  /*15810*/  STG.E.U16 desc[UR10][R64.64], R21 ;  /* 0x0000001540007986 */ /* 0x0003e2000c10150a */
[----:B------:R-:W-:Y:S01]  /*15820*/  LEA R6, P0, R81, R0, 0x1 ;  /* 0x0000000051067211 */ /* 0x000fe200078008ff */
[----:B------:R-:W-:Y:S01]  /*15830*/  IMAD R115, R66, 0x2, R105 ;  /* 0x0000000242737824 */ /* 0x000fe200078e0269 */
[----:B------:R-:W-:-:S02]  /*15840*/  PRMT R2, R21, 0x7632, R2 ;  /* 0x0000763215027816 */ /* 0x000fc40000000002 */
[----:B------:R-:W-:Y:S02]  /*15850*/  LEA R20, P1, R89, R0, 0x1 ;  /* 0x0000000059147211 */ /* 0x000fe400078208ff */
[----:B------:R-:W-:Y:S01]  /*15860*/  LEA R79, R66, R115, 0x1 ;  /* 0x00000073424f7211 */ /* 0x000fe200078e08ff */
[----:B------:R3:W-:Y:S01]  /*15870*/  STG.E.U16 desc[UR10][R14.64], R2 ;  /* 0x000000020e007986 */ /* 0x0007e2000c10150a */
[----:B0-----:R-:W-:Y:S02]  /*15880*/  PRMT R5, R22, 0x7632, R5 ;  /* 0x0000763216057816 */ /* 0x001fe40000000005 */
[----:B------:R-:W-:Y:S01]  /*15890*/  LEA.HI.X.SX32 R7, R81, R134, 0x1, P0 ;  /* 0x0000008651077211 */ /* 0x000fe200000f0eff */
[----:B-1----:R-:W-:Y:S01]  /*158a0*/  IMAD R65, R66, 0x2, R79 ;  /* 0x0000000242417824 */ /* 0x002fe200078e024f */
[----:B------:R-:W-:Y:S01]  /*158b0*/  LEA R4, P0, R107, R0, 0x1 ;  /* 0x000000006b047211 */ /* 0x000fe200078008ff */
[----:B------:R0:W-:Y:S01]  /*158c0*/  STG.E.U16 desc[UR10][R12.64], R22 ;  /* 0x000000160c007986 */ /* 0x0001e2000c10150a */
[----:B------:R-:W-:-:S02]  /*158d0*/  LEA.HI.X.SX32 R21, R89, R134, 0x1, P1 ;  /* 0x0000008659157211 */ /* 0x000fc400008f0eff */
[----:B------:R-:W-:Y:S01]  /*158e0*/  LEA R81, R66, R65, 0x1 ;  /* 0x0000004142517211 */ /* 0x000fe200078e08ff */
[----:B------:R1:W-:Y:S01]  /*158f0*/  STG.E.U16 desc[UR10][R6.64], R5 ;  /* 0x0000000506007986 */ /* 0x0003e2000c10150a */
[----:B------:R-:W-:Y:S02]  /*15900*/  LEA R222, P2, R67, R0, 0x1 ;  /* 0x0000000043de7211 */ /* 0x000fe400078408ff */
[----:B---3--:R-:W-:Y:S02]  /*15910*/  PRMT R2, R23, 0x7632, R2 ;  /* 0x0000763217027816 */ /* 0x008fe40000000002 */
[----:B------:R-:W-:Y:S02]  /*15920*/  LEA.HI.X.SX32 R223, R67, R134, 0x1, P2 ;  /* 0x0000008643df7211 */ /* 0x000fe400010f0eff */
[----:B------:R-:W-:Y:S02]  /*15930*/  LEA R218, P2, R115, R0, 0x1 ;  /* 0x0000000073da7211 */ /* 0x000fe400078408ff */
[----:B0-----:R-:W-:-:S02]  /*15940*/  PRMT R22, R40, 0x7632, R22 ;  /* 0x0000763228167816 */ /* 0x001fc40000000016 */
[-C--:B------:R-:W-:Y:S02]  /*15950*/  LEA.HI.X.SX32 R219, R115, R134.reuse, 0x1, P2 ;  /* 0x0000008673db7211 */ /* 0x080fe400010f0eff */
[----:B-1----:R-:W-:Y:S01]  /*15960*/  LEA.HI.X.SX32 R5, R107, R134, 0x1, P0 ;  /* 0x000000866b057211 */ /* 0x002fe200000f0eff */
[C---:B------:R-:W-:Y:S01]  /*15970*/  IMAD R107, R66.reuse, 0x2, R81 ;  /* 0x00000002426b7824 */ /* 0x040fe200078e0251 */
[-C--:B------:R-:W-:Y:S02]  /*15980*/  LEA R14, P0, R97, R0.reuse, 0x1 ;  /* 0x00000000610e7211 */ /* 0x080fe400078008ff */
[----:B------:R-:W-:Y:S01]  /*15990*/  LEA R212, P2, R81, R0, 0x1 ;  /* 0x0000000051d47211 */ /* 0x000fe200078408ff */
[----:B------:R0:W-:Y:S01]  /*159a0*/  STG.E.U16 desc[UR10][R4.64], R23 ;  /* 0x0000001704007986 */ /* 0x0001e2000c10150a */
[C---:B------:R-:W-:Y:S02]  /*159b0*/  LEA R89, R66.reuse, R107, 0x1 ;  /* 0x0000006b42597211 */ /* 0x040fe400078e08ff */
[----:B------:R-:W-:Y:S01]  /*159c0*/  LEA.HI.X.SX32 R15, R97, R134, 0x1, P0 ;  /* 0x00000086610f7211 */ /* 0x000fe200000f0eff */
[----:B------:R1:W-:Y:S01]  /*159d0*/  STG.E.U16 desc[UR10][R20.64], R2 ;  /* 0x0000000214007986 */ /* 0x0003e2000c10150a */
[----:B------:R-:W-:Y:S01]  /*159e0*/  LEA R6, P0, R109, R0, 0x1 ;  /* 0x000000006d067211 */ /* 0x000fe200078008ff */
[----:B------:R-:W-:Y:S01]  /*159f0*/  IMAD R97, R66, 0x2, R89 ;  /* 0x0000000242617824 */ /* 0x000fe200078e0259 */
[-C--:B------:R-:W-:Y:S01]  /*15a00*/  LEA.HI.X.SX32 R213, R81, R134.reuse, 0x1, P2 ;  /* 0x0000008651d57211 */ /* 0x080fe200010f0eff */
[----:B------:R-:W-:Y:S01]  /*15a10*/  STG.E.U16 desc[UR10][R14.64], R32 ;  /* 0x000000200e007986 */ /* 0x000fe2000c10150a */
[----:B------:R-:W-:-:S02]  /*15a20*/  LEA.HI.X.SX32 R7, R109, R134, 0x1, P0 ;  /* 0x000000866d077211 */ /* 0x000fc400000f0eff */
        /* <DEDUP_REMOVED lines=8> */
[----:B-1----:R-:W-:Y:S01]  /*15ab0*/  PRMT R2, R33, 0x7632, R2 ;  /* 0x0000763221027816 */ /* 0x002fe20000000002 */
[----:B------:R-:W-:Y:S01]  /*15ac0*/  STG.E.U16 desc[UR10][R12.64], R33 ;  /* 0x000000210c007986 */ /* 0x000fe2000c10150a */
[----:B------:R-:W-:Y:S01]  /*15ad0*/  LEA R200, P2, R97, R0, 0x1 ;  /* 0x0000000061c87211 */ /* 0x000fe200078408ff */
[----:B------:R-:W-:-:S03]  /*15ae0*/  IMAD R99, R66, 0x2, R23 ;  /* 0x0000000242637824 */ /* 0x000fc600078e0217 */
[----:B------:R-:W-:Y:S02]  /*15af0*/  LEA.HI.X.SX32 R201, R97, R134, 0x1, P2 ;  /* 0x0000008661c97211 */ /* 0x000fe400010f0eff */
[----:B------:R-:W-:Y:S02]  /*15b00*/  LEA R198, P2, R23, R0, 0x1 ;  /* 0x0000000017c67211 */ /* 0x000fe400078408ff */
[----:B0-----:R-:W-:Y:S02]  /*15b10*/  LEA.HI.X.SX32 R5, R75, R134, 0x1, P0 ;  /* 0x000000864b057211 */ /* 0x001fe400000f0eff */
[C---:B------:R-:W-:Y:S02]  /*15b20*/  LEA R20, P0, R101.reuse, R0, 0x1 ;  /* 0x0000000065147211 */ /* 0x040fe400078008ff */
[----:B------:R-:W-:Y:S01]  /*15b30*/  LEA R75, R66, R99, 0x1 ;  /* 0x00000063424b7211 */ /* 0x000fe200078e08ff */
[----:B------:R0:W-:Y:S01]  /*15b40*/  STG.E.U16 desc[UR10][R4.64], R2 ;  /* 0x0000000204007986 */ /* 0x0001e2000c10150a */
[----:B------:R-:W-:-:S02]  /*15b50*/  LEA.HI.X.SX32 R21, R101, R134, 0x1, P0 ;  /* 0x0000008665157211 */ /* 0x000fc400000f0eff */
[----:B------:R-:W-:Y:S01]  /*15b60*/  LEA R14, P0, R103, R0, 0x1 ;  /* 0x00000000670e7211 */ /* 0x000fe200078008ff */
[C---:B------:R-:W-:Y:S01]  /*15b70*/  IMAD R101, R66.reuse, 0x2, R75 ;  /* 0x0000000242657824 */ /* 0x040fe200078e024b */
[-C--:B------:R-:W-:Y:S01]  /*15b80*/  LEA.HI.X.SX32 R199, R23, R134.reuse, 0x1, P2 ;  /* 0x0000008617c77211 */ /* 0x080fe200010f0eff */
[----:B------:R-:W-:Y:S01]  /*15b90*/  STG.E.U16 desc[UR10][R20.64], R34 ;  /* 0x0000002214007986 */ /* 0x000fe2000c10150a */
[----:B------:R-:W-:Y:S02]  /*15ba0*/  LEA.HI.X.SX32 R15, R103, R134, 0x1, P0 ;  /* 0x00000086670f7211 */ /* 0x000fe400000f0eff */
[----:B------:R-:W-:Y:S02]  /*15bb0*/  LEA R119, R66, R101, 0x1 ;  /* 0x0000006542777211 */ /* 0x000fe400078e08ff */
[C---:B------:R-:W-:Y:S02]  /*15bc0*/  LEA R6, P0, R77.reuse, R0, 0x1 ;  /* 0x000000004d067211 */ /* 0x040fe400078008ff */
[----:B0-----:R-:W-:Y:S01]  /*15bd0*/  PRMT R5, R34, 0x7632, R5 ;  /* 0x0000763222057816 */ /* 0x001fe20000000005 */
[----:B------:R-:W-:Y:S01]  /*15be0*/  IMAD R103, R66, 0x2, R119 ;  /* 0x0000000242677824 */ /* 0x000fe200078e0277 */
[----:B------:R-:W-:-:S02]  /*15bf0*/  LEA.HI.X.SX32 R7, R77, R134, 0x1, P0 ;  /* 0x000000864d077211 */ /* 0x000fc400000f0eff */
[C---:B------:R-:W-:Y:S01]  /*15c00*/  LEA R12, P0, R111.reuse, R0, 0x1 ;  /* 0x000000006f0c7211 */ /* 0x040fe200078008ff */
[----:B------:R0:W-:Y:S01]  /*15c10*/  STG.E.U16 desc[UR10][R14.64], R5 ;  /* 0x000000050e007986 */ /* 0x0001e2000c10150a */
[C---:B------:R-:W-:Y:S02]  /*15c20*/  LEA R33, R66.reuse, R103, 0x1 ;  /* 0x0000006742217211 */ /* 0x040fe400078e08ff */
[----:B------:R-:W-:Y:S01]  /*15c30*/  LEA.HI.X.SX32 R13, R111, R134, 0x1, P0 ;  /* 0x000000866f0d7211 */ /* 0x000fe200000f0eff */
[----:B------:R-:W-:Y:S01]  /*15c40*/  STG.E.U16 desc[UR10][R6.64], R35 ;  /* 0x0000002306007986 */ /* 0x000fe2000c10150a */
[-C--:B------:R-:W-:Y:S01]  /*15c50*/  LEA R4, P0, R85, R0.reuse, 0x1 ;  /* 0x0000000055047211 */ /* 0x080fe200078008ff */
[----:B------:R-:W-:Y:S01]  /*15c60*/  IMAD R77, R66, 0x2, R33 ;  /* 0x00000002424d7824 */ /* 0x000fe200078e0221 */
[----:B------:R-:W-:Y:S02]  /*15c70*/  PRMT R2, R35, 0x7632, R2 ;  /* 0x0000763223027816 */ /* 0x000fe40000000002 */
[----:B------:R-:W-:-:S02]  /*15c80*/  LEA R192, P2, R101, R0, 0x1 ;  /* 0x0000000065c07211 */ /* 0x000fc400078408ff */
[C---:B------:R-:W-:Y:S01]  /*15c90*/  LEA R111, R66.reuse, R77, 0x1 ;  /* 0x0000004d426f7211 */ /* 0x040fe200078e08ff */
[----:B------:R1:W-:Y:S01]  /*15ca0*/  STG.E.U16 desc[UR10][R12.64], R2 ;  /* 0x000000020c007986 */ /* 0x0003e2000c10150a */
[----:B0-----:R-:W-:Y:S02]  /*15cb0*/  LEA.HI.X.SX32 R5, R85, R134, 0x1, P0 ;  /* 0x0000008655057211 */ /* 0x001fe400000f0eff */
[-C--:B------:R-:W-:Y:S01]  /*15cc0*/  LEA R20, P0, R87, R0.reuse, 0x1 ;  /* 0x0000000057147211 */ /* 0x080fe200078008ff */
[C---:B------:R-:W-:Y:S01]  /*15cd0*/  IMAD R121, R66.reuse, 0x2, R111 ;  /* 0x0000000242797824 */ /* 0x040fe200078e026f */
[----:B------:R-:W-:Y:S01]  /*15ce0*/  LEA R14, P1, R73, R0, 0x1 ;  /* 0x00000000490e7211 */ /* 0x000fe200078208ff */
[----:B------:R0:W-:Y:S01]  /*15cf0*/  STG.E.U16 desc[UR10][R4.64], R40 ;  /* 0x0000002804007986 */ /* 0x0001e2000c10150a */
[----:B------:R-:W-:Y:S02]  /*15d00*/  LEA.HI.X.SX32 R21, R87, R134, 0x1, P0 ;  /* 0x0000008657157211 */ /* 0x000fe400000f0eff */
[----:B------:R-:W-:-:S02]  /*15d10*/  LEA R85, R66, R121, 0x1 ;  /* 0x0000007942557211 */ /* 0x000fc400078e08ff */
[----:B------:R-:W-:Y:S01]  /*15d20*/  LEA.HI.X.SX32 R15, R73, R134, 0x1, P1 ;  /* 0x00000086490f7211 */ /* 0x000fe200008f0eff */
[----:B------:R-:W-:Y:S01]  /*15d30*/  STG.E.U16 desc[UR10][R20.64], R22 ;  /* 0x0000001614007986 */ /* 0x000fe2000c10150a */
[----:B-1----:R-:W-:Y:S01]  /*15d40*/  PRMT R2, R41, 0x7632, R2 ;  /* 0x0000763229027816 */ /* 0x002fe20000000002 */
[C---:B------:R-:W-:Y:S01]  /*15d50*/  IMAD R87, R66.reuse, 0x2, R85 ;  /* 0x0000000242577824 */ /* 0x040fe200078e0255 */
[-C--:B------:R-:W-:Y:S01]  /*15d60*/  LEA R226, P0, R83, R0.reuse, 0x1 ;  /* 0x0000000053e27211 */ /* 0x080fe200078008ff */
[----:B------:R1:W-:Y:S01]  /*15d70*/  STG.E.U16 desc[UR10][R14.64], R41 ;  /* 0x000000290e007986 */ /* 0x0003e2000c10150a */
[----:B------:R-:W-:Y:S02]  /*15d80*/  LEA R228, P1, R91, R0, 0x1 ;  /* 0x000000005be47211 */ /* 0x000fe400078208ff */
[----:B------:R-:W-:Y:S02]  /*15d90*/  LEA R7, R66, R87, 0x1 ;  /* 0x0000005742077211 */ /* 0x000fe400078e08ff */
[----:B------:R-:W-:-:S02]  /*15da0*/  LEA.HI.X.SX32 R227, R83, R134, 0x1, P0 ;  /* 0x0000008653e37211 */ /* 0x000fc400000f0eff */
[----:B------:R-:W-:Y:S01]  /*15db0*/  LEA.HI.X.SX32 R229, R91, R134, 0x1, P1 ;  /* 0x000000865be57211 */ /* 0x000fe200008f0eff */
[C---:B------:R-:W-:Y:S01]  /*15dc0*/  IMAD R13, R66.reuse, 0x2, R7 ;  /* 0x00000002420d7824 */ /* 0x040fe200078e0207 */
[-C--:B------:R-:W-:Y:S01]  /*15dd0*/  LEA R230, P0, R113, R0.reuse, 0x1 ;  /* 0x0000000071e67211 */ /* 0x080fe200078008ff */
[----:B------:R3:W-:Y:S01]  /*15de0*/  STG.E.U16 desc[UR10][R226.64], R2 ;  /* 0x00000002e2007986 */ /* 0x0007e2000c10150a */
[----:B------:R-:W-:Y:S02]  /*15df0*/  LEA R232, P1, R93, R0, 0x1 ;  /* 0x000000005de87211 */ /* 0x000fe400078208ff */
[C---:B------:R-:W-:Y:S01]  /*15e00*/  LEA R35, R66.reuse, R13, 0x1 ;  /* 0x0000000d42237211 */ /* 0x040fe200078e08ff */
[----:B------:R2:W-:Y:S01]  /*15e10*/  STG.E.U16 desc[UR10][R228.64], R42 ;  /* 0x0000002ae4007986 */ /* 0x0005e2000c10150a */
[-C--:B------:R-:W-:Y:S02]  /*15e20*/  LEA.HI.X.SX32 R231, R113, R134.reuse, 0x1, P0 ;  /* 0x0000008671e77211 */ /* 0x080fe400000f0eff */
[----:B------:R-:W-:Y:S01]  /*15e30*/  LEA.HI.X.SX32 R233, R93, R134, 0x1, P1 ;  /* 0x000000865de97211 */ /* 0x000fe200008f0eff */
[----:B0-----:R-:W-:Y:S01]  /*15e40*/  IMAD R5, R66, 0x2, R35 ;  /* 0x0000000242057824 */ /* 0x001fe200078e0223 */
[----:B------:R-:W-:-:S02]  /*15e50*/  LEA R184, P0, R69, R0, 0x1 ;  /* 0x0000000045b87211 */ /* 0x000fc400078008ff */
[----:B------:R-:W-:Y:S02]  /*15e60*/  LEA R224, P1, R95, R0, 0x1 ;  /* 0x000000005fe07211 */ /* 0x000fe400078208ff */
[C---:B-1----:R-:W-:Y:S02]  /*15e70*/  LEA R15, R66.reuse, R5, 0x1 ;  /* 0x00000005420f7211 */ /* 0x042fe400078e08ff */
[-C--:B------:R-:W-:Y:S02]  /*15e80*/  LEA.HI.X.SX32 R185, R69, R134.reuse, 0x1, P0 ;  /* 0x0000008645b97211 */ /* 0x080fe400000f0eff */
[----:B------:R-:W-:Y:S01]  /*15e90*/  LEA.HI.X.SX32 R225, R95, R134, 0x1, P1 ;  /* 0x000000865fe17211 */ /* 0x000fe200008f0eff */
[----:B------:R-:W-:Y:S01]  /*15ea0*/  IMAD R21, R66, 0x2, R15 ;  /* 0x0000000242157824 */ /* 0x000fe200078e020f */
[-C--:B------:R-:W-:Y:S02]  /*15eb0*/  LEA R216, P0, R71, R0.reuse, 0x1 ;  /* 0x0000000047d87211 */ /* 0x080fe400078008ff */
[----:B------:R-:W-:-:S02]  /*15ec0*/  LEA R220, P1, R105, R0, 0x1 ;  /* 0x0000000069dc7211 */ /* 0x000fc400078208ff */
[C---:B------:R-:W-:Y:S02]  /*15ed0*/  LEA R41, R66.reuse, R21, 0x1 ;  /* 0x0000001542297211 */ /* 0x040fe400078e08ff */
[-C--:B------:R-:W-:Y:S02]  /*15ee0*/  LEA.HI.X.SX32 R217, R71, R134.reuse, 0x1, P0 ;  /* 0x0000008647d97211 */ /* 0x080fe400000f0eff */
[----:B------:R-:W-:Y:S01]  /*15ef0*/  LEA.HI.X.SX32 R221, R105, R134, 0x1, P1 ;  /* 0x0000008669dd7211 */ /* 0x000fe200008f0eff */
[C---:B------:R-:W-:Y:S01]  /*15f00*/  IMAD R63, R66.reuse, 0x2, R41 ;  /* 0x00000002423f7824 */ /* 0x040fe200078e0229 */
[-C--:B------:R-:W-:Y:S02]  /*15f10*/  LEA R208, P1, R65, R0.reuse, 0x1 ;  /* 0x0000000041d07211 */ /* 0x080fe400078208ff */
[----:B------:R-:W-:Y:S02]  /*15f20*/  LEA R214, P0, R79, R0, 0x1 ;  /* 0x000000004fd67211 */ /* 0x000fe400078008ff */
[----:B------:R-:W-:-:S02]  /*15f30*/  LEA R67, R66, R63, 0x1 ;  /* 0x0000003f42437211 */ /* 0x000fc400078e08ff */
[-C--:B------:R-:W-:Y:S02]  /*15f40*/  LEA.HI.X.SX32 R209, R65, R134.reuse, 0x1, P1 ;  /* 0x0000008641d17211 */ /* 0x080fe400008f0eff */
[----:B------:R-:W-:Y:S01]  /*15f50*/  LEA.HI.X.SX32 R215, R79, R134, 0x1, P0 ;  /* 0x000000864fd77211 */ /* 0x000fe200000f0eff */
[C---:B------:R-:W-:Y:S01]  /*15f60*/  IMAD R69, R66.reuse, 0x2, R67 ;  /* 0x0000000242457824 */ /* 0x040fe200078e0243 */
[-C--:B------:R-:W-:Y:S02]  /*15f70*/  LEA R206, P1, R89, R0.reuse, 0x1 ;  /* 0x0000000059ce7211 */ /* 0x080fe400078208ff */
[----:B------:R-:W-:Y:S02]  /*15f80*/  LEA R210, P0, R107, R0, 0x1 ;  /* 0x000000006bd27211 */ /* 0x000fe400078008ff */
[----:B------:R-:W-:Y:S02]  /*15f90*/  LEA R71, R66, R69, 0x1 ;  /* 0x0000004542477211 */ /* 0x000fe400078e08ff */
[----:B------:R-:W-:-:S02]  /*15fa0*/  LEA.HI.X.SX32 R207, R89, R134, 0x1, P1 ;  /* 0x0000008659cf7211 */ /* 0x000fc400008f0eff */
[----:B------:R-:W-:Y:S01]  /*15fb0*/  LEA R202, P1, R109, R0, 0x1 ;  /* 0x000000006dca7211 */ /* 0x000fe200078208ff */
[C---:B------:R-:W-:Y:S01]  /*15fc0*/  IMAD R65, R66.reuse, 0x2, R71 ;  /* 0x0000000242417824 */ /* 0x040fe200078e0247 */
[-C--:B------:R-:W-:Y:S02]  /*15fd0*/  LEA.HI.X.SX32 R211, R107, R134.reuse, 0x1, P0 ;  /* 0x000000866bd37211 */ /* 0x080fe400000f0eff */
[----:B------:R-:W-:Y:S02]  /*15fe0*/  LEA.HI.X.SX32 R203, R109, R134, 0x1, P1 ;  /* 0x000000866dcb7211 */ /* 0x000fe400008f0eff */
[C---:B------:R-:W-:Y:S02]  /*15ff0*/  LEA R73, R66.reuse, R65, 0x1 ;  /* 0x0000004142497211 */ /* 0x040fe400078e08ff */
[-C--:B------:R-:W-:Y:S02]  /*16000*/  LEA R196, P1, R75, R0.reuse, 0x1 ;  /* 0x000000004bc47211 */ /* 0x080fe400078208ff */
[----:B------:R-:W-:Y:S01]  /*16010*/  LEA R204, P0, R117, R0, 0x1 ;  /* 0x0000000075cc7211 */ /* 0x000fe200078008ff */
[----:B------:R-:W-:Y:S01]  /*16020*/  IMAD R79, R66, 0x2, R73 ;  /* 0x00000002424f7824 */ /* 0x000fe200078e0249 */
[----:B------:R-:W-:-:S02]  /*16030*/  LEA.HI.X.SX32 R197, R75, R134, 0x1, P1 ;  /* 0x000000864bc57211 */ /* 0x000fc400008f0eff */
[-C--:B------:R-:W-:Y:S02]  /*16040*/  LEA.HI.X.SX32 R205, R117, R134.reuse, 0x1, P0 ;  /* 0x0000008675cd7211 */ /* 0x080fe400000f0eff */
[C---:B------:R-:W-:Y:S02]  /*16050*/  LEA R81, R66.reuse, R79, 0x1 ;  /* 0x0000004f42517211 */ /* 0x040fe400078e08ff */
[----:B------:R-:W-:Y:S02]  /*16060*/  LEA.HI.X.SX32 R193, R101, R134, 0x1, P2 ;  /* 0x0000008665c17211 */ /* 0x000fe400010f0eff */
[-C--:B------:R-:W-:Y:S01]  /*16070*/  LEA R190, P0, R99, R0.reuse, 0x1 ;  /* 0x0000000063be7211 */ /* 0x080fe200078008ff */
[----:B------:R-:W-:Y:S01]  /*16080*/  IMAD R23, R66, 0x2, R81 ;  /* 0x0000000242177824 */ /* 0x000fe200078e0251 */
[----:B------:R-:W-:Y:S02]  /*16090*/  LEA R186, P2, R33, R0, 0x1 ;  /* 0x0000000021ba7211 */ /* 0x000fe400078408ff */
[----:B------:R-:W-:-:S02]  /*160a0*/  LEA.HI.X.SX32 R191, R99, R134, 0x1, P0 ;  /* 0x0000008663bf7211 */ /* 0x000fc400000f0eff */
[C---:B------:R-:W-:Y:S02]  /*160b0*/  LEA R83, R66.reuse, R23, 0x1 ;  /* 0x0000001742537211 */ /* 0x040fe400078e08ff */
[----:B------:R-:W-:Y:S02]  /*160c0*/  LEA.HI.X.SX32 R187, R33, R134, 0x1, P2 ;  /* 0x0000008621bb7211 */ /* 0x000fe400010f0eff */
[-C--:B------:R-:W-:Y:S01]  /*160d0*/  LEA R188, P0, R119, R0.reuse, 0x1 ;  /* 0x0000000077bc7211 */ /* 0x080fe200078008ff */
[C---:B------:R-:W-:Y:S01]  /*160e0*/  IMAD R75, R66.reuse, 0x2, R83 ;  /* 0x00000002424b7824 */ /* 0x040fe200078e0253 */
[----:B------:R-:W-:Y:S02]  /*160f0*/  LEA R172, P2, R121, R0, 0x1 ;  /* 0x0000000079ac7211 */ /* 0x000fe400078408ff */
[----:B------:R-:W-:Y:S02]  /*16100*/  LEA.HI.X.SX32 R189, R119, R134, 0x1, P0 ;  /* 0x0000008677bd7211 */ /* 0x000fe400000f0eff */
[----:B------:R-:W-:-:S02]  /*16110*/  LEA R89, R66, R75, 0x1 ;  /* 0x0000004b42597211 */ /* 0x000fc400078e08ff */
[----:B------:R-:W-:Y:S02]  /*16120*/  LEA R182, P0, R77, R0, 0x1 ;  /* 0x000000004db67211 */ /* 0x000fe400078008ff */
[-C--:B------:R-:W-:Y:S01]  /*16130*/  LEA.HI.X.SX32 R173, R121, R134.reuse, 0x1, P2 ;  /* 0x0000008679ad7211 */ /* 0x080fe200010f0eff */
[C---:B------:R-:W-:Y:S01]  /*16140*/  IMAD R33, R66.reuse, 0x2, R89 ;  /* 0x0000000242217824 */ /* 0x040fe200078e0259 */
[----:B------:R-:W-:Y:S02]  /*16150*/  LEA.HI.X.SX32 R183, R77, R134, 0x1, P0 ;  /* 0x000000864db77211 */ /* 0x000fe400000f0eff */
[C---:B------:R-:W-:Y:S02]  /*16160*/  LEA R170, P2, R7.reuse, R0, 0x1 ;  /* 0x0000000007aa7211 */ /* 0x040fe400078408ff */
[----:B------:R-:W-:Y:S02]  /*16170*/  LEA R91, R66, R33, 0x1 ;  /* 0x00000021425b7211 */ /* 0x000fe400078e08ff */
[----:B------:R-:W-:-:S02]  /*16180*/  LEA.HI.X.SX32 R171, R7, R134, 0x1, P2 ;  /* 0x0000008607ab7211 */ /* 0x000fc400010f0eff */
[-C--:B------:R-:W-:Y:S01]  /*16190*/  LEA R180, P1, R103, R0.reuse, 0x1 ;  /* 0x0000000067b47211 */ /* 0x080fe200078208ff */
[C---:B------:R-:W-:Y:S01]  /*161a0*/  IMAD R77, R66.reuse, 0x2, R91 ;  /* 0x00000002424d7824 */ /* 0x040fe200078e025b */
[----:B------:R-:W-:Y:S02]  /*161b0*/  LEA R176, P0, R85, R0, 0x1 ;  /* 0x0000000055b07211 */ /* 0x000fe400078008ff */
[-C--:B------:R-:W-:Y:S02]  /*161c0*/  LEA.HI.X.SX32 R181, R103, R134.reuse, 0x1, P1 ;  /* 0x0000008667b57211 */ /* 0x080fe400008f0eff */
[C---:B------:R-:W-:Y:S02]  /*161d0*/  LEA R93, R66.reuse, R77, 0x1 ;  /* 0x0000004d425d7211 */ /* 0x040fe400078e08ff */
[----:B------:R-:W-:Y:S02]  /*161e0*/  LEA.HI.X.SX32 R177, R85, R134, 0x1, P0 ;  /* 0x0000008655b17211 */ /* 0x000fe400000f0eff */
[-C--:B------:R-:W-:Y:S01]  /*161f0*/  LEA R178, P1, R111, R0.reuse, 0x1 ;  /* 0x000000006fb27211 */ /* 0x080fe200078208ff */
[----:B------:R-:W-:Y:S01]  /*16200*/  IMAD R7, R66, 0x2, R93 ;  /* 0x0000000242077824 */ /* 0x000fe200078e025d */
[----:B------:R-:W-:-:S02]  /*16210*/  LEA R166, P2, R5, R0, 0x1 ;  /* 0x0000000005a67211 */ /* 0x000fc400078408ff */
[-C--:B------:R-:W-:Y:S02]  /*16220*/  LEA.HI.X.SX32 R179, R111, R134.reuse, 0x1, P1 ;  /* 0x000000866fb37211 */ /* 0x080fe400008f0eff */
[C---:B------:R-:W-:Y:S02]  /*16230*/  LEA R85, R66.reuse, R7, 0x1 ;  /* 0x0000000742557211 */ /* 0x040fe400078e08ff */
[----:B------:R-:W-:Y:S02]  /*16240*/  LEA.HI.X.SX32 R167, R5, R134, 0x1, P2 ;  /* 0x0000008605a77211 */ /* 0x000fe400010f0eff */
[-C--:B------:R-:W-:Y:S01]  /*16250*/  LEA R174, P1, R87, R0.reuse, 0x1 ;  /* 0x0000000057ae7211 */ /* 0x080fe200078208ff */
[----:B------:R-:W-:Y:S01]  /*16260*/  IMAD R5, R66, 0x2, R85 ;  /* 0x0000000242057824 */ /* 0x000fe200078e0255 */
[----:B------:R-:W-:Y:S02]  /*16270*/  LEA R164, P0, R13, R0, 0x1 ;  /* 0x000000000da47211 */ /* 0x000fe400078008ff */
[----:B------:R-:W-:-:S02]  /*16280*/  LEA.HI.X.SX32 R175, R87, R134, 0x1, P1 ;  /* 0x0000008657af7211 */ /* 0x000fc400008f0eff */
[----:B------:R-:W-:Y:S02]  /*16290*/  LEA.HI.X.SX32 R165, R13, R134, 0x1, P0 ;  /* 0x000000860da57211 */ /* 0x000fe400000f0eff */
[-C--:B------:R-:W-:Y:S02]  /*162a0*/  LEA R168, P1, R35, R0.reuse, 0x1 ;  /* 0x0000000023a87211 */ /* 0x080fe400078208ff */
[----:B------:R-:W-:Y:S02]  /*162b0*/  LEA R162, P0, R15, R0, 0x1 ;  /* 0x000000000fa27211 */ /* 0x000fe400078008ff */
[C---:B------:R-:W-:Y:S02]  /*162c0*/  LEA R13, R66.reuse, R5, 0x1 ;  /* 0x00000005420d7211 */ /* 0x040fe400078e08ff */
[-C--:B------:R-:W-:Y:S02]  /*162d0*/  LEA.HI.X.SX32 R169, R35, R134.reuse, 0x1, P1 ;  /* 0x0000008623a97211 */ /* 0x080fe400008f0eff */
[----:B------:R-:W-:Y:S01]  /*162e0*/  LEA.HI.X.SX32 R163, R15, R134, 0x1, P0 ;  /* 0x000000860fa37211 */ /* 0x000fe200000f0eff */
[----:B------:R-:W-:Y:S01]  /*162f0*/  IMAD R15, R66, 0x2, R13 ;  /* 0x00000002420f7824 */ /* 0x000fe200078e020d */
[----:B------:R-:W-:-:S02]  /*16300*/  LEA R156, P1, R21, R0, 0x1 ;  /* 0x00000000159c7211 */ /* 0x000fc400078208ff */
[----:B------:R-:W-:Y:S02]  /*16310*/  LEA R160, P2, R41, R0, 0x1 ;  /* 0x0000000029a07211 */ /* 0x000fe400078408ff */
[-C--:B------:R-:W-:Y:S02]  /*16320*/  LEA.HI.X.SX32 R157, R21, R134.reuse, 0x1, P1 ;  /* 0x00000086159d7211 */ /* 0x080fe400008f0eff */
[C---:B------:R-:W-:Y:S02]  /*16330*/  LEA R21, R66.reuse, R15, 0x1 ;  /* 0x0000000f42157211 */ /* 0x040fe400078e08ff */
[----:B------:R-:W-:Y:S02]  /*16340*/  LEA.HI.X.SX32 R161, R41, R134, 0x1, P2 ;  /* 0x0000008629a17211 */ /* 0x000fe400010f0eff */
[-C--:B------:R-:W-:Y:S01]  /*16350*/  LEA R158, P0, R63, R0.reuse, 0x1 ;  /* 0x000000003f9e7211 */ /* 0x080fe200078008ff */
[----:B------:R-:W-:Y:S01]  /*16360*/  IMAD R35, R66, 0x2, R21 ;  /* 0x0000000242237824 */ /* 0x000fe200078e0215 */
[----:B------:R-:W-:-:S02]  /*16370*/  LEA R154, P1, R67, R0, 0x1 ;  /* 0x00000000439a7211 */ /* 0x000fc400078208ff */
[----:B------:R-:W-:Y:S02]  /*16380*/  LEA R148, P2, R69, R0, 0x1 ;  /* 0x0000000045947211 */ /* 0x000fe400078408ff */
[C---:B------:R-:W-:Y:S02]  /*16390*/  LEA R41, R66.reuse, R35, 0x1 ;  /* 0x0000002342297211 */ /* 0x040fe400078e08ff */
[-C--:B------:R-:W-:Y:S02]  /*163a0*/  LEA.HI.X.SX32 R159, R63, R134.reuse, 0x1, P0 ;  /* 0x000000863f9f7211 */ /* 0x080fe400000f0eff */
[-C--:B------:R-:W-:Y:S01]  /*163b0*/  LEA.HI.X.SX32 R155, R67, R134.reuse, 0x1, P1 ;  /* 0x00000086439b7211 */ /* 0x080fe200008f0eff */
[----:B------:R-:W-:Y:S01]  /*163c0*/  IMAD R63, R66, 0x2, R41 ;  /* 0x00000002423f7824 */ /* 0x000fe200078e0229 */
[----:B------:R-:W-:Y:S02]  /*163d0*/  LEA.HI.X.SX32 R149, R69, R134, 0x1, P2 ;  /* 0x0000008645957211 */ /* 0x000fe400010f0eff */
[----:B------:R-:W-:-:S02]  /*163e0*/  LEA R150, P1, R65, R0, 0x1 ;  /* 0x0000000041967211 */ /* 0x000fc400078208ff */
[----:B------:R-:W-:Y:S02]  /*163f0*/  LEA R146, P2, R73, R0, 0x1 ;  /* 0x0000000049927211 */ /* 0x000fe400078408ff */
[-C--:B------:R-:W-:Y:S02]  /*16400*/  LEA.HI.X.SX32 R151, R65, R134.reuse, 0x1, P1 ;  /* 0x0000008641977211 */ /* 0x080fe400008f0eff */
[----:B------:R-:W-:Y:S02]  /*16410*/  LEA.HI.X.SX32 R147, R73, R134, 0x1, P2 ;  /* 0x0000008649937211 */ /* 0x000fe400010f0eff */
[C---:B------:R-:W-:Y:S02]  /*16420*/  LEA R142, P2, R23.reuse, R0, 0x1 ;  /* 0x00000000178e7211 */ /* 0x040fe400078408ff */
[----:B------:R-:W-:Y:S02]  /*16430*/  LEA R65, R66, R63, 0x1 ;  /* 0x0000003f42417211 */ /* 0x000fe400078e08ff */
[----:B------:R-:W-:-:S02]  /*16440*/  LEA.HI.X.SX32 R143, R23, R134, 0x1, P2 ;  /* 0x00000086178f7211 */ /* 0x000fc400010f0eff */
[-C--:B------:R-:W-:Y:S01]  /*16450*/  LEA R152, P0, R71, R0.reuse, 0x1 ;  /* 0x0000000047987211 */ /* 0x080fe200078008ff */
[C---:B------:R-:W-:Y:S01]  /*16460*/  IMAD R23, R66.reuse, 0x2, R65 ;  /* 0x0000000242177824 */ /* 0x040fe200078e0241 */
[----:B------:R-:W-:Y:S02]  /*16470*/  LEA R144, P1, R81, R0, 0x1 ;  /* 0x0000000051907211 */ /* 0x000fe400078208ff */
[----:B------:R-:W-:Y:S02]  /*16480*/  LEA.HI.X.SX32 R153, R71, R134, 0x1, P0 ;  /* 0x0000008647997211 */ /* 0x000fe400000f0eff */
[C---:B------:R-:W-:Y:S02]  /*16490*/  LEA R140, P0, R79.reuse, R0, 0x1 ;  /* 0x000000004f8c7211 */ /* 0x040fe400078008ff */
[----:B------:R-:W-:Y:S02]  /*164a0*/  LEA R67, R66, R23, 0x1 ;  /* 0x0000001742437211 */ /* 0x000fe400078e08ff */
[----:B------:R-:W-:-:S02]  /*164b0*/  LEA.HI.X.SX32 R141, R79, R134, 0x1, P0 ;  /* 0x000000864f8d7211 */ /* 0x000fc400000f0eff */
[----:B------:R-:W-:Y:S01]  /*164c0*/  LEA R138, P0, R83, R0, 0x1 ;  /* 0x00000000538a7211 */ /* 0x000fe200078008ff */
[C---:B------:R-:W-:Y:S01]  /*164d0*/  IMAD R69, R66.reuse, 0x2, R67 ;  /* 0x0000000242457824 */ /* 0x040fe200078e0243 */
[-C--:B------:R-:W-:Y:S02]  /*164e0*/  LEA.HI.X.SX32 R145, R81, R134.reuse, 0x1, P1 ;  /* 0x0000008651917211 */ /* 0x080fe400008f0eff */
[----:B------:R-:W-:Y:S02]  /*164f0*/  LEA.HI.X.SX32 R139, R83, R134, 0x1, P0 ;  /* 0x00000086538b7211 */ /* 0x000fe400000f0eff */
[-C--:B------:R-:W-:Y:S02]  /*16500*/  LEA R128, P1, R75, R0.reuse, 0x1 ;  /* 0x000000004b807211 */ /* 0x080fe400078208ff */
[----:B------:R-:W-:Y:S02]  /*16510*/  LEA R130, P0, R33, R0, 0x1 ;  /* 0x0000000021827211 */ /* 0x000fe400078008ff */
[----:B------:R-:W-:-:S02]  /*16520*/  LEA R71, R66, R69, 0x1 ;  /* 0x0000004542477211 */ /* 0x000fc400078e08ff */
[-C--:B------:R-:W-:Y:S02]  /*16530*/  LEA.HI.X.SX32 R129, R75, R134.reuse, 0x1, P1 ;  /* 0x000000864b817211 */ /* 0x080fe400008f0eff */
[----:B------:R-:W-:Y:S01]  /*16540*/  LEA.HI.X.SX32 R131, R33, R134, 0x1, P0 ;  /* 0x0000008621837211 */ /* 0x000fe200000f0eff */
[----:B------:R-:W-:Y:S01]  /*16550*/  IMAD R33, R66, 0x2, R71 ;  /* 0x0000000242217824 */ /* 0x000fe200078e0247 */
[-C--:B------:R-:W-:Y:S02]  /*16560*/  LEA R126, P1, R91, R0.reuse, 0x1 ;  /* 0x000000005b7e7211 */ /* 0x080fe400078208ff */
[----:B------:R-:W-:Y:S02]  /*16570*/  LEA R124, P0, R93, R0, 0x1 ;  /* 0x000000005d7c7211 */ /* 0x000fe400078008ff */
[----:B------:R-:W-:Y:S02]  /*16580*/  LEA.HI.X.SX32 R127, R91, R134, 0x1, P1 ;  /* 0x000000865b7f7211 */ /* 0x000fe400008f0eff */
        /* <DEDUP_REMOVED lines=8> */
[----:B------:R-:W-:Y:S02]  /*16610*/  LEA.HI.X.SX32 R113, R5, R134, 0x1, P0 ;  /* 0x0000008605717211 */ /* 0x000fe400000f0eff */
[----:B------:R-:W-:Y:S01]  /*16620*/  LEA R116, P1, R13, R0, 0x1 ;  /* 0x000000000d747211 */ /* 0x000fe200078208ff */
[----:B------:R-:W-:Y:S01]  /*16630*/  IMAD R5, R66, 0x2, R75 ;  /* 0x0000000242057824 */ /* 0x000fe200078e024b */
[-C--:B------:R-:W-:Y:S02]  /*16640*/  LEA.HI.X.SX32 R137, R89, R134.reuse, 0x1, P2 ;  /* 0x0000008659897211 */ /* 0x080fe400010f0eff */
[----:B------:R-:W-:Y:S02]  /*16650*/  LEA.HI.X.SX32 R117, R13, R134, 0x1, P1 ;  /* 0x000000860d757211 */ /* 0x000fe400008f0eff */
[-C--:B------:R-:W-:Y:S02]  /*16660*/  LEA R120, P2, R77, R0.reuse, 0x1 ;  /* 0x000000004d787211 */ /* 0x080fe400078408ff */
[----:B------:R-:W-:-:S02]  /*16670*/  LEA R110, P0, R21, R0, 0x1 ;  /* 0x00000000156e7211 */ /* 0x000fc400078008ff */
[C---:B------:R-:W-:Y:S02]  /*16680*/  LEA R13, R66.reuse, R5, 0x1 ;  /* 0x00000005420d7211 */ /* 0x040fe400078e08ff */
[-C--:B------:R-:W-:Y:S02]  /*16690*/  LEA.HI.X.SX32 R121, R77, R134.reuse, 0x1, P2 ;  /* 0x000000864d797211 */ /* 0x080fe400010f0eff */
[----:B------:R-:W-:Y:S01]  /*166a0*/  LEA.HI.X.SX32 R111, R21, R134, 0x1, P0 ;  /* 0x00000086156f7211 */ /* 0x000fe200000f0eff */
[----:B------:R-:W-:Y:S01]  /*166b0*/  IMAD R21, R66, 0x2, R13 ;  /* 0x0000000242157824 */ /* 0x000fe200078e020d */
[-C--:B------:R-:W-:Y:S02]  /*166c0*/  LEA R118, P2, R85, R0.reuse, 0x1 ;  /* 0x0000000055767211 */ /* 0x080fe400078408ff */
        /* <DEDUP_REMOVED lines=21> */
[-C--:B------:R-:W-:Y:S02]  /*16820*/  LEA.HI.X.SX32 R99, R69, R134.reuse, 0x1, P1 ;  /* 0x0000008645637211 */ /* 0x080fe400008f0eff */
[----:B------:R-:W-:-:S02]  /*16830*/  LEA.HI.X.SX32 R23, R71, R134, 0x1, P2 ;  /* 0x0000008647177211 */ /* 0x000fc400010f0eff */
[C---:B------:R-:W-:Y:S02]  /*16840*/  LEA R94, P2, R7.reuse, R0, 0x1 ;  /* 0x00000000075e7211 */ /* 0x040fe400078408ff */
[C---:B------:R-:W-:Y:S02]  /*16850*/  LEA R69, R66.reuse, R67, 0x1 ;  /* 0x0000004342457211 */ /* 0x040fe400078e08ff */
[----:B------:R-:W-:Y:S02]  /*16860*/  LEA.HI.X.SX32 R95, R7, R134, 0x1, P2 ;  /* 0x00000086075f7211 */ /* 0x000fe400010f0eff */
[-C--:B------:R-:W-:Y:S01]  /*16870*/  LEA R40, P0, R33, R0.reuse, 0x1 ;  /* 0x0000000021287211 */ /* 0x080fe200078008ff */
[----:B------:R-:W-:Y:S01]  /*16880*/  IMAD R7, R66, 0x2, R69 ;  /* 0x0000000242077824 */ /* 0x000fe200078e0245 */
[----:B------:R-:W-:Y:S02]  /*16890*/  LEA R14, P1, R73, R0, 0x1 ;  /* 0x00000000490e7211 */ /* 0x000fe400078208ff */
[----:B------:R-:W-:-:S02]  /*168a0*/  LEA.HI.X.SX32 R41, R33, R134, 0x1, P0 ;  /* 0x0000008621297211 */ /* 0x000fc400000f0eff */
[----:B------:R-:W-:Y:S02]  /*168b0*/  LEA.HI.X.SX32 R15, R73, R134, 0x1, P1 ;  /* 0x00000086490f7211 */ /* 0x000fe400008f0eff */
[C---:B------:R-:W-:Y:S02]  /*168c0*/  LEA R86, P1, R5.reuse, R0, 0x1 ;  /* 0x0000000005567211 */ /* 0x040fe400078208ff */
[C---:B------:R-:W-:Y:S02]  /*168d0*/  LEA R33, R66.reuse, R7, 0x1 ;  /* 0x0000000742217211 */ /* 0x040fe400078e08ff */
[----:B------:R-:W-:Y:S02]  /*168e0*/  LEA.HI.X.SX32 R87, R5, R134, 0x1, P1 ;  /* 0x0000008605577211 */ /* 0x000fe400008f0eff */
[-C--:B------:R-:W-:Y:S01]  /*168f0*/  LEA R92, P0, R75, R0.reuse, 0x1 ;  /* 0x000000004b5c7211 */ /* 0x080fe200078008ff */
[----:B------:R-:W-:Y:S01]  /*16900*/  IMAD R5, R66, 0x2, R33 ;  /* 0x0000000242057824 */ /* 0x000fe200078e0221 */
[----:B------:R-:W-:-:S02]  /*16910*/  LEA R90, P2, R13, R0, 0x1 ;  /* 0x000000000d5a7211 */ /* 0x000fc400078408ff */
[-C--:B------:R-:W-:Y:S02]  /*16920*/  LEA.HI.X.SX32 R93, R75, R134.reuse, 0x1, P0 ;  /* 0x000000864b5d7211 */ /* 0x080fe400000f0eff */
        /* <DEDUP_REMOVED lines=23> */
[----:B------:R-:W-:Y:S02]  /*16aa0*/  LEA.HI.X.SX32 R71, R7, R134, 0x1, P0 ;  /* 0x0000008607477211 */ /* 0x000fe400000f0eff */
[C---:B------:R-:W-:Y:S02]  /*16ab0*/  LEA R7, R66.reuse, R5, 0x1 ;  /* 0x0000000542077211 */ /* 0x040fe400078e08ff */
[-C--:B------:R-:W-:Y:S02]  /*16ac0*/  LEA R74, P1, R33, R0.reuse, 0x1 ;  /* 0x00000000214a7211 */ /* 0x080fe400078208ff */
[----:B------:R-:W-:Y:S01]  /*16ad0*/  LEA R68, P0, R13, R0, 0x1 ;  /* 0x000000000d447211 */ /* 0x000fe200078008ff */
[----:B------:R-:W-:Y:S01]  /*16ae0*/  IMAD R135, R66, 0x2, R7 ;  /* 0x0000000242877824 */ /* 0x000fe200078e0207 */
[----:B------:R-:W-:-:S02]  /*16af0*/  LEA.HI.X.SX32 R65, R35, R134, 0x1, P2 ;  /* 0x0000008623417211 */ /* 0x000fc400010f0eff */
[----:B------:R-:W-:Y:S02]  /*16b00*/  LEA R12, P2, R5, R0, 0x1 ;  /* 0x00000000050c7211 */ /* 0x000fe400078408ff */
[C---:B------:R-:W-:Y:S02]  /*16b10*/  LEA R237, R66.reuse, R135, 0x1 ;  /* 0x0000008742ed7211 */ /* 0x040fe400078e08ff */
[-C--:B------:R-:W-:Y:S02]  /*16b20*/  LEA.HI.X.SX32 R75, R33, R134.reuse, 0x1, P1 ;  /* 0x00000086214b7211 */ /* 0x080fe400008f0eff */
[----:B------:R-:W-:Y:S02]  /*16b30*/  LEA.HI.X.SX32 R69, R13, R134, 0x1, P0 ;  /* 0x000000860d457211 */ /* 0x000fe400000f0eff */
[----:B------:R-:W-:Y:S02]  /*16b40*/  LEA R32, P1, R21, R0, 0x1 ;  /* 0x0000000015207211 */ /* 0x000fe400078208ff */
[----:B------:R-:W-:Y:S01]  /*16b50*/  LEA.HI.X.SX32 R13, R5, R134, 0x1, P2 ;  /* 0x00000086050d7211 */ /* 0x000fe200010f0eff */
[----:B------:R-:W-:Y:S01]  /*16b60*/  IMAD R5, R66, 0x2, R237 ;  /* 0x0000000242057824 */ /* 0x000fe200078e02ed */
[----:B------:R-:W-:-:S02]  /*16b70*/  LEA R34, P0, R63, R0, 0x1 ;  /* 0x000000003f227211 */ /* 0x000fc400078008ff */
[----:B------:R-:W-:Y:S02]  /*16b80*/  LEA.HI.X.SX32 R33, R21, R134, 0x1, P1 ;  /* 0x0000008615217211 */ /* 0x000fe400008f0eff */
[----:B------:R-:W-:Y:S02]  /*16b90*/  LEA R20, P1, R67, R0, 0x1 ;  /* 0x0000000043147211 */ /* 0x000fe400078208ff */
[----:B------:R-:W-:Y:S02]  /*16ba0*/  LEA.HI.X.SX32 R35, R63, R134, 0x1, P0 ;  /* 0x000000863f237211 */ /* 0x000fe400000f0eff */
[-C--:B------:R-:W-:Y:S02]  /*16bb0*/  LEA R66, P0, R7, R0.reuse, 0x1 ;  /* 0x0000000007427211 */ /* 0x080fe400078008ff */
[----:B------:R-:W-:Y:S02]  /*16bc0*/  LEA R238, P3, R5, R0, 0x1 ;  /* 0x0000000005ee7211 */ /* 0x000fe400078608ff */
[----:B------:R-:W-:-:S02]  /*16bd0*/  LEA.HI.X.SX32 R21, R67, R134, 0x1, P1 ;  /* 0x0000008643157211 */ /* 0x000fc400008f0eff */
[-C--:B------:R-:W-:Y:S02]  /*16be0*/  LEA.HI.X.SX32 R67, R7, R134.reuse, 0x1, P0 ;  /* 0x0000008607437211 */ /* 0x080fe400000f0eff */
[----:B------:R-:W-:Y:S02]  /*16bf0*/  LEA.HI.X.SX32 R239, R5, R134, 0x1, P3 ;  /* 0x0000008605ef7211 */ /* 0x000fe400018f0eff */
[----:B------:R-:W0:Y:S01]  /*16c00*/  LDS.128 R4, [R62] ;  /* 0x000000003e047984 */ /* 0x000e220000000c00 */
[-C--:B------:R-:W-:Y:S02]  /*16c10*/  LEA R234, P1, R135, R0.reuse, 0x1 ;  /* 0x0000000087ea7211 */ /* 0x080fe400078208ff */
[----:B------:R-:W-:Y:S02]  /*16c20*/  LEA R236, P2, R237, R0, 0x1 ;  /* 0x00000000edec7211 */ /* 0x000fe400078408ff */
[----:B------:R-:W-:Y:S02]  /*16c30*/  PRMT R0, R42, 0x7632, R0 ;  /* 0x000076322a007816 */ /* 0x000fe40000000000 */
[----:B------:R-:W-:-:S02]  /*16c40*/  PRMT R63, R48, 0x7632, R63 ;  /* 0x00007632303f7816 */ /* 0x000fc4000000003f */
[-C--:B------:R-:W-:Y:S01]  /*16c50*/  LEA.HI.X.SX32 R235, R135, R134.reuse, 0x1, P1 ;  /* 0x0000008687eb7211 */ /* 0x080fe200008f0eff */
[----:B------:R1:W-:Y:S01]  /*16c60*/  STG.E.U16 desc[UR10][R230.64], R0 ;  /* 0x00000000e6007986 */ /* 0x0003e2000c10150a */
[----:B------:R-:W-:Y:S02]  /*16c70*/  LEA.HI.X.SX32 R237, R237, R134, 0x1, P2 ;  /* 0x00000086eded7211 */ /* 0x000fe400010f0eff */
[----:B------:R-:W-:Y:S01]  /*16c80*/  PRMT R134, R49, 0x7632, R134 ;  /* 0x0000763231867816 */ /* 0x000fe20000000086 */
[----:B------:R4:W-:Y:S01]  /*16c90*/  STG.E.U16 desc[UR10][R232.64], R43 ;  /* 0x0000002be8007986 */ /* 0x0009e2000c10150a */
[----:B---3--:R-:W-:Y:S02]  /*16ca0*/  PRMT R2, R50, 0x7632, R2 ;  /* 0x0000763232027816 */ /* 0x008fe40000000002 */
[----:B--2---:R-:W-:Y:S01]  /*16cb0*/  PRMT R42, R56, 0x7632, R42 ;  /* 0x00007632382a7816 */ /* 0x004fe2000000002a */
[----:B------:R2:W-:Y:S01]  /*16cc0*/  STG.E.U16 desc[UR10][R194.64], R60 ;  /* 0x0000003cc2007986 */ /* 0x0005e2000c10150a */
[----:B------:R-:W-:-:S03]  /*16cd0*/  ISETP.GE.U32.AND P0, PT, R61, 0x40, PT ;  /* 0x000000403d00780c */ /* 0x000fc60003f06070 */
[----:B------:R3:W-:Y:S01]  /*16ce0*/  STG.E.U16 desc[UR10][R184.64], R48 ;  /* 0x00000030b8007986 */ /* 0x0007e2000c10150a */
[----:B-1----:R-:W-:-:S03]  /*16cf0*/  PRMT R0, R51, 0x7632, R0 ;  /* 0x0000763233007816 */ /* 0x002fc60000000000 */
[----:B------:R-:W-:Y:S01]  /*16d00*/  STG.E.U16 desc[UR10][R224.64], R63 ;  /* 0x0000003fe0007986 */ /* 0x000fe2000c10150a */
[----:B----4-:R-:W-:-:S03]  /*16d10*/  PRMT R43, R57, 0x7632, R43 ;  /* 0x00007632392b7816 */ /* 0x010fc6000000002b */
[----:B------:R1:W-:Y:S01]  /*16d20*/  STG.E.U16 desc[UR10][R222.64], R49 ;  /* 0x00000031de007986 */ /* 0x0003e2000c10150a */
[----:B--2---:R-:W-:-:S03]  /*16d30*/  PRMT R60, R27, 0x7632, R60 ;  /* 0x000076321b3c7816 */ /* 0x004fc6000000003c */
[----:B------:R-:W-:Y:S01]  /*16d40*/  STG.E.U16 desc[UR10][R216.64], R134 ;  /* 0x00000086d8007986 */ /* 0x000fe2000c10150a */
[----:B---3--:R-:W-:-:S03]  /*16d50*/  PRMT R48, R58, 0x7632, R48 ;  /* 0x000076323a307816 */ /* 0x008fc60000000030 */
[----:B------:R-:W-:Y:S04]  /*16d60*/  STG.E.U16 desc[UR10][R220.64], R50 ;  /* 0x00000032dc007986 */ /* 0x000fe8000c10150a */
[----:B------:R2:W-:Y:S01]  /*16d70*/  STG.E.U16 desc[UR10][R218.64], R2 ;  /* 0x00000002da007986 */ /* 0x0005e2000c10150a */
[----:B-1----:R-:W-:-:S03]  /*16d80*/  PRMT R49, R38, 0x7632, R49 ;  /* 0x0000763226317816 */ /* 0x002fc60000000031 */
[----:B------:R-:W-:Y:S04]  /*16d90*/  STG.E.U16 desc[UR10][R214.64], R51 ;  /* 0x00000033d6007986 */ /* 0x000fe8000c10150a */
[----:B------:R0:W-:Y:S04]  /*16da0*/  STG.E.U16 desc[UR10][R208.64], R0 ;  /* 0x00000000d0007986 */ /* 0x0001e8000c10150a */
[----:B------:R1:W-:Y:S01]  /*16db0*/  STG.E.U16 desc[UR10][R212.64], R56 ;  /* 0x00000038d4007986 */ /* 0x0003e2000c10150a */
[----:B--2---:R-:W-:-:S03]  /*16dc0*/  PRMT R2, R59, 0x7632, R2 ;  /* 0x000076323b027816 */ /* 0x004fc60000000002 */
[----:B------:R2:W-:Y:S04]  /*16dd0*/  STG.E.U16 desc[UR10][R210.64], R42 ;  /* 0x0000002ad2007986 */ /* 0x0005e8000c10150a */
[----:B------:R3:W-:Y:S01]  /*16de0*/  STG.E.U16 desc[UR10][R206.64], R57 ;  /* 0x00000039ce007986 */ /* 0x0007e2000c10150a */
[----:B0-----:R-:W-:-:S03]  /*16df0*/  PRMT R0, R4, 0x7632, R0 ;  /* 0x0000763204007816 */ /* 0x001fc60000000000 */
[----:B------:R0:W-:Y:S01]  /*16e00*/  STG.E.U16 desc[UR10][R200.64], R43 ;  /* 0x0000002bc8007986 */ /* 0x0001e2000c10150a */
[----:B-1----:R-:W-:-:S03]  /*16e10*/  PRMT R56, R29, 0x7632, R56 ;  /* 0x000076321d387816 */ /* 0x002fc60000000038 */
[----:B------:R-:W-:Y:S01]  /*16e20*/  STG.E.U16 desc[UR10][R204.64], R58 ;  /* 0x0000003acc007986 */ /* 0x000fe2000c10150a */
[----:B--2---:R-:W-:-:S03]  /*16e30*/  PRMT R42, R5, 0x7632, R42 ;  /* 0x00007632052a7816 */ /* 0x004fc6000000002a */
[----:B------:R1:W-:Y:S01]  /*16e40*/  STG.E.U16 desc[UR10][R202.64], R48 ;  /* 0x00000030ca007986 */ /* 0x0003e2000c10150a */
[----:B---3--:R-:W-:-:S03]  /*16e50*/  PRMT R57, R30, 0x7632, R57 ;  /* 0x000076321e397816 */ /* 0x008fc60000000039 */
[----:B------:R-:W-:Y:S01]  /*16e60*/  STG.E.U16 desc[UR10][R198.64], R59 ;  /* 0x0000003bc6007986 */ /* 0x000fe2000c10150a */
[----:B0-----:R-:W-:-:S03]  /*16e70*/  PRMT R43, R6, 0x7632, R43 ;  /* 0x00007632062b7816 */ /* 0x001fc6000000002b */
[----:B------:R0:W-:Y:S04]  /*16e80*/  STG.E.U16 desc[UR10][R190.64], R2 ;  /* 0x00000002be007986 */ /* 0x0001e8000c10150a */
[----:B------:R2:W-:Y:S01]  /*16e90*/  STG.E.U16 desc[UR10][R196.64], R4 ;  /* 0x00000004c4007986 */ /* 0x0005e2000c10150a */
[----:B-1----:R-:W-:-:S03]  /*16ea0*/  PRMT R48, R7, 0x7632, R48 ;  /* 0x0000763207307816 */ /* 0x002fc60000000030 */
[----:B------:R1:W-:Y:S04]  /*16eb0*/  STG.E.U16 desc[UR10][R192.64], R0 ;  /* 0x00000000c0007986 */ /* 0x0003e8000c10150a */
[----:B------:R3:W-:Y:S01]  /*16ec0*/  STG.E.U16 desc[UR10][R188.64], R5 ;  /* 0x00000005bc007986 */ /* 0x0007e2000c10150a */
[----:B0-----:R-:W-:-:S03]  /*16ed0*/  PRMT R2, R8, 0x7632, R2 ;  /* 0x0000763208027816 */ /* 0x001fc60000000002 */
[----:B------:R-:W-:Y:S01]  /*16ee0*/  STG.E.U16 desc[UR10][R180.64], R42 ;  /* 0x0000002ab4007986 */ /* 0x000fe2000c10150a */
[----:B--2---:R-:W-:-:S03]  /*16ef0*/  PRMT R4, R10, 0x7632, R4 ;  /* 0x000076320a047816 */ /* 0x004fc60000000004 */
[----:B------:R0:W-:Y:S01]  /*16f00*/  STG.E.U16 desc[UR10][R186.64], R6 ;  /* 0x00000006ba007986 */ /* 0x0001e2000c10150a */
[----:B-1----:R-:W-:-:S03]  /*16f10*/  PRMT R0, R9, 0x7632, R0 ;  /* 0x0000763209007816 */ /* 0x002fc60000000000 */
[----:B------:R1:W-:Y:S01]  /*16f20*/  STG.E.U16 desc[UR10][R182.64], R43 ;  /* 0x0000002bb6007986 */ /* 0x0003e2000c10150a */
[----:B---3--:R-:W-:-:S03]  /*16f30*/  PRMT R5, R11, 0x7632, R5 ;  /* 0x000076320b057816 */ /* 0x008fc60000000005 */
[----:B------:R-:W-:Y:S04]  /*16f40*/  STG.E.U16 desc[UR10][R178.64], R7 ;  /* 0x00000007b2007986 */ /* 0x000fe8000c10150a */
[----:B------:R2:W-:Y:S01]  /*16f50*/  STG.E.U16 desc[UR10][R172.64], R48 ;  /* 0x00000030ac007986 */ /* 0x0005e2000c10150a */
[----:B0-----:R-:W-:-:S03]  /*16f60*/  PRMT R6, R16, 0x7632, R6 ;  /* 0x0000763210067816 */ /* 0x001fc60000000006 */
[----:B------:R0:W-:Y:S01]  /*16f70*/  STG.E.U16 desc[UR10][R176.64], R8 ;  /* 0x00000008b0007986 */ /* 0x0001e2000c10150a */
[----:B-1----:R-:W-:-:S03]  /*16f80*/  PRMT R43, R45, 0x7632, R43 ;  /* 0x000076322d2b7816 */ /* 0x002fc6000000002b */
[----:B------:R1:W-:Y:S04]  /*16f90*/  STG.E.U16 desc[UR10][R174.64], R2 ;  /* 0x00000002ae007986 */ /* 0x0003e8000c10150a */
[----:B------:R-:W-:Y:S01]  /*16fa0*/  STG.E.U16 desc[UR10][R170.64], R9 ;  /* 0x00000009aa007986 */ /* 0x000fe2000c10150a */
[----:B--2---:R-:W-:-:S03]  /*16fb0*/  PRMT R48, R37, 0x7632, R48 ;  /* 0x0000763225307816 */ /* 0x004fc60000000030 */
[----:B------:R2:W-:Y:S01]  /*16fc0*/  STG.E.U16 desc[UR10][R164.64], R0 ;  /* 0x00000000a4007986 */ /* 0x0005e2000c10150a */
[----:B0-----:R-:W-:-:S03]  /*16fd0*/  PRMT R8, R36, 0x7632, R8 ;  /* 0x0000763224087816 */ /* 0x001fc60000000008 */
[----:B------:R-:W-:Y:S01]  /*16fe0*/  STG.E.U16 desc[UR10][R168.64], R10 ;  /* 0x0000000aa8007986 */ /* 0x000fe2000c10150a */
[----:B-1----:R-:W-:-:S03]  /*16ff0*/  PRMT R2, R17, 0x7632, R2 ;  /* 0x0000763211027816 */ /* 0x002fc60000000002 */
[----:B------:R0:W-:Y:S04]  /*17000*/  STG.E.U16 desc[UR10][R166.64], R4 ;  /* 0x00000004a6007986 */ /* 0x0001e8000c10150a */
[----:B------:R-:W-:Y:S01]  /*17010*/  STG.E.U16 desc[UR10][R162.64], R11 ;  /* 0x0000000ba2007986 */ /* 0x000fe2000c10150a */
[----:B--2---:R-:W-:-:S03]  /*17020*/  PRMT R0, R18, 0x7632, R0 ;  /* 0x0000763212007816 */ /* 0x004fc60000000000 */
[----:B------:R1:W-:Y:S04]  /*17030*/  STG.E.U16 desc[UR10][R156.64], R5 ;  /* 0x000000059c007986 */ /* 0x0003e8000c10150a */
[----:B------:R2:W-:Y:S01]  /*17040*/  STG.E.U16 desc[UR10][R160.64], R16 ;  /* 0x00000010a0007986 */ /* 0x0005e2000c10150a */
[----:B0-----:R-:W-:-:S03]  /*17050*/  PRMT R4, R19, 0x7632, R4 ;  /* 0x0000763213047816 */ /* 0x001fc60000000004 */
[----:B------:R0:W-:Y:S04]  /*17060*/  STG.E.U16 desc[UR10][R158.64], R6 ;  /* 0x000000069e007986 */ /* 0x0001e8000c10150a */
[----:B------:R-:W-:Y:S01]  /*17070*/  STG.E.U16 desc[UR10][R154.64], R17 ;  /* 0x000000119a007986 */ /* 0x000fe2000c10150a */
[----:B-1----:R-:W-:-:S03]  /*17080*/  PRMT R5, R24, 0x7632, R5 ;  /* 0x0000763218057816 */ /* 0x002fc60000000005 */
[----:B------:R1:W-:Y:S01]  /*17090*/  STG.E.U16 desc[UR10][R148.64], R2 ;  /* 0x0000000294007986 */ /* 0x0003e2000c10150a */
[----:B--2---:R-:W-:-:S03]  /*170a0*/  PRMT R16, R55, 0x7632, R16 ;  /* 0x0000763237107816 */ /* 0x004fc60000000010 */
[----:B------:R-:W-:Y:S01]  /*170b0*/  STG.E.U16 desc[UR10][R152.64], R18 ;  /* 0x0000001298007986 */ /* 0x000fe2000c10150a */
[----:B0-----:R-:W-:-:S03]  /*170c0*/  PRMT R6, R25, 0x7632, R6 ;  /* 0x0000763219067816 */ /* 0x001fc60000000006 */
[----:B------:R0:W-:Y:S04]  /*170d0*/  STG.E.U16 desc[UR10][R150.64], R0 ;  /* 0x0000000096007986 */ /* 0x0001e8000c10150a */
[----:B------:R-:W-:Y:S01]  /*170e0*/  STG.E.U16 desc[UR10][R146.64], R19 ;  /* 0x0000001392007986 */ /* 0x000fe2000c10150a */
[----:B-1----:R-:W-:-:S03]  /*170f0*/  PRMT R2, R26, 0x7632, R2 ;  /* 0x000076321a027816 */ /* 0x002fc60000000002 */
[----:B------:R-:W-:Y:S04]  /*17100*/  STG.E.U16 desc[UR10][R140.64], R4 ;  /* 0x000000048c007986 */ /* 0x000fe8000c10150a */
[----:B------:R-:W-:Y:S01]  /*17110*/  STG.E.U16 desc[UR10][R144.64], R24 ;  /* 0x0000001890007986 */ /* 0x000fe2000c10150a */
[----:B0-----:R-:W-:-:S03]  /*17120*/  PRMT R0, R28, 0x7632, R0 ;  /* 0x000076321c007816 */ /* 0x001fc60000000000 */
[----:B------:R-:W-:Y:S04]  /*17130*/  STG.E.U16 desc[UR10][R142.64], R5 ;  /* 0x000000058e007986 */ /* 0x000fe8000c10150a */
[----:B------:R-:W-:Y:S04]  /*17140*/  STG.E.U16 desc[UR10][R138.64], R25 ;  /* 0x000000198a007986 */ /* 0x000fe8000c10150a */
[----:B------:R-:W-:Y:S04]  /*17150*/  STG.E.U16 desc[UR10][R128.64], R6 ;  /* 0x0000000680007986 */ /* 0x000fe8000c10150a */
[----:B------:R-:W0:Y:S04]  /*17160*/  LDS.128 R4, [R62+0x800] ;  /* 0x000800003e047984 */ /* 0x000e280000000c00 */
[----:B------:R-:W-:Y:S04]  /*17170*/  STG.E.U16 desc[UR10][R136.64], R26 ;  /* 0x0000001a88007986 */ /* 0x000fe8000c10150a */
[----:B------:R1:W-:Y:S04]  /*17180*/  STG.E.U16 desc[UR10][R130.64], R2 ;  /* 0x0000000282007986 */ /* 0x0003e8000c10150a */
[----:B------:R-:W-:Y:S04]  /*17190*/  STG.E.U16 desc[UR10][R126.64], R27 ;  /* 0x0000001b7e007986 */ /* 0x000fe8000c10150a */
[----:B------:R-:W-:Y:S04]  /*171a0*/  STG.E.U16 desc[UR10][R120.64], R60 ;  /* 0x0000003c78007986 */ /* 0x000fe8000c10150a */
[----:B------:R-:W-:Y:S01]  /*171b0*/  STG.E.U16 desc[UR10][R124.64], R28 ;  /* 0x0000001c7c007986 */ /* 0x000fe2000c10150a */
[----:B-1----:R-:W-:-:S03]  /*171c0*/  PRMT R2, R31, 0x7632, R2 ;  /* 0x000076321f027816 */ /* 0x002fc60000000002 */
[----:B------:R1:W-:Y:S04]  /*171d0*/  STG.E.U16 desc[UR10][R122.64], R0 ;  /* 0x000000007a007986 */ /* 0x0003e8000c10150a */
[----:B------:R2:W-:Y:S04]  /*171e0*/  STG.E.U16 desc[UR10][R118.64], R29 ;  /* 0x0000001d76007986 */ /* 0x0005e8000c10150a */
[----:B------:R-:W-:Y:S04]  /*171f0*/  STG.E.U16 desc[UR10][R112.64], R56 ;  /* 0x0000003870007986 */ /* 0x000fe8000c10150a */
[----:B------:R3:W-:Y:S01]  /*17200*/  STG.E.U16 desc[UR10][R116.64], R30 ;  /* 0x0000001e74007986 */ /* 0x0007e2000c10150a */
[----:B-1----:R-:W-:-:S03]  /*17210*/  PRMT R0, R39, 0x7632, R0 ;  /* 0x0000763227007816 */ /* 0x002fc60000000000 */
[----:B------:R-:W-:Y:S01]  /*17220*/  STG.E.U16 desc[UR10][R114.64], R57 ;  /* 0x0000003972007986 */ /* 0x000fe2000c10150a */
[----:B0-----:R-:W-:Y:S02]  /*17230*/  PRMT R17, R4, 0x7632, R17 ;  /* 0x0000763204117816 */ /* 0x001fe40000000011 */
[----:B--2---:R-:W-:Y:S01]  /*17240*/  PRMT R119, R7, 0x7632, R119 ;  /* 0x0000763207777816 */ /* 0x004fe20000000077 */
[----:B------:R-:W-:Y:S04]  /*17250*/  STG.E.U16 desc[UR10][R110.64], R31 ;  /* 0x0000001f6e007986 */ /* 0x000fe8000c10150a */
[----:B------:R0:W-:Y:S01]  /*17260*/  STG.E.U16 desc[UR10][R104.64], R2 ;  /* 0x0000000268007986 */ /* 0x0001e2000c10150a */
[----:B---3--:R-:W-:-:S03]  /*17270*/  PRMT R117, R6, 0x7632, R117 ;  /* 0x0000763206757816 */ /* 0x008fc60000000075 */
[----:B------:R1:W-:Y:S04]  /*17280*/  STG.E.U16 desc[UR10][R108.64], R36 ;  /* 0x000000246c007986 */ /* 0x0003e8000c10150a */
[----:B------:R2:W-:Y:S04]  /*17290*/  STG.E.U16 desc[UR10][R106.64], R8 ;  /* 0x000000086a007986 */ /* 0x0005e8000c10150a */
[----:B------:R-:W-:Y:S01]  /*172a0*/  STG.E.U16 desc[UR10][R102.64], R37 ;  /* 0x0000002566007986 */ /* 0x000fe2000c10150a */
[----:B0-----:R-:W-:-:S03]  /*172b0*/  PRMT R2, R44, 0x7632, R2 ;  /* 0x000076322c027816 */ /* 0x001fc60000000002 */
[----:B------:R-:W-:Y:S01]  /*172c0*/  STG.E.U16 desc[UR10][R96.64], R48 ;  /* 0x0000003060007986 */ /* 0x000fe2000c10150a */
[----:B-1----:R-:W-:-:S03]  /*172d0*/  PRMT R36, R54, 0x7632, R36 ;  /* 0x0000763236247816 */ /* 0x002fc60000000024 */
[----:B------:R-:W-:Y:S01]  /*172e0*/  STG.E.U16 desc[UR10][R100.64], R38 ;  /* 0x0000002664007986 */ /* 0x000fe2000c10150a */
[----:B--2---:R-:W-:-:S03]  /*172f0*/  PRMT R8, R46, 0x7632, R8 ;  /* 0x000076322e087816 */ /* 0x004fc60000000008 */
[----:B------:R-:W-:Y:S04]  /*17300*/  STG.E.U16 desc[UR10][R98.64], R49 ;  /* 0x0000003162007986 */ /* 0x000fe8000c10150a */
[----:B------:R0:W-:Y:S04]  /*17310*/  STG.E.U16 desc[UR10][R22.64], R39 ;  /* 0x0000002716007986 */ /* 0x0001e8000c10150a */
[----:B------:R1:W-:Y:S04]  /*17320*/  STG.E.U16 desc[UR10][R40.64], R0 ;  /* 0x0000000028007986 */ /* 0x0003e8000c10150a */
[----:B------:R-:W-:Y:S04]  /*17330*/  STG.E.U16 desc[UR10][R14.64], R44 ;  /* 0x0000002c0e007986 */ /* 0x000fe8000c10150a */
[----:B------:R2:W-:Y:S01]  /*17340*/  STG.E.U16 desc[UR10][R94.64], R2 ;  /* 0x000000025e007986 */ /* 0x0005e2000c10150a */
[----:B0-----:R-:W-:-:S03]  /*17350*/  PRMT R39, R47, 0x7632, R39 ;  /* 0x000076322f277816 */ /* 0x001fc60000000027 */
[----:B------:R-:W-:Y:S01]  /*17360*/  STG.E.U16 desc[UR10][R92.64], R45 ;  /* 0x0000002d5c007986 */ /* 0x000fe2000c10150a */
[----:B-1----:R-:W-:Y:S02]  /*17370*/  PRMT R40, R52, 0x7632, R40 ;  /* 0x0000763234287816 */ /* 0x002fe40000000028 */
[----:B------:R-:W-:Y:S01]  /*17380*/  PRMT R0, R53, 0x7632, R0 ;  /* 0x0000763235007816 */ /* 0x000fe20000000000 */
[----:B------:R-:W-:Y:S04]  /*17390*/  STG.E.U16 desc[UR10][R86.64], R43 ;  /* 0x0000002b56007986 */ /* 0x000fe8000c10150a */
[----:B------:R-:W-:Y:S01]  /*173a0*/  STG.E.U16 desc[UR10][R90.64], R46 ;  /* 0x0000002e5a007986 */ /* 0x000fe2000c10150a */
[----:B--2---:R-:W-:-:S03]  /*173b0*/  PRMT R2, R5, 0x7632, R2 ;  /* 0x0000763205027816 */ /* 0x004fc60000000002 */
[----:B------:R-:W-:Y:S04]  /*173c0*/  STG.E.U16 desc[UR10][R88.64], R8 ;  /* 0x0000000858007986 */ /* 0x000fe8000c10150a */
[----:B------:R-:W-:Y:S04]  /*173d0*/  STG.E.U16 desc[UR10][R84.64], R47 ;  /* 0x0000002f54007986 */ /* 0x000fe8000c10150a */
[----:B------:R-:W-:Y:S04]  /*173e0*/  STG.E.U16 desc[UR10][R78.64], R39 ;  /* 0x000000274e007986 */ /* 0x000fe8000c10150a */
[----:B------:R-:W-:Y:S04]  /*173f0*/  STG.E.U16 desc[UR10][R82.64], R52 ;  /* 0x0000003452007986 */ /* 0x000fe8000c10150a */
[----:B------:R-:W-:Y:S04]  /*17400*/  STG.E.U16 desc[UR10][R80.64], R40 ;  /* 0x0000002850007986 */ /* 0x000fe8000c10150a */
[----:B------:R-:W-:Y:S04]  /*17410*/  STG.E.U16 desc[UR10][R76.64], R53 ;  /* 0x000000354c007986 */ /* 0x000fe8000c10150a */
[----:B------:R0:W-:Y:S04]  /*17420*/  STG.E.U16 desc[UR10][R70.64], R0 ;  /* 0x0000000046007986 */ /* 0x0001e8000c10150a */
[----:B------:R-:W-:Y:S04]  /*17430*/  STG.E.U16 desc[UR10][R74.64], R54 ;  /* 0x000000364a007986 */ /* 0x000fe8000c10150a */
[----:B------:R-:W-:Y:S04]  /*17440*/  STG.E.U16 desc[UR10][R72.64], R36 ;  /* 0x0000002448007986 */ /* 0x000fe8000c10150a */
[----:B------:R-:W-:Y:S01]  /*17450*/  STG.E.U16 desc[UR10][R68.64], R55 ;  /* 0x0000003744007986 */ /* 0x000fe2000c10150a */
[----:B0-----:R-:W-:-:S03]  /*17460*/  IMAD R0, R243, UR4, RZ ;  /* 0x00000004f3007c24 */ /* 0x001fc6000f8e02ff */
[----:B------:R-:W-:Y:S04]  /*17470*/  STG.E.U16 desc[UR10][R32.64], R16 ;  /* 0x0000001020007986 */ /* 0x000fe8000c10150a */
[----:B------:R-:W-:Y:S04]  /*17480*/  STG.E.U16 desc[UR10][R64.64], R4 ;  /* 0x0000000440007986 */ /* 0x000fe8000c10150a */
[----:B------:R-:W-:Y:S04]  /*17490*/  STG.E.U16 desc[UR10][R34.64], R17 ;  /* 0x0000001122007986 */ /* 0x000fe8000c10150a */
[----:B------:R0:W-:Y:S04]  /*174a0*/  STG.E.U16 desc[UR10][R20.64], R5 ;  /* 0x0000000514007986 */ /* 0x0001e8000c10150a */
[----:B------:R1:W-:Y:S04]  /*174b0*/  STG.E.U16 desc[UR10][R12.64], R2 ;  /* 0x000000020c007986 */ /* 0x0003e8000c10150a */
[----:B------:R-:W-:Y:S04]  /*174c0*/  STG.E.U16 desc[UR10][R66.64], R6 ;  /* 0x0000000642007986 */ /* 0x000fe8000c10150a */
[----:B------:R-:W-:Y:S01]  /*174d0*/  STG.E.U16 desc[UR10][R234.64], R117 ;  /* 0x00000075ea007986 */ /* 0x000fe2000c10150a */
[----:B0-----:R-:W-:-:S03]  /*174e0*/  SHF.L.U32 R5, R241, 0x2, RZ ;  /* 0x00000002f1057819 */ /* 0x001fc600000006ff */
[----:B------:R0:W-:Y:S01]  /*174f0*/  STG.E.U16 desc[UR10][R236.64], R7 ;  /* 0x00000007ec007986 */ /* 0x0001e2000c10150a */
[C---:B-1----:R-:W-:Y:S02]  /*17500*/  IMAD.SHL.U32 R2, R0.reuse, 0x4, RZ ;  /* 0x0000000400027824 */ /* 0x042fe400078e00ff */
[----:B------:R-:W-:Y:S01]  /*17510*/  IMAD.HI R0, R0, 0x4, RZ ;  /* 0x0000000400007827 */ /* 0x000fe200078e02ff */
[----:B------:R-:W-:Y:S01]  /*17520*/  STG.E.U16 desc[UR10][R238.64], R119 ;  /* 0x00000077ee007986 */ /* 0x000fe2000c10150a */
[----:B------:R-:W-:Y:S01]  /*17530*/  BAR.SYNC.DEFER_BLOCKING 0x0 ;  /* 0x0000000000007b1d */ /* 0x000fe20000010000 */
[----:B-----5:R-:W-:Y:S01]  /*17540*/  IADD3 R2, P1, P2, R5, UR8, R2 ;  /* 0x0000000805027c10 */ /* 0x020fe2000fa3e002 */
[----:B0-----:R-:W-:-:S04]  /*17550*/  IMAD.HI R7, R241, 0x4, RZ ;  /* 0x00000004f1077827 */ /* 0x001fc800078e02ff */
[----:B------:R0:W-:Y:S02]  /*17560*/  STSM.16.M88 [R3], R132 ;  /* 0x0000008403007844 */ /* 0x0001e40000000000 */
[----:B------:R-:W-:Y:S01]  /*17570*/  BAR.SYNC.DEFER_BLOCKING 0x0 ;  /* 0x0000000000007b1d */ /* 0x000fe20000010000 */
[----:B0-----:R-:W-:-:S05]  /*17580*/  IADD3.X R3, PT, PT, R7, UR9, R0, P1, P2 ;  /* 0x0000000907037c10 */ /* 0x001fca0008fe4400 */
[----:B------:R-:W0:Y:S04]  /*17590*/  LDSM.16.M88 R133, [R133+UR6] ;  /* 0x000000068585783b */ /* 0x000e280008000000 */
[----:B0-----:R0:W-:Y:S01]  /*175a0*/  @!P0 STG.E desc[UR10][R2.64], R133 ;  /* 0x0000008502008986 */ /* 0x0011e2000c10190a */
[----:B------:R-:W-:Y:S06]  /*175b0*/  BAR.SYNC.DEFER_BLOCKING 0x0 ;  /* 0x0000000000007b1d */ /* 0x000fec0000010000 */
[----:B------:R-:W-:Y:S05]  /*175c0*/  @P6 BRA `(.L_x_20) ;  /* 0x0000000000a06947 */ /* 0x000fea0003800000 */
[----:B------:R-:W1:Y:S01]  /*175d0*/  S2UR UR5, SR_CgaCtaId ;  /* 0x00000000000579c3 */ /* 0x000e620000008800 */
[----:B------:R-:W-:Y:S01]  /*175e0*/  NOP ;  /* 0x0000000000007918 */ /* 0x000fe20000000000 */
[----:B------:R-:W-:Y:S01]  /*175f0*/  UMOV UR4, 0x50 ;  /* 0x0000005000047882 */ /* 0x000fe20000000000 */
[----:B------:R-:W-:Y:S01]  /*17600*/  MOV R0, UR7 ;  /* 0x0000000700007c02 */ /* 0x000fe20008000f00 */
[----:B0-----:R-:W-:Y:S01]  /*17610*/  IMAD.MOV.U32 R3, RZ, RZ, 0xffff ;  /* 0x0000ffffff037424 */ /* 0x001fe200078e00ff */
[----:B------:R-:W-:Y:S02]  /*17620*/  MOV R7, 0x1 ;  /* 0x0000000100077802 */ /* 0x000fe40000000f00 */
[----:B------:R-:W-:-:S04]  /*17630*/  LOP3.LUT R0, R0, 0xffff, RZ, 0xc0, !PT ;  /* 0x0000ffff00007812 */ /* 0x000fc800078ec0ff */
[----:B------:R-:W-:-:S05]  /*17640*/  SHF.R.U32.HI R0, RZ, 0x5, R0 ;  /* 0x00000005ff007819 */ /* 0x000fca0000011600 */
[----:B------:R-:W-:Y:S01]  /*17650*/  VIADD R2, R0, 0x10 ;  /* 0x0000001000027836 */ /* 0x000fe20000000000 */
[----:B------:R-:W-:Y:S01]  /*17660*/  SHF.L.U32 R0, R3, R0, RZ ;  /* 0x0000000003007219 */ /* 0x000fe200000006ff */
[----:B-1----:R-:W-:-:S03]  /*17670*/  ULEA UR6, UR5, UR4, 0x18 ;  /* 0x0000000405067291 */ /* 0x002fc6000f8ec0ff */
[----:B------:R-:W-:-:S04]  /*17680*/  SHF.L.U32 R3, R7, R2, RZ ;  /* 0x0000000207037219 */ /* 0x000fc800000006ff */
[----:B------:R-:W-:Y:S02]  /*17690*/  LOP3.LUT R0, R3, R0, RZ, 0xfc, !PT ;  /* 0x0000000003007212 */ /* 0x000fe400078efcff */
[----:B------:R-:W0:Y:S02]  /*176a0*/  LDS R5, [UR6] ;  /* 0x00000006ff057984 */ /* 0x000e240008000800 */
[C---:B------:R-:W-:Y:S02]  /*176b0*/  LOP3.LUT R2, R0.reuse, 0xffff, RZ, 0xc0, !PT ;  /* 0x0000ffff00027812 */ /* 0x040fe400078ec0ff */
[----:B0-----:R-:W-:-:S04]  /*176c0*/  LOP3.LUT R3, R0, 0xffff, R5, 0x80, !PT ;  /* 0x0000ffff00037812 */ /* 0x001fc800078e8005 */
[----:B------:R-:W-:-:S13]  /*176d0*/  ISETP.NE.AND P0, PT, R3, R2, PT ;  /* 0x000000020300720c */ /* 0x000fda0003f05270 */
[----:B------:R-:W-:Y:S05]  /*176e0*/  @P0 BRA `(.L_x_21) ;  /* 0x0000000000500947 */ /* 0x000fea0003800000 */
[----:B------:R-:W-:Y:S02]  /*176f0*/  SHF.R.U32.HI R5, RZ, 0x10, R5 ;  /* 0x00000010ff057819 */ /* 0x000fe40000011605 */
[----:B------:R-:W-:-:S04]  /*17700*/  SHF.R.U32.HI R2, RZ, 0x10, R0 ;  /* 0x00000010ff027819 */ /* 0x000fc80000011600 */
[----:B------:R-:W-:-:S04]  /*17710*/  LOP3.LUT R5, R5, R2, RZ, 0xc0, !PT ;  /* 0x0000000205057212 */ /* 0x000fc800078ec0ff */
[----:B------:R-:W-:-:S13]  /*17720*/  ISETP.NE.AND P0, PT, R5, R2, PT ;  /* 0x000000020500720c */ /* 0x000fda0003f05270 */
[----:B------:R-:W-:Y:S05]  /*17730*/  @P0 BRA `(.L_x_22) ;  /* 0x0000000000300947 */ /* 0x000fea0003800000 */
[----:B------:R-:W-:Y:S01]  /*17740*/  R2UR UR4, R0 ;  /* 0x00000000000472ca */ /* 0x000fe200000e0000 */
[----:B------:R-:W-:Y:S01]  /*17750*/  VOTEU.ANY UR5, UPT, PT ;  /* 0x0000000000057886 */ /* 0x000fe200038e0100 */
[----:B------:R-:W0:Y:S01]  /*17760*/  S2R R0, SR_LANEID ;  /* 0x0000000000007919 */ /* 0x000e220000000000 */
[----:B------:R-:W-:-:S10]  /*17770*/  UFLO.U32 UR5, UR5 ;  /* 0x00000005000572bd */ /* 0x000fd400080e0000 */
[----:B------:R-:W-:-:S06]  /*17780*/  ULOP3.LUT UR4, URZ, UR4, URZ, 0x33, !UPT ;  /* 0x00000004ff047292 */ /* 0x000fcc000f8e33ff */
[----:B------:R-:W-:-:S04]  /*17790*/  MOV R2, UR4 ;  /* 0x0000000400027c02 */ /* 0x000fc80008000f00 */
[----:B------:R-:W1:Y:S02]  /*177a0*/  REDUX UR7, R2 ;  /* 0x00000000020773c4 */ /* 0x000e640000000000 */
[----:B------:R2:W-:Y:S01]  /*177b0*/  UTCATOMSWS.AND URZ, UR4 ;  /* 0x0000000400ff79e3 */ /* 0x0005e20008000000 */
[----:B0-----:R-:W-:Y:S01]  /*177c0*/  ISETP.EQ.U32.AND P0, PT, R0, UR5, PT ;  /* 0x0000000500007c0c */ /* 0x001fe2000bf02070 */
[----:B-1----:R-:W-:-:S12]  /*177d0*/  IMAD.U32 R0, RZ, RZ, UR7 ;  /* 0x00000007ff007e24 */ /* 0x002fd8000f8e00ff */
[----:B------:R2:W-:Y:S01]  /*177e0*/  @P0 ATOMS.AND RZ, [UR6], R0 ;  /* 0x00000000ffff098c */ /* 0x0005e2000a800006 */
[----:B------:R-:W-:Y:S05]  /*177f0*/  BRA `(.L_x_20) ;  /* 0x0000000000147947 */ /* 0x000fea0003800000 */
.L_x_22:
[----:B------:R-:W-:-:S07]  /*17800*/  MOV R2, 0x17820 ;  /* 0x0001782000027802 */ /* 0x000fce0000000f00 */
[----:B------:R-:W-:Y:S05]  /*17810*/  CALL.REL.NOINC `($__internal_0_$__cuda_sm10x_tcgen05_guardrail_trap_col_being_dealloced_not_returned_by_alloc) ;  /* 0x0000000000447944 */ /* 0x000fea0003c00000 */
[----:B------:R-:W-:Y:S05]  /*17820*/  BRA `(.L_x_20) ;  /* 0x0000000000087947 */ /* 0x000fea0003800000 */
.L_x_21:
[----:B------:R-:W-:-:S07]  /*17830*/  MOV R2, 0x17850 ;  /* 0x0001785000027802 */ /* 0x000fce0000000f00 */
[----:B------:R-:W-:Y:S05]  /*17840*/  CALL.REL.NOINC `($__internal_2_$__cuda_sm10x_tcgen05_guardrail_trap_unallocated_columns_being_dealloced) ;  /* 0x0000000000507944 */ /* 0x000fea0003c00000 */
.L_x_20:
[----:B------:R-:W-:Y:S01]  /*17850*/  NOP ;  /* 0x0000000000007918 */ /* 0x000fe20000000000 */
[----:B--2---:R-:W-:Y:S05]  /*17860*/  EXIT ;  /* 0x000000000000794d */ /* 0x004fea0003800000 */
.L_x_8:
[----:B------:R-:W1:Y:S02]  /*17870*/  SYNCS.PHASECHK.TRANS64.TRYWAIT P3, [UR6+0x10000], RZ ;  /* 0x010000ffff0075a7 */ /* 0x000e640008061106 */
[----:B-1----:R-:W-:Y:S05]  /*17880*/  @!P3 BRA `(.L_x_8) ;  /* 0xfffffffc00f8b947 */ /* 0x002fea000383ffff */
[----:B------:R-:W-:Y:S05]  /*17890*/  BRA `(.L_x_7) ;  /* 0xffffff0400247947 */ /* 0x000fea000383ffff */
.L_x_14:
[----:B------:R-:W1:Y:S02]  /*178a0*/  SYNCS.PHASECHK.TRANS64.TRYWAIT P1, [UR6+0x20010], RZ ;  /* 0x020010ffff0075a7 */ /* 0x000e640008021106 */
[----:B-1----:R-:W-:Y:S05]  /*178b0*/  @!P1 BRA `(.L_x_14) ;  /* 0xfffffffc00f89947 */ /* 0x002fea000383ffff */
[----:B------:R-:W-:Y:S05]  /*178c0*/  BRA `(.L_x_23) ;  /* 0xffffff7c00307947 */ /* 0x000fea000383ffff */
.L_x_15:
[----:B------:R-:W2:Y:S02]  /*178d0*/  SYNCS.PHASECHK.TRANS64.TRYWAIT P1, [UR4], R36 ;  /* 0x00000024ff0075a7 */ /* 0x000ea40008021104 */
[----:B--2---:R-:W-:Y:S05]  /*178e0*/  @!P1 BRA `(.L_x_15) ;  /* 0xfffffffc00f89947 */ /* 0x004fea000383ffff */
[----:B------:R-:W-:Y:S05]  /*178f0*/  BRA `(.L_x_24) ;  /* 0xffffff8800187947 */ /* 0x000fea000383ffff */
.L_x_19:
[----:B------:R-:W0:Y:S02]  /*17900*/  SYNCS.PHASECHK.TRANS64.TRYWAIT P3, [UR4], R139 ;  /* 0x0000008bff0075a7 */ /* 0x000e240008061104 */
[----:B0-----:R-:W-:Y:S05]  /*17910*/  @!P3 BRA `(.L_x_19) ;  /* 0xfffffffc00f8b947 */ /* 0x001fea000383ffff */
[----:B------:R-:W-:Y:S05]  /*17920*/  BRA `(.L_x_18) ;  /* 0xffffffb400547947 */ /* 0x000fea000383ffff */
        .weak           $__internal_0_$__cuda_sm10x_tcgen05_guardrail_trap_col_being_dealloced_not_returned_by_alloc
        .type           $__internal_0_$__cuda_sm10x_tcgen05_guardrail_trap_col_being_dealloced_not_returned_by_alloc,@function
        .size           $__internal_0_$__cuda_sm10x_tcgen05_guardrail_trap_col_being_dealloced_not_returned_by_alloc,($__internal_1_$__cuda_sm10x_tcgen05_guardrail_trap_phase_invalid_during_alloc - $__internal_0_$__cuda_sm10x_tcgen05_guardrail_trap_col_being_dealloced_not_returned_by_alloc)
$__internal_0_$__cuda_sm10x_tcgen05_guardrail_trap_col_being_dealloced_not_returned_by_alloc:
[----:B------:R-:W-:Y:S05]  /*17930*/  BPT.TRAP 0x1 ;  /* 0x000000040000795c */ /* 0x000fea0000300000 */
[----:B------:R-:W-:-:S04]  /*17940*/  HFMA2 R3, -RZ, RZ, 0, 0 ;  /* 0x00000000ff037431 */ /* 0x000fc800000001ff */
[----:B------:R-:W-:Y:S05]  /*17950*/  RET.REL.NODEC R2 `(attn_fwd) ;  /* 0xfffffe8402a87950 */ /* 0x000fea0003c3ffff */
        .weak           $__internal_1_$__cuda_sm10x_tcgen05_guardrail_trap_phase_invalid_during_alloc
        .type           $__internal_1_$__cuda_sm10x_tcgen05_guardrail_trap_phase_invalid_during_alloc,@function
        .size           $__internal_1_$__cuda_sm10x_tcgen05_guardrail_trap_phase_invalid_during_alloc,($__internal_2_$__cuda_sm10x_tcgen05_guardrail_trap_unallocated_columns_being_dealloced - $__internal_1_$__cuda_sm10x_tcgen05_guardrail_trap_phase_invalid_during_alloc)
$__internal_1_$__cuda_sm10x_tcgen05_guardrail_trap_phase_invalid_during_alloc:
[----:B------:R-:W-:Y:S05]  /*17960*/  BPT.TRAP 0x1 ;  /* 0x000000040000795c */ /* 0x000fea0000300000 */
[----:B------:R-:W-:-:S04]  /*17970*/  IMAD.MOV.U32 R5, RZ, RZ, 0x0 ;  /* 0x00000000ff057424 */ /* 0x000fc800078e00ff */
[----:B------:R-:W-:Y:S05]  /*17980*/  RET.REL.NODEC R4 `(attn_fwd) ;  /* 0xfffffe84049c7950 */ /* 0x000fea0003c3ffff */
        .weak           $__internal_2_$__cuda_sm10x_tcgen05_guardrail_trap_unallocated_columns_being_dealloced
        .type           $__internal_2_$__cuda_sm10x_tcgen05_guardrail_trap_unallocated_columns_being_dealloced,@function
        .size           $__internal_2_$__cuda_sm10x_tcgen05_guardrail_trap_unallocated_columns_being_dealloced,(.L_x_28 - $__internal_2_$__cuda_sm10x_tcgen05_guardrail_trap_unallocated_columns_being_dealloced)
$__internal_2_$__cuda_sm10x_tcgen05_guardrail_trap_unallocated_columns_being_dealloced:
[----:B------:R-:W-:Y:S05]  /*17990*/  BPT.TRAP 0x1 ;  /* 0x000000040000795c */ /* 0x000fea0000300000 */
[----:B------:R-:W-:-:S04]  /*179a0*/  MOV R3, 0x0 ;  /* 0x0000000000037802 */ /* 0x000fc80000000f00 */
[----:B------:R-:W-:Y:S05]  /*179b0*/  RET.REL.NODEC R2 `(attn_fwd) ;  /* 0xfffffe8402907950 */ /* 0x000fea0003c3ffff */
.L_x_25:
[----:B------:R-:W-:-:S00]  /*179c0*/  BRA `(.L_x_25) ;  /* 0xfffffffc00fc7947 */ /* 0x000fc0000383ffff */
[----:B------:R-:W-:-:S00]  /*179d0*/  NOP ;  /* 0x0000000000007918 */ /* 0x000fc00000000000 */
        /* <DEDUP_REMOVED lines=10> */
.L_x_28:


//--------------------- .nv.global.init           --------------------------
	.section	.nv.global.init,"aw",@progbits
.nv.global.init:
	.type		_$_str,@object
	.size		_$_str,(.L_3 - _$_str)
_$_str:
        /*0000*/ 	.byte	0x5f, 0x5f, 0x43, 0x55, 0x44, 0x41, 0x5f, 0x46, 0x54, 0x5a, 0x00
.L_3:


//--------------------- .nv.shared.attn_fwd       --------------------------
	.section	.nv.shared.attn_fwd,"aw",@nobits
	.sectionflags	@""
	.align	16
	.zero		1024


//--------------------- .nv.shared.reserved.0     --------------------------
	.section	.nv.shared.reserved.0,"aw",@nobits
	.align	8
	.weak		__nv_reservedSMEM_offset_0_alias
	.size		__nv_reservedSMEM_offset_0_alias, 0, 64
	.other		__nv_reservedSMEM_offset_0_alias,@"STO_CUDA_RESERVED_SHARED STV_DEFAULT"
__nv_reservedSMEM_offset_0_alias:
	.zero		0
.nv.shared.reserved.0:
	.zero		64
	.weak		__nv_reservedSMEM_allocation_phase
	.type		__nv_reservedSMEM_allocation_phase,@object
	.size		__nv_reservedSMEM_allocation_phase,(.L_0 - __nv_reservedSMEM_allocation_phase)
__nv_reservedSMEM_allocation_phase:
	.zero		1
.L_0:
	.zero		7
	.weak		__nv_reservedSMEM_devtool_atexit_pc
	.type		__nv_reservedSMEM_devtool_atexit_pc,@object
	.size		__nv_reservedSMEM_devtool_atexit_pc,(__nv_reservedSMEM_allocation_mask - __nv_reservedSMEM_devtool_atexit_pc)
__nv_reservedSMEM_devtool_atexit_pc:
	.zero		8
	.weak		__nv_reservedSMEM_allocation_mask
	.type		__nv_reservedSMEM_allocation_mask,@object
	.size		__nv_reservedSMEM_allocation_mask,(.L_2 - __nv_reservedSMEM_allocation_mask)
__nv_reservedSMEM_allocation_mask:
	.zero		4
.L_2:


//--------------------- .nv.constant0.attn_fwd    --------------------------
	.section	.nv.constant0.attn_fwd,"a",@progbits
	.sectionflags	@""
	.align	4
.nv.constant0.attn_fwd:
	.zero		1032


//--------------------- SYMBOLS --------------------------

	.type		.nv.reservedSmem.offset0,@object
	.size		.nv.reservedSmem.offset0,0x4
	.type		.nv.reservedSmem.cap,@object
	.size		.nv.reservedSmem.cap,0x4
